	.target	sm_90a

	.elftype	@"ET_EXEC"


//--------------------- .note.nv.tkinfo           --------------------------
	.section	.note.nv.tkinfo,"",@"SHT_NOTE"
	.sectionflags	@"SHF_NOTE_NV_TKINFO"
	.tkinfo
        /*0018*/ 	.word	0x00000002
        /*0030*/ 	.string	""
        /*0030*/ 	.string	"ptxas"
        /*0030*/ 	.string	"Cuda compilation tools, release 13.0, V13.0.88"
        /*0030*/ 	.string	"Build cuda_13.0.r13.0/compiler.36424714_0"
        /*0030*/ 	.string	"-v  -suppress-debug-info  -lineinfo  -arch sm_90a "



//--------------------- .note.nv.cuinfo           --------------------------
	.section	.note.nv.cuinfo,"",@"SHT_NOTE"
	.sectionflags	@"SHF_NOTE_NV_CUINFO"
        /*0018*/ 	.short	0x0002
        /*001a*/ 	.short	0x005a
        /*001c*/ 	.short	0x0082
	.zero		2


//--------------------- .nv.info                  --------------------------
	.section	.nv.info,"",@"SHT_CUDA_INFO"
	.align	4


	//----- nvinfo : EIATTR_REGCOUNT
	.align		4
        /*0000*/ 	.byte	0x04, 0x2f
        /*0002*/ 	.short	(.L_1 - .L_0)
	.align		4
.L_0:
        /*0004*/ 	.word	index@(matmul_kernel)
        /*0008*/ 	.word	0x000000ff


	//----- nvinfo : EIATTR_FRAME_SIZE
	.align		4
.L_1:
        /*000c*/ 	.byte	0x04, 0x11
        /*000e*/ 	.short	(.L_3 - .L_2)
	.align		4
.L_2:
        /*0010*/ 	.word	index@(matmul_kernel)
        /*0014*/ 	.word	0x000021b8


	//----- nvinfo : EIATTR_MIN_STACK_SIZE
	.align		4
.L_3:
        /*0018*/ 	.byte	0x04, 0x12
        /*001a*/ 	.short	(.L_5 - .L_4)
	.align		4
.L_4:
        /*001c*/ 	.word	index@(matmul_kernel)
        /*0020*/ 	.word	0x000021b8
.L_5:


//--------------------- .nv.compat                --------------------------
	.section	.nv.compat,"",@"SHT_CUDA_COMPAT_INFO"
	.align	4
        /*0000*/ 	.byte	0x02, 0x09, 0x01, 0x00, 0x02, 0x02, 0x04, 0x00, 0x02, 0x05, 0x05, 0x00, 0x03, 0x07, 0x01, 0x01
        /*0010*/ 	.byte	0x02, 0x03, 0x00, 0x00, 0x02, 0x06, 0x01, 0x00, 0x04, 0x0b, 0x08, 0x00, 0x00, 0x00, 0x00, 0x00
        /*0020*/ 	.byte	0x00, 0x00, 0x00, 0x00


//--------------------- .nv.info.matmul_kernel    --------------------------
	.section	.nv.info.matmul_kernel,"",@"SHT_CUDA_INFO"
	.sectionflags	@""
	.align	4


	//----- nvinfo : EIATTR_CUDA_API_VERSION
	.align		4
        /*0000*/ 	.byte	0x04, 0x37
        /*0002*/ 	.short	(.L_7 - .L_6)
.L_6:
        /*0004*/ 	.word	0x00000082


	//----- nvinfo : EIATTR_KPARAM_INFO
	.align		4
.L_7:
        /*0008*/ 	.byte	0x04, 0x17
        /*000a*/ 	.short	(.L_9 - .L_8)
.L_8:
        /*000c*/ 	.word	0x00000000
        /*0010*/ 	.short	0x000d
        /*0012*/ 	.short	0x0048
        /*0014*/ 	.byte	0x00, 0xf4, 0x21, 0x00


	//----- nvinfo : EIATTR_KPARAM_INFO
	.align		4
.L_9:
        /*0018*/ 	.byte	0x04, 0x17
        /*001a*/ 	.short	(.L_11 - .L_10)
.L_10:
        /*001c*/ 	.word	0x00000000
        /*0020*/ 	.short	0x000c
        /*0022*/ 	.short	0x0040
        /*0024*/ 	.byte	0x00, 0xf4, 0x21, 0x00


	//----- nvinfo : EIATTR_KPARAM_INFO
	.align		4
.L_11:
        /*0028*/ 	.byte	0x04, 0x17
        /*002a*/ 	.short	(.L_13 - .L_12)
.L_12:
        /*002c*/ 	.word	0x00000000
        /*0030*/ 	.short	0x000b
        /*0032*/ 	.short	0x0038
        /*0034*/ 	.byte	0x00, 0xf0, 0x11, 0x00


	//----- nvinfo : EIATTR_KPARAM_INFO
	.align		4
.L_13:
        /*0038*/ 	.byte	0x04, 0x17
        /*003a*/ 	.short	(.L_15 - .L_14)
.L_14:
        /*003c*/ 	.word	0x00000000
        /*0040*/ 	.short	0x000a
        /*0042*/ 	.short	0x0034
        /*0044*/ 	.byte	0x00, 0xf0, 0x11, 0x00


	//----- nvinfo : EIATTR_KPARAM_INFO
	.align		4
.L_15:
        /*0048*/ 	.byte	0x04, 0x17
        /*004a*/ 	.short	(.L_17 - .L_16)
.L_16:
        /*004c*/ 	.word	0x00000000
        /*0050*/ 	.short	0x0009
        /*0052*/ 	.short	0x0030
        /*0054*/ 	.byte	0x00, 0xf0, 0x11, 0x00


	//----- nvinfo : EIATTR_KPARAM_INFO
	.align		4
.L_17:
        /*0058*/ 	.byte	0x04, 0x17
        /*005a*/ 	.short	(.L_19 - .L_18)
.L_18:
        /*005c*/ 	.word	0x00000000
        /*0060*/ 	.short	0x0008
        /*0062*/ 	.short	0x002c
        /*0064*/ 	.byte	0x00, 0xf0, 0x11, 0x00


	//----- nvinfo : EIATTR_KPARAM_INFO
	.align		4
.L_19:
        /*0068*/ 	.byte	0x04, 0x17
        /*006a*/ 	.short	(.L_21 - .L_20)
.L_20:
        /*006c*/ 	.word	0x00000000
        /*0070*/ 	.short	0x0007
        /*0072*/ 	.short	0x0028
        /*0074*/ 	.byte	0x00, 0xf0, 0x11, 0x00


	//----- nvinfo : EIATTR_KPARAM_INFO
	.align		4
.L_21:
        /*0078*/ 	.byte	0x04, 0x17
        /*007a*/ 	.short	(.L_23 - .L_22)
.L_22:
        /*007c*/ 	.word	0x00000000
        /*0080*/ 	.short	0x0006
        /*0082*/ 	.short	0x0024
        /*0084*/ 	.byte	0x00, 0xf0, 0x11, 0x00


	//----- nvinfo : EIATTR_KPARAM_INFO
	.align		4
.L_23:
        /*0088*/ 	.byte	0x04, 0x17
        /*008a*/ 	.short	(.L_25 - .L_24)
.L_24:
        /*008c*/ 	.word	0x00000000
        /*0090*/ 	.short	0x0005
        /*0092*/ 	.short	0x0020
        /*0094*/ 	.byte	0x00, 0xf0, 0x11, 0x00


	//----- nvinfo : EIATTR_KPARAM_INFO
	.align		4
.L_25:
        /*0098*/ 	.byte	0x04, 0x17
        /*009a*/ 	.short	(.L_27 - .L_26)
.L_26:
        /*009c*/ 	.word	0x00000000
        /*00a0*/ 	.short	0x0004
        /*00a2*/ 	.short	0x001c
        /*00a4*/ 	.byte	0x00, 0xf0, 0x11, 0x00


	//----- nvinfo : EIATTR_KPARAM_INFO
	.align		4
.L_27:
        /*00a8*/ 	.byte	0x04, 0x17
        /*00aa*/ 	.short	(.L_29 - .L_28)
.L_28:
        /*00ac*/ 	.word	0x00000000
        /*00b0*/ 	.short	0x0003
        /*00b2*/ 	.short	0x0018
        /*00b4*/ 	.byte	0x00, 0xf0, 0x11, 0x00


	//----- nvinfo : EIATTR_KPARAM_INFO
	.align		4
.L_29:
        /*00b8*/ 	.byte	0x04, 0x17
        /*00ba*/ 	.short	(.L_31 - .L_30)
.L_30:
        /*00bc*/ 	.word	0x00000000
        /*00c0*/ 	.short	0x0002
        /*00c2*/ 	.short	0x0010
        /*00c4*/ 	.byte	0x00, 0xf4, 0x21, 0x00


	//----- nvinfo : EIATTR_KPARAM_INFO
	.align		4
.L_31:
        /*00c8*/ 	.byte	0x04, 0x17
        /*00ca*/ 	.short	(.L_33 - .L_32)
.L_32:
        /*00cc*/ 	.word	0x00000000
        /*00d0*/ 	.short	0x0001
        /*00d2*/ 	.short	0x0008
        /*00d4*/ 	.byte	0x00, 0xf4, 0x21, 0x00


	//----- nvinfo : EIATTR_KPARAM_INFO
	.align		4
.L_33:
        /*00d8*/ 	.byte	0x04, 0x17
        /*00da*/ 	.short	(.L_35 - .L_34)
.L_34:
        /*00dc*/ 	.word	0x00000000
        /*00e0*/ 	.short	0x0000
        /*00e2*/ 	.short	0x0000
        /*00e4*/ 	.byte	0x00, 0xf4, 0x21, 0x00


	//----- nvinfo : EIATTR_SPARSE_MMA_MASK
	.align		4
.L_35:
        /*00e8*/ 	.byte	0x03, 0x50
        /*00ea*/ 	.short	0x0000


	//----- nvinfo : EIATTR_MAXREG_COUNT
	.align		4
        /*00ec*/ 	.byte	0x03, 0x1b
        /*00ee*/ 	.short	0x00ff


	//----- nvinfo : EIATTR_NUM_BARRIERS
	.align		4
        /*00f0*/ 	.byte	0x02, 0x4c
        /*00f2*/ 	.byte	0x01
	.zero		1


	//----- nvinfo : EIATTR_ANNOTATIONS
	.align		4
        /*00f4*/ 	.byte	0x04, 0x55
        /*00f6*/ 	.short	(.L_37 - .L_36)


	//   ....[0]....
.L_36:
        /*00f8*/ 	.word	0x00000001
        /*00fc*/ 	.byte	0xd0, 0x00, 0x00, 0x00, 0x01, 0x00, 0x00, 0x00, 0x90, 0x06, 0x00, 0x00, 0x01, 0x00, 0x00, 0x00
        /* <DEDUP_REMOVED lines=3628> */
        /*e3cc*/ 	.byte	0xd0, 0xbb, 0x04, 0x00


	//----- nvinfo : EIATTR_MERCURY_ISA_VERSION
	.align		4
.L_37:
        /*e3d0*/ 	.byte	0x03, 0x5f
        /*e3d2*/ 	.short	0x0101


	//----- nvinfo : EIATTR_EXIT_INSTR_OFFSETS
	.align		4
        /*e3d4*/ 	.byte	0x04, 0x1c
        /*e3d6*/ 	.short	(.L_39 - .L_38)


	//   ....[0]....
.L_38:
        /*e3d8*/ 	.word	0x0004c030


	//   ....[1]....
        /*e3dc*/ 	.word	0x0004c050


	//----- nvinfo : EIATTR_REQNTID
	.align		4
.L_39:
        /*e3e0*/ 	.byte	0x04, 0x10
        /*e3e2*/ 	.short	(.L_41 - .L_40)
.L_40:
        /*e3e4*/ 	.word	0x00000100
        /*e3e8*/ 	.word	0x00000001
        /*e3ec*/ 	.word	0x00000001


	//----- nvinfo : EIATTR_CBANK_PARAM_SIZE
	.align		4
.L_41:
        /*e3f0*/ 	.byte	0x03, 0x19
        /*e3f2*/ 	.short	0x0050


	//----- nvinfo : EIATTR_PARAM_CBANK
	.align		4
        /*e3f4*/ 	.byte	0x04, 0x0a
        /*e3f6*/ 	.short	(.L_43 - .L_42)
	.align		4
.L_42:
        /*e3f8*/ 	.word	index@(.nv.constant0.matmul_kernel)
        /*e3fc*/ 	.short	0x0210
        /*e3fe*/ 	.short	0x0050


	//----- nvinfo : EIATTR_SW_WAR
	.align		4
.L_43:
        /*e400*/ 	.byte	0x04, 0x36
        /*e402*/ 	.short	(.L_45 - .L_44)
.L_44:
        /*e404*/ 	.word	0x00000008
.L_45:


//--------------------- .nv.callgraph             --------------------------
	.section	.nv.callgraph,"",@"SHT_CUDA_CALLGRAPH"
	.align	4
	.sectionentsize	8
	.align		4
        /*0000*/ 	.word	0x00000000
	.align		4
        /*0004*/ 	.word	0xffffffff
	.align		4
        /*0008*/ 	.word	0x00000000
	.align		4
        /*000c*/ 	.word	0xfffffffe
	.align		4
        /*0010*/ 	.word	0x00000000
	.align		4
        /*0014*/ 	.word	0xfffffffd
	.align		4
        /*0018*/ 	.word	0x00000000
	.align		4
        /*001c*/ 	.word	0xfffffffc


//--------------------- .text.matmul_kernel       --------------------------
	.section	.text.matmul_kernel,"ax",@progbits
	.align	128
        .global         matmul_kernel
        .type           matmul_kernel,@function
        .size           matmul_kernel,(.L_x_3 - matmul_kernel)
        .other          matmul_kernel,@"STO_CUDA_ENTRY STV_DEFAULT"
matmul_kernel:
.text.matmul_kernel:
[----:B------:R-:W1:Y:S08]  /*0000*/  LDC R1, c[0x0][0x28] ;  /* 0x00000a00ff017b82 */ /* 0x000e700000000800 */
[----:B------:R-:W2:Y:S01]  /*0010*/  LDC.64 R2, c[0x0][0x228] ;  /* 0x00008a00ff027b82 */ /* 0x000ea20000000a00 */
[----:B-1----:R-:W-:Y:S01]  /*0020*/  VIADD R1, R1, 0xffffde48 ;  /* 0xffffde4801017836 */ /* 0x002fe20000000000 */
[----:B------:R-:W1:Y:S01]  /*0030*/  S2R R5, SR_CTAID.X ;  /* 0x0000000000057919 */ /* 0x000e620000002500 */
[----:B------:R-:W-:Y:S01]  /*0040*/  ULDC UR5, c[0x0][0x240] ;  /* 0x0000900000057ab9 */ /* 0x000fe20000000800 */
[----:B------:R-:W-:Y:S01]  /*0050*/  ULDC.64 UR10, c[0x0][0x218] ;  /* 0x00008600000a7ab9 */ /* 0x000fe20000000a00 */
[----:B------:R-:W-:Y:S01]  /*0060*/  UMOV UR44, 0x400 ;  /* 0x00000400002c7882 */ /* 0x000fe20000000000 */
[----:B------:R-:W3:Y:S01]  /*0070*/  S2R R76, SR_TID.X ;  /* 0x00000000004c7919 */ /* 0x000ee20000002100 */
[----:B------:R-:W-:Y:S01]  /*0080*/  ULDC.64 UR8, c[0x0][0x210] ;  /* 0x0000840000087ab9 */ /* 0x000fe20000000a00 */
[----:B------:R-:W4:Y:S01]  /*0090*/  S2UR UR4, SR_CgaCtaId ;  /* 0x00000000000479c3 */ /* 0x000f220000008800 */
[----:B------:R-:W-:-:S07]  /*00a0*/  ULDC.64 UR6, c[0x0][0x208] ;  /* 0x0000820000067ab9 */ /* 0x000fce0000000a00 */
[----:B------:R-:W3:Y:S01]  /*00b0*/  LDC R230, c[0x0][0x230] ;  /* 0x00008c00ffe67b82 */ /* 0x000ee20000000800 */
[----:B--2---:R-:W-:Y:S01]  /*00c0*/  IMAD.MOV.U32 R74, RZ, RZ, R3 ;  /* 0x000000ffff4a7224 */ /* 0x004fe200078e0003 */
[----:B------:R2:W-:Y:S01]  /*00d0*/  STL.64 [R1+0x1080], R2 ;  /* 0x0010800201007387 */ /* 0x0005e20000100a00 */
[----:B------:R-:W-:-:S05]  /*00e0*/  IMAD.MOV.U32 R72, RZ, RZ, R2 ;  /* 0x000000ffff487224 */ /* 0x000fca00078e0002 */
[----:B------:R-:W3:Y:S01]  /*00f0*/  LDC R234, c[0x0][0x230] ;  /* 0x00008c00ffea7b82 */ /* 0x000ee20000000800 */
[----:B------:R-:W-:Y:S01]  /*0100*/  VIADD R0, R74, 0x1ff ;  /* 0x000001ff4a007836 */ /* 0x000fe20000000000 */
[----:B----4-:R-:W-:Y:S01]  /*0110*/  ULEA UR44, UR4, UR44, 0x18 ;  /* 0x0000002c042c7291 */ /* 0x010fe2000f8ec03f */
[----:B-1----:R-:W-:Y:S02]  /*0120*/  IABS R8, R5 ;  /* 0x0000000500087213 */ /* 0x002fe40000000000 */
[----:B------:R-:W-:Y:S01]  /*0130*/  ULDC UR4, c[0x0][0x230] ;  /* 0x00008c0000047ab9 */ /* 0x000fe20000000800 */
[----:B--2---:R-:W-:Y:S02]  /*0140*/  SHF.R.S32.HI R3, RZ, 0x1f, R0 ;  /* 0x0000001fff037819 */ /* 0x004fe40000011400 */
[----:B---3--:R-:W-:Y:S02]  /*0150*/  LOP3.LUT R151, R76, 0xff, RZ, 0xc0, !PT ;  /* 0x000000ff4c977812 */ /* 0x008fe400078ec0ff */
[----:B------:R-:W-:-:S02]  /*0160*/  LEA.HI R3, R3, R0, RZ, 0x9 ;  /* 0x0000000003037211 */ /* 0x000fc400078f48ff */
[----:B------:R-:W-:Y:S02]  /*0170*/  LOP3.LUT R15, R76, 0xe0, RZ, 0xc0, !PT ;  /* 0x000000e04c0f7812 */ /* 0x000fe400078ec0ff */
[----:B------:R-:W-:-:S05]  /*0180*/  SHF.R.S32.HI R3, RZ, 0x9, R3 ;  /* 0x00000009ff037819 */ /* 0x000fca0000011403 */
[----:B------:R-:W-:-:S05]  /*0190*/  IMAD.SHL.U32 R4, R3, 0x8, RZ ;  /* 0x0000000803047824 */ /* 0x000fca00078e00ff */
[-C--:B------:R-:W-:Y:S02]  /*01a0*/  IABS R7, R4.reuse ;  /* 0x0000000400077213 */ /* 0x080fe40000000000 */
[----:B------:R-:W-:Y:S02]  /*01b0*/  IABS R10, R4 ;  /* 0x00000004000a7213 */ /* 0x000fe40000000000 */
[----:B------:R-:W1:Y:S08]  /*01c0*/  I2F.RP R0, R7 ;  /* 0x0000000700007306 */ /* 0x000e700000209400 */
[----:B-1----:R-:W1:Y:S02]  /*01d0*/  MUFU.RCP R0, R0 ;  /* 0x0000000000007308 */ /* 0x002e640000001000 */
[----:B-1----:R-:W-:-:S02]  /*01e0*/  VIADD R2, R0, 0xffffffe ;  /* 0x0ffffffe00027836 */ /* 0x002fc40000000000 */
[----:B------:R-:W-:-:S04]  /*01f0*/  IMAD.MOV R0, RZ, RZ, -R10 ;  /* 0x000000ffff007224 */ /* 0x000fc800078e0a0a */
[----:B------:R1:W2:Y:S02]  /*0200*/  F2I.FTZ.U32.TRUNC.NTZ R3, R2 ;  /* 0x0000000200037305 */ /* 0x0002a4000021f000 */
[----:B-1----:R-:W-:Y:S02]  /*0210*/  IMAD.MOV.U32 R2, RZ, RZ, RZ ;  /* 0x000000ffff027224 */ /* 0x002fe400078e00ff */
[----:B--2---:R-:W-:-:S04]  /*0220*/  IMAD.MOV R6, RZ, RZ, -R3 ;  /* 0x000000ffff067224 */ /* 0x004fc800078e0a03 */
[----:B------:R-:W-:Y:S02]  /*0230*/  IMAD R9, R6, R7, RZ ;  /* 0x0000000706097224 */ /* 0x000fe400078e02ff */
[----:B------:R-:W-:Y:S02]  /*0240*/  IMAD.MOV.U32 R6, RZ, RZ, R8 ;  /* 0x000000ffff067224 */ /* 0x000fe400078e0008 */
[----:B------:R-:W-:-:S06]  /*0250*/  IMAD.HI.U32 R3, R3, R9, R2 ;  /* 0x0000000903037227 */ /* 0x000fcc00078e0002 */
[----:B------:R-:W-:-:S04]  /*0260*/  IMAD.HI.U32 R3, R3, R6, RZ ;  /* 0x0000000603037227 */ /* 0x000fc800078e00ff */
[----:B------:R-:W-:-:S05]  /*0270*/  IMAD R0, R3, R0, R6 ;  /* 0x0000000003007224 */ /* 0x000fca00078e0206 */
[----:B------:R-:W-:-:S13]  /*0280*/  ISETP.GT.U32.AND P1, PT, R7, R0, PT ;  /* 0x000000000700720c */ /* 0x000fda0003f24070 */
[----:B------:R-:W-:Y:S02]  /*0290*/  @!P1 IMAD.IADD R0, R0, 0x1, -R7 ;  /* 0x0000000100009824 */ /* 0x000fe400078e0a07 */
[----:B------:R-:W-:Y:S01]  /*02a0*/  @!P1 VIADD R3, R3, 0x1 ;  /* 0x0000000103039836 */ /* 0x000fe20000000000 */
[----:B------:R-:W-:Y:S02]  /*02b0*/  ISETP.NE.AND P1, PT, R4, RZ, PT ;  /* 0x000000ff0400720c */ /* 0x000fe40003f25270 */
[----:B------:R-:W-:Y:S02]  /*02c0*/  ISETP.GE.U32.AND P0, PT, R0, R7, PT ;  /* 0x000000070000720c */ /* 0x000fe40003f06070 */
[----:B------:R-:W-:-:S04]  /*02d0*/  LOP3.LUT R0, R5, R4, RZ, 0x3c, !PT ;  /* 0x0000000405007212 */ /* 0x000fc800078e3cff */
[----:B------:R-:W-:Y:S01]  /*02e0*/  ISETP.GE.AND P2, PT, R0, RZ, PT ;  /* 0x000000ff0000720c */ /* 0x000fe20003f46270 */
[----:B------:R-:W-:-:S06]  /*02f0*/  VIADD R0, R72, 0x1ff ;  /* 0x000001ff48007836 */ /* 0x000fcc0000000000 */
[----:B------:R-:W-:-:S04]  /*0300*/  @P0 VIADD R3, R3, 0x1 ;  /* 0x0000000103030836 */ /* 0x000fc80000000000 */
[----:B------:R-:W-:Y:S01]  /*0310*/  IMAD.MOV.U32 R2, RZ, RZ, R3 ;  /* 0x000000ffff027224 */ /* 0x000fe200078e0003 */
[----:B------:R-:W-:-:S03]  /*0320*/  SHF.R.S32.HI R3, RZ, 0x1f, R0 ;  /* 0x0000001fff037819 */ /* 0x000fc60000011400 */
[----:B------:R-:W-:Y:S01]  /*0330*/  @!P2 IMAD.MOV R2, RZ, RZ, -R2 ;  /* 0x000000ffff02a224 */ /* 0x000fe200078e0a02 */
[----:B------:R-:W-:Y:S02]  /*0340*/  @!P1 LOP3.LUT R2, RZ, R4, RZ, 0x33, !PT ;  /* 0x00000004ff029212 */ /* 0x000fe400078e33ff */
[----:B------:R-:W-:-:S03]  /*0350*/  LEA.HI R3, R3, R0, RZ, 0x9 ;  /* 0x0000000003037211 */ /* 0x000fc600078f48ff */
[----:B------:R-:W-:Y:S02]  /*0360*/  IMAD.SHL.U32 R16, R2, 0x8, RZ ;  /* 0x0000000802107824 */ /* 0x000fe400078e00ff */
[----:B------:R-:W-:-:S03]  /*0370*/  IMAD.MOV R2, RZ, RZ, -R2 ;  /* 0x000000ffff027224 */ /* 0x000fc600078e0a02 */
[----:B------:R-:W-:Y:S01]  /*0380*/  LEA.HI.SX32 R3, R3, -R16, 0x17 ;  /* 0x8000001003037211 */ /* 0x000fe200078fbaff */
[----:B------:R-:W-:Y:S02]  /*0390*/  IMAD R14, R4, R2, R5 ;  /* 0x00000002040e7224 */ /* 0x000fe400078e0205 */
[----:B------:R-:W-:Y:S01]  /*03a0*/  IMAD.MOV.U32 R2, RZ, RZ, RZ ;  /* 0x000000ffff027224 */ /* 0x000fe200078e00ff */
[----:B------:R-:W-:Y:S02]  /*03b0*/  VIMNMX R13, R3, 0x8, PT ;  /* 0x00000008030d7848 */ /* 0x000fe40003fe0100 */
[----:B------:R-:W-:Y:S02]  /*03c0*/  IABS R4, R14 ;  /* 0x0000000e00047213 */ /* 0x000fe40000000000 */
[----:B------:R-:W-:-:S04]  /*03d0*/  IABS R7, R13 ;  /* 0x0000000d00077213 */ /* 0x000fc80000000000 */
[----:B------:R-:W1:Y:S08]  /*03e0*/  I2F.RP R0, R7 ;  /* 0x0000000700007306 */ /* 0x000e700000209400 */
[----:B-1----:R-:W1:Y:S02]  /*03f0*/  MUFU.RCP R0, R0 ;  /* 0x0000000000007308 */ /* 0x002e640000001000 */
[----:B-1----:R-:W-:Y:S01]  /*0400*/  VIADD R3, R0, 0xffffffe ;  /* 0x0ffffffe00037836 */ /* 0x002fe20000000000 */
[----:B------:R-:W-:-:S05]  /*0410*/  IABS R0, R74 ;  /* 0x0000004a00007213 */ /* 0x000fca0000000000 */
[----:B------:R-:W1:Y:S08]  /*0420*/  I2F.RP R8, R0 ;  /* 0x0000000000087306 */ /* 0x000e700000209400 */
[----:B------:R-:W2:Y:S08]  /*0430*/  F2I.FTZ.U32.TRUNC.NTZ R3, R3 ;  /* 0x0000000300037305 */ /* 0x000eb0000021f000 */
[----:B-1----:R-:W1:Y:S01]  /*0440*/  MUFU.RCP R8, R8 ;  /* 0x0000000800087308 */ /* 0x002e620000001000 */
[----:B--2---:R-:W-:-:S04]  /*0450*/  IMAD.MOV R6, RZ, RZ, -R3 ;  /* 0x000000ffff067224 */ /* 0x004fc800078e0a03 */
[----:B------:R-:W-:Y:S01]  /*0460*/  IMAD R5, R6, R7, RZ ;  /* 0x0000000706057224 */ /* 0x000fe200078e02ff */
[----:B------:R-:W-:-:S03]  /*0470*/  IABS R6, R13 ;  /* 0x0000000d00067213 */ /* 0x000fc60000000000 */
[----:B------:R-:W-:-:S04]  /*0480*/  IMAD.HI.U32 R2, R3, R5, R2 ;  /* 0x0000000503027227 */ /* 0x000fc800078e0002 */
[----:B------:R-:W-:Y:S01]  /*0490*/  IMAD.MOV R5, RZ, RZ, -R6 ;  /* 0x000000ffff057224 */ /* 0x000fe200078e0a06 */
[----:B------:R-:W-:Y:S01]  /*04a0*/  IABS R6, R72 ;  /* 0x0000004800067213 */ /* 0x000fe20000000000 */
[----:B------:R-:W-:-:S04]  /*04b0*/  IMAD.HI.U32 R3, R2, R4, RZ ;  /* 0x0000000402037227 */ /* 0x000fc800078e00ff */
[----:B------:R-:W-:Y:S02]  /*04c0*/  IMAD R4, R3, R5, R4 ;  /* 0x0000000503047224 */ /* 0x000fe400078e0204 */
[----:B------:R-:W-:Y:S02]  /*04d0*/  IMAD.MOV.U32 R2, RZ, RZ, R6 ;  /* 0x000000ffff027224 */ /* 0x000fe400078e0006 */
[----:B-1----:R-:W-:Y:S01]  /*04e0*/  VIADD R5, R8, 0xffffffe ;  /* 0x0ffffffe08057836 */ /* 0x002fe20000000000 */
[----:B------:R-:W-:Y:S01]  /*04f0*/  ISETP.GT.U32.AND P1, PT, R7, R4, PT ;  /* 0x000000040700720c */ /* 0x000fe20003f24070 */
[----:B------:R-:W1:Y:S01]  /*0500*/  I2F.RP R6, R2 ;  /* 0x0000000200067306 */ /* 0x000e620000209400 */
[----:B------:R-:W-:-:S07]  /*0510*/  SHF.R.U32.HI R8, RZ, 0x1, R15 ;  /* 0x00000001ff087819 */ /* 0x000fce000001160f */
[----:B------:R-:W2:Y:S04]  /*0520*/  F2I.FTZ.U32.TRUNC.NTZ R5, R5 ;  /* 0x0000000500057305 */ /* 0x000ea8000021f000 */
[----:B------:R-:W-:Y:S02]  /*0530*/  @!P1 IMAD.IADD R4, R4, 0x1, -R7 ;  /* 0x0000000104049824 */ /* 0x000fe400078e0a07 */
[----:B------:R-:W-:Y:S01]  /*0540*/  @!P1 VIADD R3, R3, 0x1 ;  /* 0x0000000103039836 */ /* 0x000fe20000000000 */
[----:B------:R-:W-:Y:S02]  /*0550*/  ISETP.NE.AND P1, PT, R13, RZ, PT ;  /* 0x000000ff0d00720c */ /* 0x000fe40003f25270 */
[----:B------:R-:W-:Y:S02]  /*0560*/  ISETP.GE.U32.AND P0, PT, R4, R7, PT ;  /* 0x000000070400720c */ /* 0x000fe40003f06070 */
[----:B------:R-:W-:Y:S01]  /*0570*/  LOP3.LUT R4, R14, R13, RZ, 0x3c, !PT ;  /* 0x0000000d0e047212 */ /* 0x000fe200078e3cff */
[----:B-1----:R-:W1:Y:S03]  /*0580*/  MUFU.RCP R7, R6 ;  /* 0x0000000600077308 */ /* 0x002e660000001000 */
[----:B------:R-:W-:Y:S01]  /*0590*/  ISETP.GE.AND P2, PT, R4, RZ, PT ;  /* 0x000000ff0400720c */ /* 0x000fe20003f46270 */
[----:B--2---:R-:W-:-:S06]  /*05a0*/  IMAD.MOV R4, RZ, RZ, -R5 ;  /* 0x000000ffff047224 */ /* 0x004fcc00078e0a05 */
[----:B------:R-:W-:-:S04]  /*05b0*/  @P0 VIADD R3, R3, 0x1 ;  /* 0x0000000103030836 */ /* 0x000fc80000000000 */
[----:B------:R-:W-:Y:S01]  /*05c0*/  IMAD.MOV.U32 R10, RZ, RZ, R3 ;  /* 0x000000ffff0a7224 */ /* 0x000fe200078e0003 */
[----:B------:R-:W-:Y:S01]  /*05d0*/  SHF.R.U32.HI R3, RZ, 0x5, R76 ;  /* 0x00000005ff037819 */ /* 0x000fe2000001164c */
[----:B-1----:R-:W-:Y:S02]  /*05e0*/  VIADD R7, R7, 0xffffffe ;  /* 0x0ffffffe07077836 */ /* 0x002fe40000000000 */
[----:B------:R-:W-:Y:S01]  /*05f0*/  @!P2 IMAD.MOV R10, RZ, RZ, -R10 ;  /* 0x000000ffff0aa224 */ /* 0x000fe200078e0a0a */
[----:B------:R-:W-:Y:S01]  /*0600*/  @!P1 LOP3.LUT R10, RZ, R13, RZ, 0x33, !PT ;  /* 0x0000000dff0a9212 */ /* 0x000fe200078e33ff */
[----:B------:R1:W2:Y:S01]  /*0610*/  F2I.FTZ.U32.TRUNC.NTZ R11, R7 ;  /* 0x00000007000b7305 */ /* 0x0002a2000021f000 */
[----:B------:R-:W-:Y:S01]  /*0620*/  SGXT.U32 R6, R3, 0x3 ;  /* 0x000000030306781a */ /* 0x000fe20000000000 */
[----:B------:R-:W-:Y:S02]  /*0630*/  IMAD.MOV.U32 R3, RZ, RZ, R4 ;  /* 0x000000ffff037224 */ /* 0x000fe400078e0004 */
[----:B------:R-:W-:-:S02]  /*0640*/  IMAD.SHL.U32 R9, R10, 0x200, RZ ;  /* 0x000002000a097824 */ /* 0x000fc400078e00ff */
[----:B------:R-:W-:Y:S02]  /*0650*/  IMAD R3, R3, R0, RZ ;  /* 0x0000000003037224 */ /* 0x000fe400078e02ff */
[----:B------:R-:W-:Y:S01]  /*0660*/  IMAD.MOV.U32 R4, RZ, RZ, RZ ;  /* 0x000000ffff047224 */ /* 0x000fe200078e00ff */
[----:B------:R-:W-:Y:S01]  /*0670*/  LOP3.LUT R6, R9, R6, RZ, 0xfc, !PT ;  /* 0x0000000609067212 */ /* 0x000fe200078efcff */
[----:B------:R-:W-:Y:S01]  /*0680*/  IMAD.MOV R10, RZ, RZ, -R10 ;  /* 0x000000ffff0a7224 */ /* 0x000fe200078e0a0a */
[----:B------:R3:W-:Y:S01]  /*0690*/  STL [R1+0x1770], R9 ;  /* 0x0017700901007387 */ /* 0x0007e20000100800 */
[----:B------:R-:W-:Y:S01]  /*06a0*/  IMAD.HI.U32 R5, R5, R3, R4 ;  /* 0x0000000305057227 */ /* 0x000fe200078e0004 */
[----:B------:R-:W-:Y:S02]  /*06b0*/  IABS R12, R6 ;  /* 0x00000006000c7213 */ /* 0x000fe40000000000 */
[C---:B------:R-:W-:Y:S01]  /*06c0*/  LOP3.LUT R17, R6.reuse, 0x1f8, RZ, 0xfc, !PT ;  /* 0x000001f806117812 */ /* 0x040fe200078efcff */
[----:B------:R-:W-:Y:S01]  /*06d0*/  IMAD.SHL.U32 R3, R151, 0x4, RZ ;  /* 0x0000000497037824 */ /* 0x000fe200078e00ff */
[----:B------:R-:W-:Y:S01]  /*06e0*/  LOP3.LUT R19, R6, 0x10, RZ, 0xfc, !PT ;  /* 0x0000001006137812 */ /* 0x000fe200078efcff */
[----:B------:R-:W-:Y:S01]  /*06f0*/  IMAD.HI.U32 R4, R5, R12, RZ ;  /* 0x0000000c05047227 */ /* 0x000fe200078e00ff */
[----:B------:R-:W-:-:S02]  /*0700*/  IABS R15, R17 ;  /* 0x00000011000f7213 */ /* 0x000fc40000000000 */
[----:B------:R-:W-:Y:S01]  /*0710*/  LOP3.LUT R238, R3, R8, RZ, 0x3c, !PT ;  /* 0x0000000803ee7212 */ /* 0x000fe200078e3cff */
[----:B-1----:R-:W-:Y:S01]  /*0720*/  IMAD.MOV R7, RZ, RZ, -R4 ;  /* 0x000000ffff077224 */ /* 0x002fe200078e0a04 */
[----:B------:R-:W-:Y:S01]  /*0730*/  LOP3.LUT R18, R6, 0x8, RZ, 0xfc, !PT ;  /* 0x0000000806127812 */ /* 0x000fe200078efcff */
[----:B------:R-:W-:Y:S01]  /*0740*/  IMAD.HI.U32 R4, R5, R15, RZ ;  /* 0x0000000f05047227 */ /* 0x000fe200078e00ff */
[----:B------:R-:W-:Y:S02]  /*0750*/  ISETP.GE.AND P1, PT, R19, RZ, PT ;  /* 0x000000ff1300720c */ /* 0x000fe40003f26270 */
[----:B------:R-:W-:Y:S01]  /*0760*/  ISETP.GE.AND P0, PT, R18, RZ, PT ;  /* 0x000000ff1200720c */ /* 0x000fe20003f06270 */
[C---:B------:R-:W-:Y:S01]  /*0770*/  IMAD R8, R0.reuse, R7, R12 ;  /* 0x0000000700087224 */ /* 0x040fe200078e020c */
[----:B------:R-:W-:Y:S01]  /*0780*/  IABS R12, R18 ;  /* 0x00000012000c7213 */ /* 0x000fe20000000000 */
[----:B------:R-:W-:Y:S01]  /*0790*/  IMAD R3, R13, R10, R14 ;  /* 0x0000000a0d037224 */ /* 0x000fe200078e020e */
[----:B------:R-:W-:Y:S01]  /*07a0*/  IABS R10, R19 ;  /* 0x00000013000a7213 */ /* 0x000fe20000000000 */
[----:B--2---:R-:W-:Y:S01]  /*07b0*/  IMAD.MOV R13, RZ, RZ, -R11 ;  /* 0x000000ffff0d7224 */ /* 0x004fe200078e0a0b */
[----:B------:R-:W-:Y:S01]  /*07c0*/  ISETP.GT.U32.AND P2, PT, R0, R8, PT ;  /* 0x000000080000720c */ /* 0x000fe20003f44070 */
[----:B------:R-:W-:Y:S01]  /*07d0*/  IMAD.MOV R14, RZ, RZ, -R4 ;  /* 0x000000ffff0e7224 */ /* 0x000fe200078e0a04 */
[C---:B------:R-:W-:Y:S01]  /*07e0*/  LOP3.LUT R19, R6.reuse, 0x28, RZ, 0xfc, !PT ;  /* 0x0000002806137812 */ /* 0x040fe200078efcff */
[----:B------:R-:W-:Y:S01]  /*07f0*/  IMAD R7, R13, R2, RZ ;  /* 0x000000020d077224 */ /* 0x000fe200078e02ff */
[C---:B------:R-:W-:Y:S01]  /*0800*/  LOP3.LUT R18, R6.reuse, 0x20, RZ, 0xfc, !PT ;  /* 0x0000002006127812 */ /* 0x040fe200078efcff */
[----:B------:R-:W-:Y:S01]  /*0810*/  IMAD.MOV.U32 R13, RZ, RZ, R10 ;  /* 0x000000ffff0d7224 */ /* 0x000fe200078e000a */
[----:B------:R-:W-:Y:S01]  /*0820*/  LOP3.LUT R21, R6, 0x30, RZ, 0xfc, !PT ;  /* 0x0000003006157812 */ /* 0x000fe200078efcff */
[----:B------:R-:W-:Y:S01]  /*0830*/  IMAD R15, R0, R14, R15 ;  /* 0x0000000e000f7224 */ /* 0x000fe200078e020f */
[C---:B------:R-:W-:Y:S01]  /*0840*/  LOP3.LUT R22, R6.reuse, 0x38, RZ, 0xfc, !PT ;  /* 0x0000003806167812 */ /* 0x040fe200078efcff */
[----:B------:R-:W-:Y:S01]  /*0850*/  IMAD.MOV.U32 R10, RZ, RZ, RZ ;  /* 0x000000ffff0a7224 */ /* 0x000fe200078e00ff */
[----:B------:R-:W-:-:S02]  /*0860*/  LOP3.LUT R23, R6, 0x40, RZ, 0xfc, !PT ;  /* 0x0000004006177812 */ /* 0x000fc400078efcff */
[----:B------:R-:W-:Y:S01]  /*0870*/  ISETP.GT.U32.AND P3, PT, R0, R15, PT ;  /* 0x0000000f0000720c */ /* 0x000fe20003f64070 */
[----:B------:R-:W-:Y:S01]  /*0880*/  IMAD.HI.U32 R4, R11, R7, R10 ;  /* 0x000000070b047227 */ /* 0x000fe200078e000a */
[C---:B------:R-:W-:Y:S02]  /*0890*/  LOP3.LUT R24, R6.reuse, 0x48, RZ, 0xfc, !PT ;  /* 0x0000004806187812 */ /* 0x040fe400078efcff */
[C---:B------:R-:W-:Y:S01]  /*08a0*/  LOP3.LUT R25, R6.reuse, 0x50, RZ, 0xfc, !PT ;  /* 0x0000005006197812 */ /* 0x040fe200078efcff */
[C---:B------:R-:W-:Y:S01]  /*08b0*/  IMAD.HI.U32 R7, R5.reuse, R12, RZ ;  /* 0x0000000c05077227 */ /* 0x040fe200078e00ff */
[----:B------:R-:W-:Y:S02]  /*08c0*/  IABS R20, R24 ;  /* 0x0000001800147213 */ /* 0x000fe40000000000 */
[C---:B------:R-:W-:Y:S01]  /*08d0*/  LOP3.LUT R26, R6.reuse, 0x70, RZ, 0xfc, !PT ;  /* 0x00000070061a7812 */ /* 0x040fe200078efcff */
[----:B------:R-:W-:Y:S01]  /*08e0*/  IMAD.HI.U32 R11, R5, R13, RZ ;  /* 0x0000000d050b7227 */ /* 0x000fe200078e00ff */
[----:B------:R-:W-:-:S02]  /*08f0*/  LOP3.LUT R30, R6, 0x78, RZ, 0xfc, !PT ;  /* 0x00000078061e7812 */ /* 0x000fc400078efcff */
[C---:B------:R-:W-:Y:S01]  /*0900*/  LOP3.LUT R31, R6.reuse, 0x80, RZ, 0xfc, !PT ;  /* 0x00000080061f7812 */ /* 0x040fe200078efcff */
[----:B------:R-:W-:Y:S01]  /*0910*/  IMAD.MOV R7, RZ, RZ, -R7 ;  /* 0x000000ffff077224 */ /* 0x000fe200078e0a07 */
[----:B------:R-:W-:Y:S01]  /*0920*/  LOP3.LUT R33, R6, 0x90, RZ, 0xfc, !PT ;  /* 0x0000009006217812 */ /* 0x000fe200078efcff */
[----:B------:R-:W-:Y:S01]  /*0930*/  IMAD.MOV R11, RZ, RZ, -R11 ;  /* 0x000000ffff0b7224 */ /* 0x000fe200078e0a0b */
[----:B------:R-:W-:Y:S01]  /*0940*/  IABS R27, R31 ;  /* 0x0000001f001b7213 */ /* 0x000fe20000000000 */
[----:B------:R-:W-:Y:S01]  /*0950*/  @!P2 IMAD.IADD R8, R8, 0x1, -R0 ;  /* 0x000000010808a824 */ /* 0x000fe200078e0a00 */
[----:B------:R-:W-:Y:S01]  /*0960*/  IABS R29, R33 ;  /* 0x00000021001d7213 */ /* 0x000fe20000000000 */
[----:B------:R-:W-:Y:S01]  /*0970*/  IMAD R12, R0, R7, R12 ;  /* 0x00000007000c7224 */ /* 0x000fe200078e020c */
[----:B------:R-:W-:Y:S01]  /*0980*/  LOP3.LUT R32, R6, 0x88, RZ, 0xfc, !PT ;  /* 0x0000008806207812 */ /* 0x000fe200078efcff */
[C---:B------:R-:W-:Y:S01]  /*0990*/  IMAD R13, R0.reuse, R11, R13 ;  /* 0x0000000b000d7224 */ /* 0x040fe200078e020d */
[C---:B------:R-:W-:Y:S01]  /*09a0*/  ISETP.GT.U32.AND P5, PT, R0.reuse, R8, PT ;  /* 0x000000080000720c */ /* 0x040fe20003fa4070 */
[----:B------:R-:W-:Y:S01]  /*09b0*/  @!P3 IMAD.IADD R15, R15, 0x1, -R0 ;  /* 0x000000010f0fb824 */ /* 0x000fe200078e0a00 */
[----:B------:R-:W-:Y:S01]  /*09c0*/  ISETP.GT.U32.AND P2, PT, R0, R12, PT ;  /* 0x0000000c0000720c */ /* 0x000fe20003f44070 */
[----:B------:R-:W-:Y:S01]  /*09d0*/  IMAD.IADD R10, R16, 0x1, R3 ;  /* 0x00000001100a7824 */ /* 0x000fe200078e0203 */
[----:B------:R-:W-:-:S02]  /*09e0*/  ISETP.GT.U32.AND P3, PT, R0, R13, PT ;  /* 0x0000000d0000720c */ /* 0x000fc40003f64070 */
[----:B------:R-:W-:Y:S01]  /*09f0*/  LOP3.LUT R3, R6, 0x18, RZ, 0xfc, !PT ;  /* 0x0000001806037812 */ /* 0x000fe200078efcff */
[----:B------:R-:W-:Y:S01]  /*0a00*/  IMAD R10, R10, 0x200, R151 ;  /* 0x000002000a0a7824 */ /* 0x000fe200078e0297 */
[----:B------:R-:W-:Y:S02]  /*0a10*/  ISETP.GT.U32.AND P6, PT, R0, R15, PT ;  /* 0x0000000f0000720c */ /* 0x000fe40003fc4070 */
[----:B------:R-:W-:Y:S02]  /*0a20*/  ISETP.GE.AND P4, PT, R3, RZ, PT ;  /* 0x000000ff0300720c */ /* 0x000fe40003f86270 */
[----:B------:R-:W-:Y:S01]  /*0a30*/  IABS R14, R3 ;  /* 0x00000003000e7213 */ /* 0x000fe20000000000 */
[--C-:B------:R-:W-:Y:S01]  /*0a40*/  @!P5 IMAD.IADD R8, R8, 0x1, -R0.reuse ;  /* 0x000000010808d824 */ /* 0x100fe200078e0a00 */
[----:B------:R-:W-:Y:S01]  /*0a50*/  IABS R3, R19 ;  /* 0x0000001300037213 */ /* 0x000fe20000000000 */
[--C-:B------:R-:W-:Y:S01]  /*0a60*/  @!P2 IMAD.IADD R12, R12, 0x1, -R0.reuse ;  /* 0x000000010c0ca824 */ /* 0x100fe200078e0a00 */
[----:B------:R-:W-:Y:S01]  /*0a70*/  IABS R16, R18 ;  /* 0x0000001200107213 */ /* 0x000fe20000000000 */
[----:B------:R-:W-:Y:S01]  /*0a80*/  @!P3 IMAD.IADD R13, R13, 0x1, -R0 ;  /* 0x000000010d0db824 */ /* 0x000fe200078e0a00 */
[----:B------:R-:W-:Y:S01]  /*0a90*/  ISETP.GE.AND P5, PT, R17, RZ, PT ;  /* 0x000000ff1100720c */ /* 0x000fe20003fa6270 */
[----:B------:R-:W-:Y:S01]  /*0aa0*/  IMAD.MOV.U32 R17, RZ, RZ, R3 ;  /* 0x000000ffff117224 */ /* 0x000fe200078e0003 */
[----:B------:R-:W-:Y:S01]  /*0ab0*/  ISETP.GE.AND P2, PT, R6, RZ, PT ;  /* 0x000000ff0600720c */ /* 0x000fe20003f46270 */
[----:B------:R-:W-:Y:S01]  /*0ac0*/  IMAD.HI.U32 R3, R5, R14, RZ ;  /* 0x0000000e05037227 */ /* 0x000fe200078e00ff */
[----:B------:R-:W-:-:S02]  /*0ad0*/  ISETP.GT.U32.AND P3, PT, R0, R12, PT ;  /* 0x0000000c0000720c */ /* 0x000fc40003f64070 */
[----:B------:R-:W-:Y:S01]  /*0ae0*/  IABS R28, R32 ;  /* 0x00000020001c7213 */ /* 0x000fe20000000000 */
[----:B------:R-:W-:Y:S01]  /*0af0*/  IMAD.HI.U32 R7, R5, R16, RZ ;  /* 0x0000001005077227 */ /* 0x000fe200078e00ff */
[C---:B------:R-:W-:Y:S02]  /*0b00*/  LOP3.LUT R34, R6.reuse, 0xa0, RZ, 0xfc, !PT ;  /* 0x000000a006227812 */ /* 0x040fe400078efcff */
[C---:B------:R-:W-:Y:S01]  /*0b10*/  LOP3.LUT R36, R6.reuse, 0xa8, RZ, 0xfc, !PT ;  /* 0x000000a806247812 */ /* 0x040fe200078efcff */
[----:B------:R-:W-:Y:S01]  /*0b20*/  IMAD.MOV R3, RZ, RZ, -R3 ;  /* 0x000000ffff037224 */ /* 0x000fe200078e0a03 */
[----:B------:R-:W-:Y:S01]  /*0b30*/  LOP3.LUT R37, R6, 0xb0, RZ, 0xfc, !PT ;  /* 0x000000b006257812 */ /* 0x000fe200078efcff */
[----:B------:R-:W-:Y:S01]  /*0b40*/  @!P6 IMAD.IADD R15, R15, 0x1, -R0 ;  /* 0x000000010f0fe824 */ /* 0x000fe200078e0a00 */
[----:B------:R-:W-:Y:S01]  /*0b50*/  ISETP.GT.U32.AND P6, PT, R0, R13, PT ;  /* 0x0000000d0000720c */ /* 0x000fe20003fc4070 */
[----:B------:R-:W-:Y:S01]  /*0b60*/  IMAD.HI.U32 R11, R5, R17, RZ ;  /* 0x00000011050b7227 */ /* 0x000fe200078e00ff */
[----:B------:R-:W-:-:S02]  /*0b70*/  LOP3.LUT R39, R6, 0xc0, RZ, 0xfc, !PT ;  /* 0x000000c006277812 */ /* 0x000fc400078efcff */
[----:B------:R-:W-:Y:S01]  /*0b80*/  LOP3.LUT R38, R6, 0xb8, RZ, 0xfc, !PT ;  /* 0x000000b806267812 */ /* 0x000fe200078efcff */
[----:B------:R-:W-:Y:S01]  /*0b90*/  IMAD.MOV R7, RZ, RZ, -R7 ;  /* 0x000000ffff077224 */ /* 0x000fe200078e0a07 */
[----:B------:R-:W-:Y:S01]  /*0ba0*/  IABS R35, R39 ;  /* 0x0000002700237213 */ /* 0x000fe20000000000 */
[----:B------:R-:W-:Y:S01]  /*0bb0*/  IMAD R14, R0, R3, R14 ;  /* 0x00000003000e7224 */ /* 0x000fe200078e020e */
[C---:B------:R-:W-:Y:S01]  /*0bc0*/  LOP3.LUT R40, R6.reuse, 0xc8, RZ, 0xfc, !PT ;  /* 0x000000c806287812 */ /* 0x040fe200078efcff */
[----:B------:R-:W-:Y:S01]  /*0bd0*/  IMAD.MOV.U32 R3, RZ, RZ, R15 ;  /* 0x000000ffff037224 */ /* 0x000fe200078e000f */
[C---:B------:R-:W-:Y:S01]  /*0be0*/  LOP3.LUT R41, R6.reuse, 0xd0, RZ, 0xfc, !PT ;  /* 0x000000d006297812 */ /* 0x040fe200078efcff */
[----:B------:R-:W-:Y:S01]  /*0bf0*/  IMAD.MOV R11, RZ, RZ, -R11 ;  /* 0x000000ffff0b7224 */ /* 0x000fe200078e0a0b */
[----:B------:R-:W-:Y:S01]  /*0c00*/  LOP3.LUT R42, R6, 0xd8, RZ, 0xfc, !PT ;  /* 0x000000d8062a7812 */ /* 0x000fe200078efcff */
[----:B------:R-:W-:Y:S01]  /*0c10*/  IMAD R15, R0, R7, R16 ;  /* 0x00000007000f7224 */ /* 0x000fe200078e0210 */
[----:B------:R-:W-:Y:S01]  /*0c20*/  LOP3.LUT R44, R6, 0xe0, RZ, 0xfc, !PT ;  /* 0x000000e0062c7812 */ /* 0x000fe200078efcff */
[C---:B------:R-:W-:Y:S01]  /*0c30*/  IMAD R16, R0.reuse, R11, R17 ;  /* 0x0000000b00107224 */ /* 0x040fe200078e0211 */
[----:B------:R-:W-:Y:S01]  /*0c40*/  IABS R17, R21 ;  /* 0x0000001500117213 */ /* 0x000fe20000000000 */
[----:B------:R-:W-:Y:S01]  /*0c50*/  @!P2 IMAD.MOV R8, RZ, RZ, -R8 ;  /* 0x000000ffff08a224 */ /* 0x000fe200078e0a08 */
[C---:B------:R-:W-:Y:S01]  /*0c60*/  ISETP.GT.U32.AND P2, PT, R0.reuse, R15, PT ;  /* 0x0000000f0000720c */ /* 0x040fe20003f44070 */
[--C-:B------:R-:W-:Y:S01]  /*0c70*/  @!P6 IMAD.IADD R13, R13, 0x1, -R0.reuse ;  /* 0x000000010d0de824 */ /* 0x100fe200078e0a00 */
[C---:B------:R-:W-:Y:S01]  /*0c80*/  ISETP.GT.U32.AND P6, PT, R0.reuse, R16, PT ;  /* 0x000000100000720c */ /* 0x040fe20003fc4070 */
[----:B------:R-:W-:Y:S01]  /*0c90*/  @!P5 IMAD.MOV R3, RZ, RZ, -R3 ;  /* 0x000000ffff03d224 */ /* 0x000fe200078e0a03 */
[----:B------:R-:W-:Y:S01]  /*0ca0*/  ISETP.GT.U32.AND P5, PT, R0, R14, PT ;  /* 0x0000000e0000720c */ /* 0x000fe20003fa4070 */
[----:B------:R-:W-:Y:S01]  /*0cb0*/  @!P3 IMAD.IADD R12, R12, 0x1, -R0 ;  /* 0x000000010c0cb824 */ /* 0x000fe200078e0a00 */
[----:B------:R-:W-:Y:S01]  /*0cc0*/  ISETP.GE.AND P3, PT, R18, RZ, PT ;  /* 0x000000ff1200720c */ /* 0x000fe20003f66270 */
[----:B------:R-:W-:Y:S01]  /*0cd0*/  IMAD.HI.U32 R7, R5, R17, RZ ;  /* 0x0000001105077227 */ /* 0x000fe200078e00ff */
[----:B------:R-:W-:-:S02]  /*0ce0*/  IABS R18, R22 ;  /* 0x0000001600127213 */ /* 0x000fc40000000000 */
[C---:B------:R-:W-:Y:S01]  /*0cf0*/  LOP3.LUT R45, R6.reuse, 0xf0, RZ, 0xfc, !PT ;  /* 0x000000f0062d7812 */ /* 0x040fe200078efcff */
[----:B------:R-:W-:Y:S01]  /*0d00*/  IMAD.MOV R11, RZ, RZ, -R7 ;  /* 0x000000ffff0b7224 */ /* 0x000fe200078e0a07 */
[C---:B------:R-:W-:Y:S01]  /*0d10*/  LOP3.LUT R46, R6.reuse, 0xf8, RZ, 0xfc, !PT ;  /* 0x000000f8062e7812 */ /* 0x040fe200078efcff */
[--C-:B------:R-:W-:Y:S01]  /*0d20*/  @!P2 IMAD.IADD R15, R15, 0x1, -R0.reuse ;  /* 0x000000010f0fa824 */ /* 0x100fe200078e0a00 */
[----:B------:R-:W-:Y:S01]  /*0d30*/  LOP3.LUT R47, R6, 0x100, RZ, 0xfc, !PT ;  /* 0x00000100062f7812 */ /* 0x000fe200078efcff */
[--C-:B------:R-:W-:Y:S01]  /*0d40*/  @!P6 IMAD.IADD R16, R16, 0x1, -R0.reuse ;  /* 0x000000011010e824 */ /* 0x100fe200078e0a00 */
[----:B------:R-:W-:Y:S01]  /*0d50*/  IABS R43, R46 ;  /* 0x0000002e002b7213 */ /* 0x000fe20000000000 */
[----:B------:R-:W-:Y:S01]  /*0d60*/  IMAD.HI.U32 R7, R5, R18, RZ ;  /* 0x0000001205077227 */ /* 0x000fe200078e00ff */
[----:B------:R-:W-:Y:S02]  /*0d70*/  ISETP.GT.U32.AND P6, PT, R0, R15, PT ;  /* 0x0000000f0000720c */ /* 0x000fe40003fc4070 */
[----:B------:R-:W-:Y:S01]  /*0d80*/  LOP3.LUT R48, R6, 0x110, RZ, 0xfc, !PT ;  /* 0x0000011006307812 */ /* 0x000fe200078efcff */
[----:B------:R-:W-:Y:S01]  /*0d90*/  @!P5 IMAD.IADD R14, R14, 0x1, -R0 ;  /* 0x000000010e0ed824 */ /* 0x000fe200078e0a00 */
[----:B------:R-:W-:Y:S01]  /*0da0*/  ISETP.GE.AND P5, PT, R19, RZ, PT ;  /* 0x000000ff1300720c */ /* 0x000fe20003fa6270 */
[----:B------:R-:W-:Y:S01]  /*0db0*/  IMAD.MOV R7, RZ, RZ, -R7 ;  /* 0x000000ffff077224 */ /* 0x000fe200078e0a07 */
[----:B------:R-:W-:Y:S01]  /*0dc0*/  IABS R19, R23 ;  /* 0x0000001700137213 */ /* 0x000fe20000000000 */
[C---:B------:R-:W-:Y:S01]  /*0dd0*/  IMAD R17, R0.reuse, R11, R17 ;  /* 0x0000000b00117224 */ /* 0x040fe200078e0211 */
[C---:B------:R-:W-:Y:S01]  /*0de0*/  ISETP.GT.U32.AND P2, PT, R0.reuse, R14, PT ;  /* 0x0000000e0000720c */ /* 0x040fe20003f44070 */
[----:B------:R-:W-:Y:S01]  /*0df0*/  IMAD R18, R0, R7, R18 ;  /* 0x0000000700127224 */ /* 0x000fe200078e0212 */
[C---:B------:R-:W-:Y:S01]  /*0e00*/  LOP3.LUT R50, R6.reuse, 0x120, RZ, 0xfc, !PT ;  /* 0x0000012006327812 */ /* 0x040fe200078efcff */
[----:B------:R-:W-:Y:S01]  /*0e10*/  IMAD.HI.U32 R7, R5, R19, RZ ;  /* 0x0000001305077227 */ /* 0x000fe200078e00ff */
[----:B------:R-:W-:-:S02]  /*0e20*/  LOP3.LUT R49, R6, 0x118, RZ, 0xfc, !PT ;  /* 0x0000011806317812 */ /* 0x000fc400078efcff */
[----:B------:R-:W-:Y:S01]  /*0e30*/  LOP3.LUT R51, R6, 0x128, RZ, 0xfc, !PT ;  /* 0x0000012806337812 */ /* 0x000fe200078efcff */
[----:B------:R-:W-:Y:S01]  /*0e40*/  @!P6 IMAD.IADD R15, R15, 0x1, -R0 ;  /* 0x000000010f0fe824 */ /* 0x000fe200078e0a00 */
[C---:B------:R-:W-:Y:S01]  /*0e50*/  ISETP.GT.U32.AND P6, PT, R0.reuse, R18, PT ;  /* 0x000000120000720c */ /* 0x040fe20003fc4070 */
[----:B------:R-:W-:Y:S01]  /*0e60*/  @!P0 IMAD.MOV R12, RZ, RZ, -R12 ;  /* 0x000000ffff0c8224 */ /* 0x000fe200078e0a0c */
[----:B------:R-:W-:Y:S01]  /*0e70*/  ISETP.GT.U32.AND P0, PT, R0, R16, PT ;  /* 0x000000100000720c */ /* 0x000fe20003f04070 */
[----:B------:R-:W-:Y:S01]  /*0e80*/  IMAD.MOV R11, RZ, RZ, -R7 ;  /* 0x000000ffff0b7224 */ /* 0x000fe200078e0a07 */
[----:B------:R-:W-:Y:S01]  /*0e90*/  LOP3.LUT R52, R6, 0x130, RZ, 0xfc, !PT ;  /* 0x0000013006347812 */ /* 0x000fe200078efcff */
[----:B------:R-:W-:Y:S01]  /*0ea0*/  @!P2 IMAD.IADD R14, R14, 0x1, -R0 ;  /* 0x000000010e0ea824 */ /* 0x000fe200078e0a00 */
[----:B------:R-:W-:Y:S01]  /*0eb0*/  ISETP.GT.U32.AND P2, PT, R0, R17, PT ;  /* 0x000000110000720c */ /* 0x000fe20003f44070 */
[----:B------:R-:W-:Y:S01]  /*0ec0*/  IMAD.HI.U32 R7, R5, R20, RZ ;  /* 0x0000001405077227 */ /* 0x000fe200078e00ff */
[----:B------:R-:W-:-:S02]  /*0ed0*/  LOP3.LUT R55, R6, 0x140, RZ, 0xfc, !PT ;  /* 0x0000014006377812 */ /* 0x000fc400078efcff */
[----:B------:R-:W-:Y:S01]  /*0ee0*/  LOP3.LUT R56, R6, 0x148, RZ, 0xfc, !PT ;  /* 0x0000014806387812 */ /* 0x000fe200078efcff */
[----:B------:R-:W-:Y:S01]  /*0ef0*/  IMAD R19, R0, R11, R19 ;  /* 0x0000000b00137224 */ /* 0x000fe200078e0213 */
[----:B------:R-:W-:Y:S01]  /*0f00*/  LOP3.LUT R57, R6, 0x150, RZ, 0xfc, !PT ;  /* 0x0000015006397812 */ /* 0x000fe200078efcff */
[----:B------:R-:W-:Y:S01]  /*0f10*/  @!P6 IMAD.IADD R18, R18, 0x1, -R0 ;  /* 0x000000011212e824 */ /* 0x000fe200078e0a00 */
[----:B------:R-:W-:Y:S01]  /*0f20*/  LOP3.LUT R58, R6, 0x170, RZ, 0xfc, !PT ;  /* 0x00000170063a7812 */ /* 0x000fe200078efcff */
[----:B------:R-:W-:Y:S01]  /*0f30*/  IMAD.MOV R11, RZ, RZ, -R7 ;  /* 0x000000ffff0b7224 */ /* 0x000fe200078e0a07 */
[----:B------:R-:W-:Y:S01]  /*0f40*/  IABS R54, R57 ;  /* 0x0000003900367213 */ /* 0x000fe20000000000 */
[----:B------:R-:W-:Y:S01]  /*0f50*/  @!P4 IMAD.MOV R14, RZ, RZ, -R14 ;  /* 0x000000ffff0ec224 */ /* 0x000fe200078e0a0e */
[C---:B------:R-:W-:Y:S01]  /*0f60*/  ISETP.GT.U32.AND P6, PT, R0.reuse, R18, PT ;  /* 0x000000120000720c */ /* 0x040fe20003fc4070 */
[----:B------:R-:W-:Y:S01]  /*0f70*/  @!P2 IMAD.IADD R17, R17, 0x1, -R0 ;  /* 0x000000011111a824 */ /* 0x000fe200078e0a00 */
[----:B------:R-:W-:Y:S01]  /*0f80*/  ISETP.GT.U32.AND P4, PT, R0, R19, PT ;  /* 0x000000130000720c */ /* 0x000fe20003f84070 */
[----:B------:R-:W-:Y:S01]  /*0f90*/  @!P1 IMAD.MOV R13, RZ, RZ, -R13 ;  /* 0x000000ffff0d9224 */ /* 0x000fe200078e0a0d */
[----:B------:R-:W-:Y:S01]  /*0fa0*/  ISETP.GE.AND P2, PT, R22, RZ, PT ;  /* 0x000000ff1600720c */ /* 0x000fe20003f46270 */
[C---:B------:R-:W-:Y:S01]  /*0fb0*/  IMAD R20, R0.reuse, R11, R20 ;  /* 0x0000000b00147224 */ /* 0x040fe200078e0214 */
[----:B------:R-:W-:Y:S01]  /*0fc0*/  ISETP.GT.U32.AND P1, PT, R0, R17, PT ;  /* 0x000000110000720c */ /* 0x000fe20003f24070 */
[----:B------:R-:W-:Y:S01]  /*0fd0*/  @!P0 IMAD.IADD R16, R16, 0x1, -R0 ;  /* 0x0000000110108824 */ /* 0x000fe200078e0a00 */
[----:B------:R-:W-:Y:S01]  /*0fe0*/  ISETP.GE.AND P0, PT, R21, RZ, PT ;  /* 0x000000ff1500720c */ /* 0x000fe20003f06270 */
[----:B------:R-:W-:Y:S01]  /*0ff0*/  @!P3 IMAD.MOV R15, RZ, RZ, -R15 ;  /* 0x000000ffff0fb224 */ /* 0x000fe200078e0a0f */
[----:B------:R-:W-:Y:S01]  /*1000*/  IABS R21, R25 ;  /* 0x0000001900157213 */ /* 0x000fe20000000000 */
[----:B------:R-:W-:Y:S01]  /*1010*/  @!P5 IMAD.MOV R16, RZ, RZ, -R16 ;  /* 0x000000ffff10d224 */ /* 0x000fe200078e0a10 */
[----:B------:R-:W-:Y:S01]  /*1020*/  LOP3.LUT R11, R6, 0x58, RZ, 0xfc, !PT ;  /* 0x00000058060b7812 */ /* 0x000fe200078efcff */
[----:B------:R-:W-:Y:S01]  /*1030*/  @!P6 IMAD.IADD R18, R18, 0x1, -R0 ;  /* 0x000000011212e824 */ /* 0x000fe200078e0a00 */
[----:B------:R-:W-:Y:S01]  /*1040*/  ISETP.GT.U32.AND P6, PT, R0, R20, PT ;  /* 0x000000140000720c */ /* 0x000fe20003fc4070 */
[----:B------:R-:W-:Y:S01]  /*1050*/  IMAD.HI.U32 R7, R5, R21, RZ ;  /* 0x0000001505077227 */ /* 0x000fe200078e00ff */
[----:B------:R-:W-:-:S02]  /*1060*/  IABS R22, R11 ;  /* 0x0000000b00167213 */ /* 0x000fc40000000000 */
[----:B------:R-:W-:Y:S01]  /*1070*/  ISETP.GE.AND P3, PT, R23, RZ, PT ;  /* 0x000000ff1700720c */ /* 0x000fe20003f66270 */
[--C-:B------:R-:W-:Y:S01]  /*1080*/  @!P4 IMAD.IADD R19, R19, 0x1, -R0.reuse ;  /* 0x000000011313c824 */ /* 0x100fe200078e0a00 */
[----:B------:R-:W-:Y:S01]  /*1090*/  ISETP.GE.AND P5, PT, R24, RZ, PT ;  /* 0x000000ff1800720c */ /* 0x000fe20003fa6270 */
[--C-:B------:R-:W-:Y:S01]  /*10a0*/  @!P1 IMAD.IADD R17, R17, 0x1, -R0.reuse ;  /* 0x0000000111119824 */ /* 0x100fe200078e0a00 */
[----:B------:R-:W-:Y:S01]  /*10b0*/  ISETP.GE.AND P1, PT, R25, RZ, PT ;  /* 0x000000ff1900720c */ /* 0x000fe20003f26270 */
[----:B------:R-:W-:Y:S01]  /*10c0*/  IMAD.MOV R7, RZ, RZ, -R7 ;  /* 0x000000ffff077224 */ /* 0x000fe200078e0a07 */
[C---:B------:R-:W-:Y:S01]  /*10d0*/  ISETP.GT.U32.AND P4, PT, R0.reuse, R19, PT ;  /* 0x000000130000720c */ /* 0x040fe20003f84070 */
[----:B------:R-:W-:Y:S01]  /*10e0*/  @!P0 IMAD.MOV R17, RZ, RZ, -R17 ;  /* 0x000000ffff118224 */ /* 0x000fe200078e0a11 */
[----:B------:R-:W-:Y:S01]  /*10f0*/  ISETP.GE.AND P0, PT, R11, RZ, PT ;  /* 0x000000ff0b00720c */ /* 0x000fe20003f06270 */
[----:B------:R-:W-:Y:S01]  /*1100*/  IMAD R21, R0, R7, R21 ;  /* 0x0000000700157224 */ /* 0x000fe200078e0215 */
[----:B------:R-:W-:Y:S01]  /*1110*/  LOP3.LUT R11, R6, 0x60, RZ, 0xfc, !PT ;  /* 0x00000060060b7812 */ /* 0x000fe200078efcff */
[----:B------:R-:W-:Y:S01]  /*1120*/  @!P6 IMAD.IADD R20, R20, 0x1, -R0 ;  /* 0x000000011414e824 */ /* 0x000fe200078e0a00 */
[----:B------:R-:W-:Y:S01]  /*1130*/  LOP3.LUT R25, R6, 0x68, RZ, 0xfc, !PT ;  /* 0x0000006806197812 */ /* 0x000fe200078efcff */
[----:B------:R-:W-:Y:S01]  /*1140*/  IMAD.HI.U32 R7, R5, R22, RZ ;  /* 0x0000001605077227 */ /* 0x000fe200078e00ff */
[----:B------:R-:W-:-:S02]  /*1150*/  IABS R23, R11 ;  /* 0x0000000b00177213 */ /* 0x000fc40000000000 */
[C---:B------:R-:W-:Y:S01]  /*1160*/  ISETP.GT.U32.AND P6, PT, R0.reuse, R20, PT ;  /* 0x000000140000720c */ /* 0x040fe20003fc4070 */
[----:B------:R-:W-:Y:S01]  /*1170*/  @!P2 IMAD.MOV R18, RZ, RZ, -R18 ;  /* 0x000000ffff12a224 */ /* 0x000fe200078e0a12 */
[C---:B------:R-:W-:Y:S01]  /*1180*/  ISETP.GT.U32.AND P2, PT, R0.reuse, R21, PT ;  /* 0x000000150000720c */ /* 0x040fe20003f44070 */
[----:B------:R-:W-:Y:S01]  /*1190*/  IMAD.MOV R7, RZ, RZ, -R7 ;  /* 0x000000ffff077224 */ /* 0x000fe200078e0a07 */
[----:B------:R-:W-:Y:S01]  /*11a0*/  IABS R24, R25 ;  /* 0x0000001900187213 */ /* 0x000fe20000000000 */
[----:B------:R-:W-:Y:S01]  /*11b0*/  @!P4 IMAD.IADD R19, R19, 0x1, -R0 ;  /* 0x000000011313c824 */ /* 0x000fe200078e0a00 */
[----:B------:R-:W-:Y:S01]  /*11c0*/  ISETP.GE.AND P4, PT, R11, RZ, PT ;  /* 0x000000ff0b00720c */ /* 0x000fe20003f86270 */
[----:B------:R-:W-:Y:S01]  /*11d0*/  IMAD R22, R0, R7, R22 ;  /* 0x0000000700167224 */ /* 0x000fe200078e0216 */
[C---:B------:R-:W-:Y:S01]  /*11e0*/  LOP3.LUT R60, R6.reuse, 0x180, RZ, 0xfc, !PT ;  /* 0x00000180063c7812 */ /* 0x040fe200078efcff */
[----:B------:R-:W-:Y:S01]  /*11f0*/  IMAD.HI.U32 R7, R5, R23, RZ ;  /* 0x0000001705077227 */ /* 0x000fe200078e00ff */
[----:B------:R-:W-:-:S02]  /*1200*/  LOP3.LUT R62, R6, 0x188, RZ, 0xfc, !PT ;  /* 0x00000188063e7812 */ /* 0x000fc400078efcff */
[C---:B------:R-:W-:Y:S01]  /*1210*/  LOP3.LUT R64, R6.reuse, 0x1b8, RZ, 0xfc, !PT ;  /* 0x000001b806407812 */ /* 0x040fe200078efcff */
[----:B------:R-:W-:Y:S01]  /*1220*/  IMAD.MOV R11, RZ, RZ, -R7 ;  /* 0x000000ffff0b7224 */ /* 0x000fe200078e0a07 */
[----:B------:R-:W-:Y:S01]  /*1230*/  LOP3.LUT R66, R6, 0x1c0, RZ, 0xfc, !PT ;  /* 0x000001c006427812 */ /* 0x000fe200078efcff */
[--C-:B------:R-:W-:Y:S01]  /*1240*/  @!P2 IMAD.IADD R21, R21, 0x1, -R0.reuse ;  /* 0x000000011515a824 */ /* 0x100fe200078e0a00 */
[----:B------:R-:W-:Y:S01]  /*1250*/  IABS R87, R64 ;  /* 0x0000004000577213 */ /* 0x000fe20000000000 */
[----:B------:R-:W-:Y:S01]  /*1260*/  @!P6 IMAD.IADD R20, R20, 0x1, -R0 ;  /* 0x000000011414e824 */ /* 0x000fe200078e0a00 */
[----:B------:R-:W-:Y:S01]  /*1270*/  ISETP.GE.AND P6, PT, R25, RZ, PT ;  /* 0x000000ff1900720c */ /* 0x000fe20003fc6270 */
[C---:B------:R-:W-:Y:S01]  /*1280*/  IMAD R23, R0.reuse, R11, R23 ;  /* 0x0000000b00177224 */ /* 0x040fe200078e0217 */
[C---:B------:R-:W-:Y:S01]  /*1290*/  ISETP.GT.U32.AND P2, PT, R0.reuse, R21, PT ;  /* 0x000000150000720c */ /* 0x040fe20003f44070 */
[----:B------:R-:W-:Y:S01]  /*12a0*/  @!P5 IMAD.MOV R20, RZ, RZ, -R20 ;  /* 0x000000ffff14d224 */ /* 0x000fe200078e0a14 */
[----:B------:R-:W-:Y:S01]  /*12b0*/  IABS R25, R26 ;  /* 0x0000001a00197213 */ /* 0x000fe20000000000 */
[----:B------:R-:W-:Y:S01]  /*12c0*/  @!P3 IMAD.MOV R19, RZ, RZ, -R19 ;  /* 0x000000ffff13b224 */ /* 0x000fe200078e0a13 */
[C---:B------:R-:W-:Y:S01]  /*12d0*/  ISETP.GT.U32.AND P5, PT, R0.reuse, R23, PT ;  /* 0x000000170000720c */ /* 0x040fe20003fa4070 */
[----:B------:R-:W-:Y:S01]  /*12e0*/  IMAD.HI.U32 R7, R5, R24, RZ ;  /* 0x0000001805077227 */ /* 0x000fe200078e00ff */
[----:B------:R-:W-:-:S02]  /*12f0*/  ISETP.GT.U32.AND P3, PT, R0, R22, PT ;  /* 0x000000160000720c */ /* 0x000fc40003f64070 */
[----:B------:R-:W-:Y:S01]  /*1300*/  IABS R89, R66 ;  /* 0x0000004200597213 */ /* 0x000fe20000000000 */
[----:B------:R-:W-:Y:S01]  /*1310*/  IMAD.MOV R7, RZ, RZ, -R7 ;  /* 0x000000ffff077224 */ /* 0x000fe200078e0a07 */
[C---:B------:R-:W-:Y:S02]  /*1320*/  LOP3.LUT R68, R6.reuse, 0x1c8, RZ, 0xfc, !PT ;  /* 0x000001c806447812 */ /* 0x040fe400078efcff */
[----:B------:R-:W-:Y:S01]  /*1330*/  LOP3.LUT R70, R6, 0x1d0, RZ, 0xfc, !PT ;  /* 0x000001d006467812 */ /* 0x000fe200078efcff */
[----:B------:R-:W-:Y:S01]  /*1340*/  @!P2 IMAD.IADD R21, R21, 0x1, -R0 ;  /* 0x000000011515a824 */ /* 0x000fe200078e0a00 */
[----:B------:R-:W-:Y:S01]  /*1350*/  ISETP.GE.AND P2, PT, R26, RZ, PT ;  /* 0x000000ff1a00720c */ /* 0x000fe20003f46270 */
[----:B------:R-:W-:Y:S01]  /*1360*/  IMAD R24, R0, R7, R24 ;  /* 0x0000000700187224 */ /* 0x000fe200078e0218 */
[----:B------:R-:W-:Y:S01]  /*1370*/  IABS R26, R30 ;  /* 0x0000001e001a7213 */ /* 0x000fe20000000000 */
[----:B------:R-:W-:Y:S01]  /*1380*/  @!P5 IMAD.IADD R23, R23, 0x1, -R0 ;  /* 0x000000011717d824 */ /* 0x000fe200078e0a00 */
[----:B------:R-:W-:Y:S01]  /*1390*/  IABS R91, R68 ;  /* 0x00000044005b7213 */ /* 0x000fe20000000000 */
[----:B------:R-:W-:Y:S01]  /*13a0*/  IMAD.HI.U32 R7, R5, R25, RZ ;  /* 0x0000001905077227 */ /* 0x000fe200078e00ff */
[----:B------:R-:W-:-:S02]  /*13b0*/  IABS R93, R70 ;  /* 0x00000046005d7213 */ /* 0x000fc40000000000 */
[----:B------:R-:W-:Y:S01]  /*13c0*/  ISETP.GT.U32.AND P5, PT, R0, R23, PT ;  /* 0x000000170000720c */ /* 0x000fe20003fa4070 */
[----:B------:R-:W-:Y:S01]  /*13d0*/  @!P3 IMAD.IADD R22, R22, 0x1, -R0 ;  /* 0x000000011616b824 */ /* 0x000fe200078e0a00 */
[----:B---3--:R-:W-:Y:S01]  /*13e0*/  LOP3.LUT R9, R76, 0x1f, RZ, 0xc0, !PT ;  /* 0x0000001f4c097812 */ /* 0x008fe200078ec0ff */
[----:B------:R-:W-:Y:S02]  /*13f0*/  IMAD.MOV R11, RZ, RZ, -R7 ;  /* 0x000000ffff0b7224 */ /* 0x000fe400078e0a07 */
[----:B------:R-:W-:Y:S01]  /*1400*/  @!P1 IMAD.MOV R21, RZ, RZ, -R21 ;  /* 0x000000ffff159224 */ /* 0x000fe200078e0a15 */
[C---:B------:R-:W-:Y:S01]  /*1410*/  ISETP.GT.U32.AND P1, PT, R0.reuse, R24, PT ;  /* 0x000000180000720c */ /* 0x040fe20003f24070 */
[----:B------:R-:W-:Y:S01]  /*1420*/  IMAD.HI.U32 R7, R5, R26, RZ ;  /* 0x0000001a05077227 */ /* 0x000fe200078e00ff */
[----:B------:R-:W-:-:S03]  /*1430*/  ISETP.GT.U32.AND P3, PT, R0, R22, PT ;  /* 0x000000160000720c */ /* 0x000fc60003f64070 */
[----:B------:R-:W-:Y:S02]  /*1440*/  IMAD.MOV R7, RZ, RZ, -R7 ;  /* 0x000000ffff077224 */ /* 0x000fe400078e0a07 */
[----:B------:R-:W-:Y:S02]  /*1450*/  @!P5 IMAD.IADD R23, R23, 0x1, -R0 ;  /* 0x000000011717d824 */ /* 0x000fe400078e0a00 */
[C---:B------:R-:W-:Y:S02]  /*1460*/  IMAD R26, R0.reuse, R7, R26 ;  /* 0x00000007001a7224 */ /* 0x040fe400078e021a */
[----:B------:R-:W-:Y:S02]  /*1470*/  IMAD R25, R0, R11, R25 ;  /* 0x0000000b00197224 */ /* 0x000fe400078e0219 */
[--C-:B------:R-:W-:Y:S01]  /*1480*/  @!P1 IMAD.IADD R24, R24, 0x1, -R0.reuse ;  /* 0x0000000118189824 */ /* 0x100fe200078e0a00 */
[----:B------:R-:W-:Y:S01]  /*1490*/  ISETP.GT.U32.AND P5, PT, R0, R26, PT ;  /* 0x0000001a0000720c */ /* 0x000fe20003fa4070 */
[----:B------:R-:W-:Y:S01]  /*14a0*/  @!P3 IMAD.IADD R22, R22, 0x1, -R0 ;  /* 0x000000011616b824 */ /* 0x000fe200078e0a00 */
[C---:B------:R-:W-:Y:S01]  /*14b0*/  ISETP.GT.U32.AND P3, PT, R0.reuse, R25, PT ;  /* 0x000000190000720c */ /* 0x040fe20003f64070 */
[----:B------:R-:W-:Y:S01]  /*14c0*/  IMAD.HI.U32 R7, R5, R27, RZ ;  /* 0x0000001b05077227 */ /* 0x000fe200078e00ff */
[----:B------:R-:W-:-:S03]  /*14d0*/  ISETP.GT.U32.AND P1, PT, R0, R24, PT ;  /* 0x000000180000720c */ /* 0x000fc60003f24070 */
[----:B------:R-:W-:-:S04]  /*14e0*/  IMAD.HI.U32 R11, R5, R29, RZ ;  /* 0x0000001d050b7227 */ /* 0x000fc800078e00ff */
[----:B------:R-:W-:Y:S02]  /*14f0*/  IMAD.MOV R7, RZ, RZ, -R7 ;  /* 0x000000ffff077224 */ /* 0x000fe400078e0a07 */
[--C-:B------:R-:W-:Y:S01]  /*1500*/  @!P5 IMAD.IADD R26, R26, 0x1, -R0.reuse ;  /* 0x000000011a1ad824 */ /* 0x100fe200078e0a00 */
[----:B------:R-:W-:Y:S01]  /*1510*/  ISETP.GE.AND P5, PT, R31, RZ, PT ;  /* 0x000000ff1f00720c */ /* 0x000fe20003fa6270 */
[----:B------:R-:W-:Y:S01]  /*1520*/  IMAD.MOV R11, RZ, RZ, -R11 ;  /* 0x000000ffff0b7224 */ /* 0x000fe200078e0a0b */
[----:B------:R-:W-:Y:S01]  /*1530*/  IABS R31, R34 ;  /* 0x00000022001f7213 */ /* 0x000fe20000000000 */
[----:B------:R-:W-:Y:S01]  /*1540*/  @!P4 IMAD.MOV R23, RZ, RZ, -R23 ;  /* 0x000000ffff17c224 */ /* 0x000fe200078e0a17 */
[C---:B------:R-:W-:Y:S01]  /*1550*/  ISETP.GT.U32.AND P4, PT, R0.reuse, R26, PT ;  /* 0x0000001a0000720c */ /* 0x040fe20003f84070 */
[----:B------:R-:W-:Y:S02]  /*1560*/  @!P3 IMAD.IADD R25, R25, 0x1, -R0 ;  /* 0x000000011919b824 */ /* 0x000fe400078e0a00 */
[----:B------:R-:W-:-:S02]  /*1570*/  IMAD R27, R0, R7, R27 ;  /* 0x00000007001b7224 */ /* 0x000fc400078e021b */
[----:B------:R-:W-:Y:S01]  /*1580*/  @!P1 IMAD.IADD R24, R24, 0x1, -R0 ;  /* 0x0000000118189824 */ /* 0x000fe200078e0a00 */
[C---:B------:R-:W-:Y:S01]  /*1590*/  ISETP.GT.U32.AND P3, PT, R0.reuse, R25, PT ;  /* 0x000000190000720c */ /* 0x040fe20003f64070 */
[C---:B------:R-:W-:Y:S01]  /*15a0*/  IMAD R29, R0.reuse, R11, R29 ;  /* 0x0000000b001d7224 */ /* 0x040fe200078e021d */
[----:B------:R-:W-:Y:S01]  /*15b0*/  ISETP.GT.U32.AND P1, PT, R0, R27, PT ;  /* 0x0000001b0000720c */ /* 0x000fe20003f24070 */
[----:B------:R-:W-:-:S04]  /*15c0*/  IMAD.HI.U32 R7, R5, R28, RZ ;  /* 0x0000001c05077227 */ /* 0x000fc800078e00ff */
[----:B------:R-:W-:Y:S01]  /*15d0*/  @!P6 IMAD.MOV R24, RZ, RZ, -R24 ;  /* 0x000000ffff18e224 */ /* 0x000fe200078e0a18 */
[----:B------:R-:W-:Y:S01]  /*15e0*/  ISETP.GT.U32.AND P6, PT, R0, R29, PT ;  /* 0x0000001d0000720c */ /* 0x000fe20003fc4070 */
[----:B------:R-:W-:Y:S02]  /*15f0*/  IMAD.MOV R7, RZ, RZ, -R7 ;  /* 0x000000ffff077224 */ /* 0x000fe400078e0a07 */
[----:B------:R-:W-:Y:S02]  /*1600*/  @!P4 IMAD.IADD R26, R26, 0x1, -R0 ;  /* 0x000000011a1ac824 */ /* 0x000fe400078e0a00 */
[----:B------:R-:W-:Y:S02]  /*1610*/  IMAD R28, R0, R7, R28 ;  /* 0x00000007001c7224 */ /* 0x000fe400078e021c */
[----:B------:R-:W-:Y:S01]  /*1620*/  @!P0 IMAD.MOV R22, RZ, RZ, -R22 ;  /* 0x000000ffff168224 */ /* 0x000fe200078e0a16 */
[----:B------:R-:W-:Y:S01]  /*1630*/  ISETP.GE.AND P0, PT, R30, RZ, PT ;  /* 0x000000ff1e00720c */ /* 0x000fe20003f06270 */
[----:B------:R-:W-:Y:S01]  /*1640*/  @!P3 IMAD.IADD R25, R25, 0x1, -R0 ;  /* 0x000000011919b824 */ /* 0x000fe200078e0a00 */
[----:B------:R-:W-:Y:S01]  /*1650*/  ISETP.GT.U32.AND P4, PT, R0, R28, PT ;  /* 0x0000001c0000720c */ /* 0x000fe20003f84070 */
[----:B------:R-:W-:Y:S01]  /*1660*/  IMAD.HI.U32 R11, R5, R31, RZ ;  /* 0x0000001f050b7227 */ /* 0x000fe200078e00ff */
[----:B------:R-:W-:-:S02]  /*1670*/  ISETP.GE.AND P3, PT, R32, RZ, PT ;  /* 0x000000ff2000720c */ /* 0x000fc40003f66270 */
[----:B------:R-:W-:Y:S01]  /*1680*/  LOP3.LUT R32, R6, 0x98, RZ, 0xfc, !PT ;  /* 0x0000009806207812 */ /* 0x000fe200078efcff */
[--C-:B------:R-:W-:Y:S02]  /*1690*/  @!P6 IMAD.IADD R29, R29, 0x1, -R0.reuse ;  /* 0x000000011d1de824 */ /* 0x100fe400078e0a00 */
[----:B------:R-:W-:Y:S01]  /*16a0*/  IMAD.MOV R11, RZ, RZ, -R11 ;  /* 0x000000ffff0b7224 */ /* 0x000fe200078e0a0b */
[----:B------:R-:W-:Y:S01]  /*16b0*/  IABS R30, R32 ;  /* 0x00000020001e7213 */ /* 0x000fe20000000000 */
[----:B------:R-:W-:Y:S01]  /*16c0*/  @!P1 IMAD.IADD R27, R27, 0x1, -R0 ;  /* 0x000000011b1b9824 */ /* 0x000fe200078e0a00 */
[----:B------:R-:W-:Y:S01]  /*16d0*/  ISETP.GT.U32.AND P6, PT, R0, R29, PT ;  /* 0x0000001d0000720c */ /* 0x000fe20003fc4070 */
[----:B------:R-:W-:Y:S01]  /*16e0*/  @!P0 IMAD.MOV R26, RZ, RZ, -R26 ;  /* 0x000000ffff1a8224 */ /* 0x000fe200078e0a1a */
[----:B------:R-:W-:Y:S01]  /*16f0*/  ISETP.GE.AND P0, PT, R32, RZ, PT ;  /* 0x000000ff2000720c */ /* 0x000fe20003f06270 */
[----:B------:R-:W-:Y:S01]  /*1700*/  @!P4 IMAD.IADD R28, R28, 0x1, -R0 ;  /* 0x000000011c1cc824 */ /* 0x000fe200078e0a00 */
[----:B------:R-:W-:Y:S01]  /*1710*/  IABS R32, R36 ;  /* 0x0000002400207213 */ /* 0x000fe20000000000 */
[----:B------:R-:W-:Y:S01]  /*1720*/  IMAD.HI.U32 R7, R5, R30, RZ ;  /* 0x0000001e05077227 */ /* 0x000fe200078e00ff */
[----:B------:R-:W-:-:S02]  /*1730*/  ISETP.GT.U32.AND P1, PT, R0, R27, PT ;  /* 0x0000001b0000720c */ /* 0x000fc40003f24070 */
[C---:B------:R-:W-:Y:S01]  /*1740*/  ISETP.GT.U32.AND P4, PT, R0.reuse, R28, PT ;  /* 0x0000001c0000720c */ /* 0x040fe20003f84070 */
[C---:B------:R-:W-:Y:S02]  /*1750*/  IMAD R31, R0.reuse, R11, R31 ;  /* 0x0000000b001f7224 */ /* 0x040fe400078e021f */
[----:B------:R-:W-:Y:S02]  /*1760*/  IMAD.MOV R7, RZ, RZ, -R7 ;  /* 0x000000ffff077224 */ /* 0x000fe400078e0a07 */
[----:B------:R-:W-:Y:S01]  /*1770*/  @!P6 IMAD.IADD R29, R29, 0x1, -R0 ;  /* 0x000000011d1de824 */ /* 0x000fe200078e0a00 */
[C---:B------:R-:W-:Y:S01]  /*1780*/  ISETP.GT.U32.AND P6, PT, R0.reuse, R31, PT ;  /* 0x0000001f0000720c */ /* 0x040fe20003fc4070 */
[----:B------:R-:W-:Y:S02]  /*1790*/  IMAD R30, R0, R7, R30 ;  /* 0x00000007001e7224 */ /* 0x000fe400078e021e */
[----:B------:R-:W-:-:S04]  /*17a0*/  IMAD.HI.U32 R7, R5, R32, RZ ;  /* 0x0000002005077227 */ /* 0x000fc800078e00ff */
[----:B------:R-:W-:Y:S01]  /*17b0*/  @!P2 IMAD.MOV R25, RZ, RZ, -R25 ;  /* 0x000000ffff19a224 */ /* 0x000fe200078e0a19 */
[----:B------:R-:W-:Y:S01]  /*17c0*/  ISETP.GE.AND P2, PT, R33, RZ, PT ;  /* 0x000000ff2100720c */ /* 0x000fe20003f46270 */
[----:B------:R-:W-:Y:S01]  /*17d0*/  IMAD.MOV R7, RZ, RZ, -R7 ;  /* 0x000000ffff077224 */ /* 0x000fe200078e0a07 */
[----:B------:R-:W-:Y:S01]  /*17e0*/  IABS R33, R37 ;  /* 0x0000002500217213 */ /* 0x000fe20000000000 */
[----:B------:R-:W-:Y:S01]  /*17f0*/  @!P4 IMAD.IADD R28, R28, 0x1, -R0 ;  /* 0x000000011c1cc824 */ /* 0x000fe200078e0a00 */
[C---:B------:R-:W-:Y:S01]  /*1800*/  ISETP.GT.U32.AND P4, PT, R0.reuse, R30, PT ;  /* 0x0000001e0000720c */ /* 0x040fe20003f84070 */
[----:B------:R-:W-:Y:S02]  /*1810*/  IMAD R32, R0, R7, R32 ;  /* 0x0000000700207224 */ /* 0x000fe400078e0220 */
[----:B------:R-:W-:-:S04]  /*1820*/  IMAD.HI.U32 R7, R5, R33, RZ ;  /* 0x0000002105077227 */ /* 0x000fc800078e00ff */
[----:B------:R-:W-:Y:S01]  /*1830*/  @!P6 IMAD.IADD R31, R31, 0x1, -R0 ;  /* 0x000000011f1fe824 */ /* 0x000fe200078e0a00 */
[----:B------:R-:W-:Y:S01]  /*1840*/  ISETP.GE.AND P6, PT, R36, RZ, PT ;  /* 0x000000ff2400720c */ /* 0x000fe20003fc6270 */
[----:B------:R-:W-:Y:S01]  /*1850*/  IMAD.MOV R7, RZ, RZ, -R7 ;  /* 0x000000ffff077224 */ /* 0x000fe200078e0a07 */
[----:B------:R-:W-:Y:S01]  /*1860*/  IABS R36, R40 ;  /* 0x0000002800247213 */ /* 0x000fe20000000000 */
[----:B------:R-:W-:Y:S01]  /*1870*/  @!P3 IMAD.MOV R28, RZ, RZ, -R28 ;  /* 0x000000ffff1cb224 */ /* 0x000fe200078e0a1c */
[C---:B------:R-:W-:Y:S01]  /*1880*/  ISETP.GT.U32.AND P3, PT, R0.reuse, R31, PT ;  /* 0x0000001f0000720c */ /* 0x040fe20003f64070 */
[----:B------:R-:W-:Y:S02]  /*1890*/  IMAD R33, R0, R7, R33 ;  /* 0x0000000700217224 */ /* 0x000fe400078e0221 */
[----:B------:R-:W-:Y:S01]  /*18a0*/  @!P1 IMAD.IADD R27, R27, 0x1, -R0 ;  /* 0x000000011b1b9824 */ /* 0x000fe200078e0a00 */
[----:B------:R-:W-:Y:S01]  /*18b0*/  ISETP.GE.AND P1, PT, R34, RZ, PT ;  /* 0x000000ff2200720c */ /* 0x000fe20003f26270 */
[----:B------:R-:W-:Y:S01]  /*18c0*/  IMAD.HI.U32 R7, R5, R35, RZ ;  /* 0x0000002305077227 */ /* 0x000fe200078e00ff */
[----:B------:R-:W-:-:S03]  /*18d0*/  IABS R34, R38 ;  /* 0x0000002600227213 */ /* 0x000fc60000000000 */
[----:B------:R-:W-:Y:S01]  /*18e0*/  @!P4 IMAD.IADD R30, R30, 0x1, -R0 ;  /* 0x000000011e1ec824 */ /* 0x000fe200078e0a00 */
[----:B------:R-:W-:Y:S01]  /*18f0*/  ISETP.GT.U32.AND P4, PT, R0, R32, PT ;  /* 0x000000200000720c */ /* 0x000fe20003f84070 */
[----:B------:R-:W-:Y:S02]  /*1900*/  IMAD.MOV R7, RZ, RZ, -R7 ;  /* 0x000000ffff077224 */ /* 0x000fe400078e0a07 */
[----:B------:R-:W-:-:S04]  /*1910*/  IMAD.HI.U32 R11, R5, R34, RZ ;  /* 0x00000022050b7227 */ /* 0x000fc800078e00ff */
[----:B------:R-:W-:Y:S01]  /*1920*/  @!P5 IMAD.MOV R27, RZ, RZ, -R27 ;  /* 0x000000ffff1bd224 */ /* 0x000fe200078e0a1b */
[C---:B------:R-:W-:Y:S01]  /*1930*/  ISETP.GT.U32.AND P5, PT, R0.reuse, R30, PT ;  /* 0x0000001e0000720c */ /* 0x040fe20003fa4070 */
[C---:B------:R-:W-:Y:S02]  /*1940*/  IMAD R35, R0.reuse, R7, R35 ;  /* 0x0000000700237224 */ /* 0x040fe400078e0223 */
[----:B------:R-:W-:Y:S02]  /*1950*/  IMAD.MOV R11, RZ, RZ, -R11 ;  /* 0x000000ffff0b7224 */ /* 0x000fe400078e0a0b */
[----:B------:R-:W-:Y:S01]  /*1960*/  @!P3 IMAD.IADD R31, R31, 0x1, -R0 ;  /* 0x000000011f1fb824 */ /* 0x000fe200078e0a00 */
[C---:B------:R-:W-:Y:S01]  /*1970*/  ISETP.GT.U32.AND P3, PT, R0.reuse, R35, PT ;  /* 0x000000230000720c */ /* 0x040fe20003f64070 */
[----:B------:R-:W-:Y:S02]  /*1980*/  IMAD R34, R0, R11, R34 ;  /* 0x0000000b00227224 */ /* 0x000fe400078e0222 */
[----:B------:R-:W-:-:S02]  /*1990*/  @!P4 IMAD.IADD R32, R32, 0x1, -R0 ;  /* 0x000000012020c824 */ /* 0x000fc400078e0a00 */
[----:B------:R-:W-:Y:S01]  /*19a0*/  @!P2 IMAD.MOV R29, RZ, RZ, -R29 ;  /* 0x000000ffff1da224 */ /* 0x000fe200078e0a1d */
[----:B------:R-:W-:Y:S01]  /*19b0*/  ISETP.GT.U32.AND P2, PT, R0, R34, PT ;  /* 0x000000220000720c */ /* 0x000fe20003f44070 */
[----:B------:R-:W-:Y:S01]  /*19c0*/  @!P5 IMAD.IADD R30, R30, 0x1, -R0 ;  /* 0x000000011e1ed824 */ /* 0x000fe200078e0a00 */
[C---:B------:R-:W-:Y:S01]  /*19d0*/  ISETP.GT.U32.AND P4, PT, R0.reuse, R32, PT ;  /* 0x000000200000720c */ /* 0x040fe20003f84070 */
[----:B------:R-:W-:Y:S01]  /*19e0*/  IMAD.HI.U32 R7, R5, R36, RZ ;  /* 0x0000002405077227 */ /* 0x000fe200078e00ff */
[----:B------:R-:W-:-:S03]  /*19f0*/  ISETP.GT.U32.AND P5, PT, R0, R33, PT ;  /* 0x000000210000720c */ /* 0x000fc60003fa4070 */
[----:B------:R-:W-:Y:S01]  /*1a00*/  @!P0 IMAD.MOV R30, RZ, RZ, -R30 ;  /* 0x000000ffff1e8224 */ /* 0x000fe200078e0a1e */
[----:B------:R-:W-:Y:S01]  /*1a10*/  ISETP.GE.AND P0, PT, R37, RZ, PT ;  /* 0x000000ff2500720c */ /* 0x000fe20003f06270 */
[--C-:B------:R-:W-:Y:S01]  /*1a20*/  @!P3 IMAD.IADD R35, R35, 0x1, -R0.reuse ;  /* 0x000000012323b824 */ /* 0x100fe200078e0a00 */
[----:B------:R-:W-:Y:S01]  /*1a30*/  IABS R37, R41 ;  /* 0x0000002900257213 */ /* 0x000fe20000000000 */
[----:B------:R-:W-:Y:S02]  /*1a40*/  IMAD.MOV R7, RZ, RZ, -R7 ;  /* 0x000000ffff077224 */ /* 0x000fe400078e0a07 */
[----:B------:R-:W-:Y:S01]  /*1a50*/  @!P2 IMAD.IADD R34, R34, 0x1, -R0 ;  /* 0x000000012222a824 */ /* 0x000fe200078e0a00 */
[C---:B------:R-:W-:Y:S01]  /*1a60*/  ISETP.GT.U32.AND P3, PT, R0.reuse, R35, PT ;  /* 0x000000230000720c */ /* 0x040fe20003f64070 */
[----:B------:R-:W-:Y:S02]  /*1a70*/  IMAD R36, R0, R7, R36 ;  /* 0x0000000700247224 */ /* 0x000fe400078e0224 */
[----:B------:R-:W-:-:S04]  /*1a80*/  IMAD.HI.U32 R7, R5, R37, RZ ;  /* 0x0000002505077227 */ /* 0x000fc800078e00ff */
[--C-:B------:R-:W-:Y:S01]  /*1a90*/  @!P4 IMAD.IADD R32, R32, 0x1, -R0.reuse ;  /* 0x000000012020c824 */ /* 0x100fe200078e0a00 */
[----:B------:R-:W-:Y:S01]  /*1aa0*/  ISETP.GE.AND P4, PT, R38, RZ, PT ;  /* 0x000000ff2600720c */ /* 0x000fe20003f86270 */
[----:B------:R-:W-:Y:S01]  /*1ab0*/  IMAD.MOV R11, RZ, RZ, -R7 ;  /* 0x000000ffff0b7224 */ /* 0x000fe200078e0a07 */
[----:B------:R-:W-:Y:S01]  /*1ac0*/  IABS R38, R42 ;  /* 0x0000002a00267213 */ /* 0x000fe20000000000 */
[----:B------:R-:W-:Y:S01]  /*1ad0*/  @!P1 IMAD.MOV R31, RZ, RZ, -R31 ;  /* 0x000000ffff1f9224 */ /* 0x000fe200078e0a1f */
[C---:B------:R-:W-:Y:S01]  /*1ae0*/  ISETP.GT.U32.AND P1, PT, R0.reuse, R34, PT ;  /* 0x000000220000720c */ /* 0x040fe20003f24070 */
[----:B------:R-:W-:Y:S01]  /*1af0*/  @!P5 IMAD.IADD R33, R33, 0x1, -R0 ;  /* 0x000000012121d824 */ /* 0x000fe200078e0a00 */
[----:B------:R-:W-:Y:S01]  /*1b00*/  ISETP.GE.AND P5, PT, R39, RZ, PT ;  /* 0x000000ff2700720c */ /* 0x000fe20003fa6270 */
[C---:B------:R-:W-:Y:S01]  /*1b10*/  IMAD R37, R0.reuse, R11, R37 ;  /* 0x0000000b00257224 */ /* 0x040fe200078e0225 */
[----:B------:R-:W-:Y:S01]  /*1b20*/  IABS R39, R44 ;  /* 0x0000002c00277213 */ /* 0x000fe20000000000 */
[----:B------:R-:W-:Y:S01]  /*1b30*/  IMAD.HI.U32 R7, R5, R38, RZ ;  /* 0x0000002605077227 */ /* 0x000fe200078e00ff */
[----:B------:R-:W-:-:S03]  /*1b40*/  ISETP.GT.U32.AND P2, PT, R0, R33, PT ;  /* 0x000000210000720c */ /* 0x000fc60003f44070 */
[----:B------:R-:W-:Y:S01]  /*1b50*/  @!P3 IMAD.IADD R35, R35, 0x1, -R0 ;  /* 0x000000012323b824 */ /* 0x000fe200078e0a00 */
[C---:B------:R-:W-:Y:S01]  /*1b60*/  ISETP.GT.U32.AND P3, PT, R0.reuse, R37, PT ;  /* 0x000000250000720c */ /* 0x040fe20003f64070 */
[----:B------:R-:W-:Y:S02]  /*1b70*/  IMAD.MOV R7, RZ, RZ, -R7 ;  /* 0x000000ffff077224 */ /* 0x000fe400078e0a07 */
[----:B------:R-:W-:Y:S01]  /*1b80*/  @!P6 IMAD.MOV R32, RZ, RZ, -R32 ;  /* 0x000000ffff20e224 */ /* 0x000fe200078e0a20 */
[----:B------:R-:W-:Y:S01]  /*1b90*/  ISETP.GT.U32.AND P6, PT, R0, R36, PT ;  /* 0x000000240000720c */ /* 0x000fe20003fc4070 */
[----:B------:R-:W-:Y:S01]  /*1ba0*/  @!P1 IMAD.IADD R34, R34, 0x1, -R0 ;  /* 0x0000000122229824 */ /* 0x000fe200078e0a00 */
[----:B------:R-:W-:Y:S01]  /*1bb0*/  ISETP.GE.AND P1, PT, R41, RZ, PT ;  /* 0x000000ff2900720c */ /* 0x000fe20003f26270 */
[----:B------:R-:W-:Y:S01]  /*1bc0*/  IMAD R38, R0, R7, R38 ;  /* 0x0000000700267224 */ /* 0x000fe200078e0226 */
[----:B------:R-:W-:Y:S01]  /*1bd0*/  LOP3.LUT R41, R6, 0xe8, RZ, 0xfc, !PT ;  /* 0x000000e806297812 */ /* 0x000fe200078efcff */
[----:B------:R-:W-:-:S02]  /*1be0*/  @!P4 IMAD.MOV R34, RZ, RZ, -R34 ;  /* 0x000000ffff22c224 */ /* 0x000fc400078e0a22 */
[--C-:B------:R-:W-:Y:S01]  /*1bf0*/  @!P2 IMAD.IADD R33, R33, 0x1, -R0.reuse ;  /* 0x000000012121a824 */ /* 0x100fe200078e0a00 */
[----:B------:R-:W-:Y:S01]  /*1c00*/  ISETP.GT.U32.AND P4, PT, R0, R38, PT ;  /* 0x000000260000720c */ /* 0x000fe20003f84070 */
[--C-:B------:R-:W-:Y:S01]  /*1c10*/  @!P3 IMAD.IADD R37, R37, 0x1, -R0.reuse ;  /* 0x000000012525b824 */ /* 0x100fe200078e0a00 */
[----:B------:R-:W-:Y:S01]  /*1c20*/  ISETP.GE.AND P2, PT, R40, RZ, PT ;  /* 0x000000ff2800720c */ /* 0x000fe20003f46270 */
[----:B------:R-:W-:Y:S01]  /*1c30*/  @!P0 IMAD.MOV R33, RZ, RZ, -R33 ;  /* 0x000000ffff218224 */ /* 0x000fe200078e0a21 */
[----:B------:R-:W-:Y:S01]  /*1c40*/  IABS R40, R41 ;  /* 0x0000002900287213 */ /* 0x000fe20000000000 */
[--C-:B------:R-:W-:Y:S01]  /*1c50*/  @!P6 IMAD.IADD R36, R36, 0x1, -R0.reuse ;  /* 0x000000012424e824 */ /* 0x100fe200078e0a00 */
[----:B------:R-:W-:Y:S01]  /*1c60*/  ISETP.GT.U32.AND P0, PT, R0, R37, PT ;  /* 0x000000250000720c */ /* 0x000fe20003f04070 */
[----:B------:R-:W-:Y:S01]  /*1c70*/  IMAD.HI.U32 R7, R5, R39, RZ ;  /* 0x0000002705077227 */ /* 0x000fe200078e00ff */
[----:B------:R-:W-:Y:S02]  /*1c80*/  ISETP.GE.AND P6, PT, R42, RZ, PT ;  /* 0x000000ff2a00720c */ /* 0x000fe40003fc6270 */
[----:B------:R-:W-:Y:S01]  /*1c90*/  ISETP.GT.U32.AND P3, PT, R0, R36, PT ;  /* 0x000000240000720c */ /* 0x000fe20003f64070 */
[----:B------:R-:W-:Y:S01]  /*1ca0*/  IMAD.MOV R7, RZ, RZ, -R7 ;  /* 0x000000ffff077224 */ /* 0x000fe200078e0a07 */
[----:B------:R-:W-:Y:S01]  /*1cb0*/  IABS R42, R45 ;  /* 0x0000002d002a7213 */ /* 0x000fe20000000000 */
[----:B------:R-:W-:-:S02]  /*1cc0*/  @!P4 IMAD.IADD R38, R38, 0x1, -R0 ;  /* 0x000000012626c824 */ /* 0x000fc400078e0a00 */
[C---:B------:R-:W-:Y:S02]  /*1cd0*/  IMAD R39, R0.reuse, R7, R39 ;  /* 0x0000000700277224 */ /* 0x040fe400078e0227 */
[----:B------:R-:W-:Y:S01]  /*1ce0*/  IMAD.HI.U32 R7, R5, R40, RZ ;  /* 0x0000002805077227 */ /* 0x000fe200078e00ff */
[----:B------:R-:W-:-:S03]  /*1cf0*/  ISETP.GT.U32.AND P4, PT, R0, R38, PT ;  /* 0x000000260000720c */ /* 0x000fc60003f84070 */
[----:B------:R-:W-:-:S04]  /*1d00*/  IMAD.HI.U32 R11, R5, R42, RZ ;  /* 0x0000002a050b7227 */ /* 0x000fc800078e00ff */
[----:B------:R-:W-:Y:S01]  /*1d10*/  @!P0 IMAD.IADD R37, R37, 0x1, -R0 ;  /* 0x0000000125258824 */ /* 0x000fe200078e0a00 */
[----:B------:R-:W-:Y:S01]  /*1d20*/  ISETP.GE.AND P0, PT, R41, RZ, PT ;  /* 0x000000ff2900720c */ /* 0x000fe20003f06270 */
[----:B------:R-:W-:Y:S02]  /*1d30*/  IMAD.MOV R41, RZ, RZ, -R7 ;  /* 0x000000ffff297224 */ /* 0x000fe400078e0a07 */
[----:B------:R-:W-:-:S04]  /*1d40*/  IMAD.HI.U32 R7, R5, R43, RZ ;  /* 0x0000002b05077227 */ /* 0x000fc800078e00ff */
[----:B------:R-:W-:Y:S02]  /*1d50*/  IMAD.MOV R11, RZ, RZ, -R11 ;  /* 0x000000ffff0b7224 */ /* 0x000fe400078e0a0b */
[----:B------:R-:W-:Y:S01]  /*1d60*/  @!P3 IMAD.IADD R36, R36, 0x1, -R0 ;  /* 0x000000012424b824 */ /* 0x000fe200078e0a00 */
[C---:B------:R-:W-:Y:S01]  /*1d70*/  ISETP.GT.U32.AND P3, PT, R0.reuse, R39, PT ;  /* 0x000000270000720c */ /* 0x040fe20003f64070 */
[C---:B------:R-:W-:Y:S02]  /*1d80*/  IMAD R40, R0.reuse, R41, R40 ;  /* 0x0000002900287224 */ /* 0x040fe400078e0228 */
[----:B------:R-:W-:Y:S02]  /*1d90*/  IMAD.MOV R7, RZ, RZ, -R7 ;  /* 0x000000ffff077224 */ /* 0x000fe400078e0a07 */
[C---:B------:R-:W-:Y:S01]  /*1da0*/  IMAD R41, R0.reuse, R11, R42 ;  /* 0x0000000b00297224 */ /* 0x040fe200078e022a */
[----:B------:R-:W-:Y:S01]  /*1db0*/  IABS R11, R47 ;  /* 0x0000002f000b7213 */ /* 0x000fe20000000000 */
[----:B------:R-:W-:-:S02]  /*1dc0*/  IMAD R42, R0, R7, R43 ;  /* 0x00000007002a7224 */ /* 0x000fc400078e022b */
[----:B------:R-:W-:Y:S01]  /*1dd0*/  @!P4 IMAD.IADD R38, R38, 0x1, -R0 ;  /* 0x000000012626c824 */ /* 0x000fe200078e0a00 */
[----:B------:R-:W-:Y:S01]  /*1de0*/  ISETP.GT.U32.AND P4, PT, R0, R41, PT ;  /* 0x000000290000720c */ /* 0x000fe20003f84070 */
[----:B------:R-:W-:Y:S01]  /*1df0*/  IMAD.MOV.U32 R43, RZ, RZ, R11 ;  /* 0x000000ffff2b7224 */ /* 0x000fe200078e000b */
[----:B------:R-:W-:Y:S01]  /*1e00*/  LOP3.LUT R11, R6, 0x108, RZ, 0xfc, !PT ;  /* 0x00000108060b7812 */ /* 0x000fe200078efcff */
[----:B------:R-:W-:Y:S01]  /*1e10*/  @!P6 IMAD.MOV R38, RZ, RZ, -R38 ;  /* 0x000000ffff26e224 */ /* 0x000fe200078e0a26 */
[C---:B------:R-:W-:Y:S01]  /*1e20*/  ISETP.GT.U32.AND P6, PT, R0.reuse, R42, PT ;  /* 0x0000002a0000720c */ /* 0x040fe20003fc4070 */
[----:B------:R-:W-:Y:S01]  /*1e30*/  @!P3 IMAD.IADD R39, R39, 0x1, -R0 ;  /* 0x000000012727b824 */ /* 0x000fe200078e0a00 */
[----:B------:R-:W-:Y:S01]  /*1e40*/  ISETP.GT.U32.AND P3, PT, R0, R40, PT ;  /* 0x000000280000720c */ /* 0x000fe20003f64070 */
[----:B------:R-:W-:-:S04]  /*1e50*/  IMAD.HI.U32 R7, R5, R43, RZ ;  /* 0x0000002b05077227 */ /* 0x000fc800078e00ff */
[----:B------:R-:W-:Y:S01]  /*1e60*/  @!P5 IMAD.MOV R35, RZ, RZ, -R35 ;  /* 0x000000ffff23d224 */ /* 0x000fe200078e0a23 */
[----:B------:R-:W-:Y:S01]  /*1e70*/  ISETP.GE.AND P5, PT, R44, RZ, PT ;  /* 0x000000ff2c00720c */ /* 0x000fe20003fa6270 */
[----:B------:R-:W-:Y:S01]  /*1e80*/  @!P2 IMAD.MOV R36, RZ, RZ, -R36 ;  /* 0x000000ffff24a224 */ /* 0x000fe200078e0a24 */
[----:B------:R-:W-:Y:S01]  /*1e90*/  ISETP.GT.U32.AND P2, PT, R0, R39, PT ;  /* 0x000000270000720c */ /* 0x000fe20003f44070 */
[--C-:B------:R-:W-:Y:S01]  /*1ea0*/  @!P4 IMAD.IADD R41, R41, 0x1, -R0.reuse ;  /* 0x000000012929c824 */ /* 0x100fe200078e0a00 */
[----:B------:R-:W-:Y:S01]  /*1eb0*/  IABS R44, R11 ;  /* 0x0000000b002c7213 */ /* 0x000fe20000000000 */
[----:B------:R-:W-:Y:S02]  /*1ec0*/  IMAD.MOV R7, RZ, RZ, -R7 ;  /* 0x000000ffff077224 */ /* 0x000fe400078e0a07 */
[----:B------:R-:W-:Y:S01]  /*1ed0*/  @!P6 IMAD.IADD R42, R42, 0x1, -R0 ;  /* 0x000000012a2ae824 */ /* 0x000fe200078e0a00 */
[C---:B------:R-:W-:Y:S01]  /*1ee0*/  ISETP.GT.U32.AND P6, PT, R0.reuse, R41, PT ;  /* 0x000000290000720c */ /* 0x040fe20003fc4070 */
[----:B------:R-:W-:-:S02]  /*1ef0*/  IMAD R43, R0, R7, R43 ;  /* 0x00000007002b7224 */ /* 0x000fc400078e022b */
[----:B------:R-:W-:-:S04]  /*1f00*/  IMAD.HI.U32 R7, R5, R44, RZ ;  /* 0x0000002c05077227 */ /* 0x000fc800078e00ff */
[----:B------:R-:W-:Y:S02]  /*1f10*/  IMAD.MOV R7, RZ, RZ, -R7 ;  /* 0x000000ffff077224 */ /* 0x000fe400078e0a07 */
[--C-:B------:R-:W-:Y:S01]  /*1f20*/  @!P2 IMAD.IADD R39, R39, 0x1, -R0.reuse ;  /* 0x000000012727a824 */ /* 0x100fe200078e0a00 */
[----:B------:R-:W-:Y:S01]  /*1f30*/  ISETP.GE.AND P2, PT, R46, RZ, PT ;  /* 0x000000ff2e00720c */ /* 0x000fe20003f46270 */
[----:B------:R-:W-:Y:S01]  /*1f40*/  @!P3 IMAD.IADD R40, R40, 0x1, -R0 ;  /* 0x000000012828b824 */ /* 0x000fe200078e0a00 */
[----:B------:R-:W-:Y:S01]  /*1f50*/  ISETP.GE.AND P3, PT, R47, RZ, PT ;  /* 0x000000ff2f00720c */ /* 0x000fe20003f66270 */
[C---:B------:R-:W-:Y:S01]  /*1f60*/  IMAD R44, R0.reuse, R7, R44 ;  /* 0x00000007002c7224 */ /* 0x040fe200078e022c */
[----:B------:R-:W-:Y:S01]  /*1f70*/  IABS R47, R50 ;  /* 0x00000032002f7213 */ /* 0x000fe20000000000 */
[----:B------:R-:W-:Y:S01]  /*1f80*/  @!P5 IMAD.MOV R39, RZ, RZ, -R39 ;  /* 0x000000ffff27d224 */ /* 0x000fe200078e0a27 */
[C---:B------:R-:W-:Y:S01]  /*1f90*/  ISETP.GT.U32.AND P4, PT, R0.reuse, R40, PT ;  /* 0x000000280000720c */ /* 0x040fe20003f84070 */
[----:B------:R-:W-:Y:S01]  /*1fa0*/  @!P6 IMAD.IADD R41, R41, 0x1, -R0 ;  /* 0x000000012929e824 */ /* 0x000fe200078e0a00 */
[C---:B------:R-:W-:Y:S01]  /*1fb0*/  ISETP.GT.U32.AND P5, PT, R0.reuse, R42, PT ;  /* 0x0000002a0000720c */ /* 0x040fe20003fa4070 */
[----:B------:R-:W-:Y:S01]  /*1fc0*/  @!P1 IMAD.MOV R37, RZ, RZ, -R37 ;  /* 0x000000ffff259224 */ /* 0x000fe200078e0a25 */
[----:B------:R-:W-:-:S02]  /*1fd0*/  ISETP.GT.U32.AND P6, PT, R0, R44, PT ;  /* 0x0000002c0000720c */ /* 0x000fc40003fc4070 */
[----:B------:R-:W-:Y:S02]  /*1fe0*/  ISETP.GE.AND P1, PT, R45, RZ, PT ;  /* 0x000000ff2d00720c */ /* 0x000fe40003f26270 */
[----:B------:R-:W-:Y:S02]  /*1ff0*/  IABS R45, R48 ;  /* 0x00000030002d7213 */ /* 0x000fe40000000000 */
[----:B------:R-:W-:-:S03]  /*2000*/  IABS R46, R49 ;  /* 0x00000031002e7213 */ /* 0x000fc60000000000 */
[----:B------:R-:W-:-:S04]  /*2010*/  IMAD.HI.U32 R7, R5, R45, RZ ;  /* 0x0000002d05077227 */ /* 0x000fc800078e00ff */
[--C-:B------:R-:W-:Y:S01]  /*2020*/  @!P4 IMAD.IADD R40, R40, 0x1, -R0.reuse ;  /* 0x000000012828c824 */ /* 0x100fe200078e0a00 */
[----:B------:R-:W-:Y:S01]  /*2030*/  ISETP.GT.U32.AND P4, PT, R0, R43, PT ;  /* 0x0000002b0000720c */ /* 0x000fe20003f84070 */
[--C-:B------:R-:W-:Y:S01]  /*2040*/  @!P5 IMAD.IADD R42, R42, 0x1, -R0.reuse ;  /* 0x000000012a2ad824 */ /* 0x100fe200078e0a00 */
[----:B------:R-:W-:Y:S01]  /*2050*/  ISETP.GE.AND P5, PT, R11, RZ, PT ;  /* 0x000000ff0b00720c */ /* 0x000fe20003fa6270 */
[----:B------:R-:W-:Y:S02]  /*2060*/  @!P6 IMAD.IADD R44, R44, 0x1, -R0 ;  /* 0x000000012c2ce824 */ /* 0x000fe400078e0a00 */
[----:B------:R-:W-:Y:S02]  /*2070*/  IMAD.MOV R11, RZ, RZ, -R7 ;  /* 0x000000ffff0b7224 */ /* 0x000fe400078e0a07 */
[----:B------:R-:W-:Y:S01]  /*2080*/  @!P0 IMAD.MOV R40, RZ, RZ, -R40 ;  /* 0x000000ffff288224 */ /* 0x000fe200078e0a28 */
[C---:B------:R-:W-:Y:S01]  /*2090*/  ISETP.GT.U32.AND P6, PT, R0.reuse, R44, PT ;  /* 0x0000002c0000720c */ /* 0x040fe20003fc4070 */
[----:B------:R-:W-:-:S02]  /*20a0*/  IMAD R45, R0, R11, R45 ;  /* 0x0000000b002d7224 */ /* 0x000fc400078e022d */
[----:B------:R-:W-:-:S04]  /*20b0*/  IMAD.HI.U32 R11, R5, R47, RZ ;  /* 0x0000002f050b7227 */ /* 0x000fc800078e00ff */
[----:B------:R-:W-:Y:S02]  /*20c0*/  IMAD.MOV R11, RZ, RZ, -R11 ;  /* 0x000000ffff0b7224 */ /* 0x000fe400078e0a0b */
[--C-:B------:R-:W-:Y:S01]  /*20d0*/  @!P4 IMAD.IADD R43, R43, 0x1, -R0.reuse ;  /* 0x000000012b2bc824 */ /* 0x100fe200078e0a00 */
[----:B------:R-:W-:Y:S01]  /*20e0*/  ISETP.GE.AND P4, PT, R48, RZ, PT ;  /* 0x000000ff3000720c */ /* 0x000fe20003f86270 */
[----:B------:R-:W-:Y:S01]  /*20f0*/  IMAD R47, R0, R11, R47 ;  /* 0x0000000b002f7224 */ /* 0x000fe200078e022f */
[----:B------:R-:W-:Y:S01]  /*2100*/  IABS R48, R51 ;  /* 0x0000003300307213 */ /* 0x000fe20000000000 */
[----:B------:R-:W-:Y:S01]  /*2110*/  @!P6 IMAD.IADD R44, R44, 0x1, -R0 ;  /* 0x000000012c2ce824 */ /* 0x000fe200078e0a00 */
[C---:B------:R-:W-:Y:S01]  /*2120*/  ISETP.GT.U32.AND P0, PT, R0.reuse, R43, PT ;  /* 0x0000002b0000720c */ /* 0x040fe20003f04070 */
[----:B------:R-:W-:Y:S01]  /*2130*/  IMAD.HI.U32 R7, R5, R46, RZ ;  /* 0x0000002e05077227 */ /* 0x000fe200078e00ff */
[----:B------:R-:W-:-:S03]  /*2140*/  ISETP.GT.U32.AND P6, PT, R0, R47, PT ;  /* 0x0000002f0000720c */ /* 0x000fc60003fc4070 */
[----:B------:R-:W-:Y:S01]  /*2150*/  @!P1 IMAD.MOV R41, RZ, RZ, -R41 ;  /* 0x000000ffff299224 */ /* 0x000fe200078e0a29 */
[C---:B------:R-:W-:Y:S01]  /*2160*/  ISETP.GT.U32.AND P1, PT, R0.reuse, R45, PT ;  /* 0x0000002d0000720c */ /* 0x040fe20003f24070 */
[----:B------:R-:W-:Y:S02]  /*2170*/  IMAD.MOV R7, RZ, RZ, -R7 ;  /* 0x000000ffff077224 */ /* 0x000fe400078e0a07 */
[----:B------:R-:W-:Y:S02]  /*2180*/  @!P2 IMAD.MOV R42, RZ, RZ, -R42 ;  /* 0x000000ffff2aa224 */ /* 0x000fe400078e0a2a */
[C---:B------:R-:W-:Y:S02]  /*2190*/  IMAD R46, R0.reuse, R7, R46 ;  /* 0x00000007002e7224 */ /* 0x040fe400078e022e */
[--C-:B------:R-:W-:Y:S01]  /*21a0*/  @!P0 IMAD.IADD R43, R43, 0x1, -R0.reuse ;  /* 0x000000012b2b8824 */ /* 0x100fe200078e0a00 */
[----:B------:R-:W-:Y:S01]  /*21b0*/  ISETP.GE.AND P0, PT, R49, RZ, PT ;  /* 0x000000ff3100720c */ /* 0x000fe20003f06270 */
[----:B------:R-:W-:Y:S01]  /*21c0*/  @!P6 IMAD.IADD R47, R47, 0x1, -R0 ;  /* 0x000000012f2fe824 */ /* 0x000fe200078e0a00 */
[----:B------:R-:W-:Y:S01]  /*21d0*/  ISETP.GT.U32.AND P2, PT, R0, R46, PT ;  /* 0x0000002e0000720c */ /* 0x000fe20003f44070 */
[----:B------:R-:W-:Y:S01]  /*21e0*/  IMAD.HI.U32 R7, R5, R48, RZ ;  /* 0x0000003005077227 */ /* 0x000fe200078e00ff */
[----:B------:R-:W-:-:S02]  /*21f0*/  IABS R49, R52 ;  /* 0x0000003400317213 */ /* 0x000fc40000000000 */
[----:B------:R-:W-:Y:S01]  /*2200*/  ISETP.GE.AND P6, PT, R51, RZ, PT ;  /* 0x000000ff3300720c */ /* 0x000fe20003fc6270 */
[----:B------:R-:W-:Y:S01]  /*2210*/  @!P1 IMAD.IADD R45, R45, 0x1, -R0 ;  /* 0x000000012d2d9824 */ /* 0x000fe200078e0a00 */
[----:B------:R-:W-:Y:S01]  /*2220*/  ISETP.GE.AND P1, PT, R50, RZ, PT ;  /* 0x000000ff3200720c */ /* 0x000fe20003f26270 */
[----:B------:R-:W-:Y:S01]  /*2230*/  @!P5 IMAD.MOV R44, RZ, RZ, -R44 ;  /* 0x000000ffff2cd224 */ /* 0x000fe200078e0a2c */
[----:B------:R-:W-:Y:S01]  /*2240*/  ISETP.GT.U32.AND P5, PT, R0, R47, PT ;  /* 0x0000002f0000720c */ /* 0x000fe20003fa4070 */
[----:B------:R-:W-:Y:S01]  /*2250*/  IMAD.MOV R11, RZ, RZ, -R7 ;  /* 0x000000ffff0b7224 */ /* 0x000fe200078e0a07 */
[----:B------:R-:W-:Y:S01]  /*2260*/  LOP3.LUT R50, R6, 0x138, RZ, 0xfc, !PT ;  /* 0x0000013806327812 */ /* 0x000fe200078efcff */
[----:B------:R-:W-:Y:S01]  /*2270*/  IMAD.HI.U32 R7, R5, R49, RZ ;  /* 0x0000003105077227 */ /* 0x000fe200078e00ff */
[----:B------:R-:W-:-:S03]  /*2280*/  IABS R51, R55 ;  /* 0x0000003700337213 */ /* 0x000fc60000000000 */
[----:B------:R-:W-:Y:S01]  /*2290*/  @!P3 IMAD.MOV R43, RZ, RZ, -R43 ;  /* 0x000000ffff2bb224 */ /* 0x000fe200078e0a2b */
[----:B------:R-:W-:Y:S01]  /*22a0*/  ISETP.GT.U32.AND P3, PT, R0, R45, PT ;  /* 0x0000002d0000720c */ /* 0x000fe20003f64070 */
[----:B------:R-:W-:Y:S02]  /*22b0*/  IMAD.MOV R7, RZ, RZ, -R7 ;  /* 0x000000ffff077224 */ /* 0x000fe400078e0a07 */
[----:B------:R-:W-:Y:S02]  /*22c0*/  @!P2 IMAD.IADD R46, R46, 0x1, -R0 ;  /* 0x000000012e2ea824 */ /* 0x000fe400078e0a00 */
[C---:B------:R-:W-:Y:S02]  /*22d0*/  IMAD R49, R0.reuse, R7, R49 ;  /* 0x0000000700317224 */ /* 0x040fe400078e0231 */
[C---:B------:R-:W-:Y:S01]  /*22e0*/  IMAD R48, R0.reuse, R11, R48 ;  /* 0x0000000b00307224 */ /* 0x040fe200078e0230 */
[C---:B------:R-:W-:Y:S01]  /*22f0*/  ISETP.GT.U32.AND P2, PT, R0.reuse, R46, PT ;  /* 0x0000002e0000720c */ /* 0x040fe20003f44070 */
[----:B------:R-:W-:Y:S01]  /*2300*/  @!P5 IMAD.IADD R47, R47, 0x1, -R0 ;  /* 0x000000012f2fd824 */ /* 0x000fe200078e0a00 */
[----:B------:R-:W-:-:S02]  /*2310*/  ISETP.GT.U32.AND P5, PT, R0, R49, PT ;  /* 0x000000310000720c */ /* 0x000fc40003fa4070 */
[----:B------:R-:W-:Y:S01]  /*2320*/  IABS R11, R50 ;  /* 0x00000032000b7213 */ /* 0x000fe20000000000 */
[----:B------:R-:W-:Y:S01]  /*2330*/  @!P3 IMAD.IADD R45, R45, 0x1, -R0 ;  /* 0x000000012d2db824 */ /* 0x000fe200078e0a00 */
[----:B------:R-:W-:Y:S01]  /*2340*/  ISETP.GT.U32.AND P3, PT, R0, R48, PT ;  /* 0x000000300000720c */ /* 0x000fe20003f64070 */
[----:B------:R-:W-:Y:S01]  /*2350*/  @!P1 IMAD.MOV R47, RZ, RZ, -R47 ;  /* 0x000000ffff2f9224 */ /* 0x000fe200078e0a2f */
[----:B------:R-:W-:Y:S01]  /*2360*/  ISETP.GE.AND P1, PT, R55, RZ, PT ;  /* 0x000000ff3700720c */ /* 0x000fe20003f26270 */
[----:B------:R-:W-:Y:S01]  /*2370*/  IMAD.HI.U32 R7, R5, R11, RZ ;  /* 0x0000000b05077227 */ /* 0x000fe200078e00ff */
[----:B------:R-:W-:-:S03]  /*2380*/  LOP3.LUT R55, R6, 0x158, RZ, 0xfc, !PT ;  /* 0x0000015806377812 */ /* 0x000fc600078efcff */
[--C-:B------:R-:W-:Y:S01]  /*2390*/  @!P2 IMAD.IADD R46, R46, 0x1, -R0.reuse ;  /* 0x000000012e2ea824 */ /* 0x100fe200078e0a00 */
[----:B------:R-:W-:Y:S01]  /*23a0*/  ISETP.GE.AND P2, PT, R52, RZ, PT ;  /* 0x000000ff3400720c */ /* 0x000fe20003f46270 */
[----:B------:R-:W-:Y:S01]  /*23b0*/  IMAD.MOV R7, RZ, RZ, -R7 ;  /* 0x000000ffff077224 */ /* 0x000fe200078e0a07 */
[----:B------:R-:W-:Y:S01]  /*23c0*/  IABS R52, R56 ;  /* 0x0000003800347213 */ /* 0x000fe20000000000 */
[--C-:B------:R-:W-:Y:S01]  /*23d0*/  @!P5 IMAD.IADD R49, R49, 0x1, -R0.reuse ;  /* 0x000000013131d824 */ /* 0x100fe200078e0a00 */
[----:B------:R-:W-:Y:S01]  /*23e0*/  IABS R63, R55 ;  /* 0x00000037003f7213 */ /* 0x000fe20000000000 */
[----:B------:R-:W-:Y:S01]  /*23f0*/  @!P3 IMAD.IADD R48, R48, 0x1, -R0 ;  /* 0x000000013030b824 */ /* 0x000fe200078e0a00 */
[----:B------:R-:W-:Y:S01]  /*2400*/  ISETP.GE.AND P3, PT, R50, RZ, PT ;  /* 0x000000ff3200720c */ /* 0x000fe20003f66270 */
[C---:B------:R-:W-:Y:S01]  /*2410*/  IMAD R7, R0.reuse, R7, R11 ;  /* 0x0000000700077224 */ /* 0x040fe200078e020b */
[----:B------:R-:W-:Y:S01]  /*2420*/  ISETP.GT.U32.AND P5, PT, R0, R49, PT ;  /* 0x000000310000720c */ /* 0x000fe20003fa4070 */
[----:B------:R-:W-:-:S04]  /*2430*/  IMAD.HI.U32 R11, R5, R51, RZ ;  /* 0x00000033050b7227 */ /* 0x000fc800078e00ff */
[----:B------:R-:W-:-:S04]  /*2440*/  IMAD.HI.U32 R50, R5, R52, RZ ;  /* 0x0000003405327227 */ /* 0x000fc800078e00ff */
[----:B------:R-:W-:Y:S02]  /*2450*/  IMAD.MOV R11, RZ, RZ, -R11 ;  /* 0x000000ffff0b7224 */ /* 0x000fe400078e0a0b */
[----:B------:R-:W-:Y:S02]  /*2460*/  IMAD.MOV R53, RZ, RZ, -R50 ;  /* 0x000000ffff357224 */ /* 0x000fe400078e0a32 */
[C---:B------:R-:W-:Y:S02]  /*2470*/  IMAD R11, R0.reuse, R11, R51 ;  /* 0x0000000b000b7224 */ /* 0x040fe400078e0233 */
[----:B------:R-:W-:Y:S01]  /*2480*/  @!P4 IMAD.MOV R45, RZ, RZ, -R45 ;  /* 0x000000ffff2dc224 */ /* 0x000fe200078e0a2d */
[C---:B------:R-:W-:Y:S01]  /*2490*/  ISETP.GT.U32.AND P4, PT, R0.reuse, R48, PT ;  /* 0x000000300000720c */ /* 0x040fe20003f84070 */
[----:B------:R-:W-:Y:S02]  /*24a0*/  IMAD R51, R0, R53, R52 ;  /* 0x0000003500337224 */ /* 0x000fe400078e0234 */
[----:B------:R-:W-:-:S02]  /*24b0*/  @!P5 IMAD.IADD R49, R49, 0x1, -R0 ;  /* 0x000000013131d824 */ /* 0x000fc400078e0a00 */
[----:B------:R-:W-:Y:S01]  /*24c0*/  @!P0 IMAD.MOV R46, RZ, RZ, -R46 ;  /* 0x000000ffff2e8224 */ /* 0x000fe200078e0a2e */
[C---:B------:R-:W-:Y:S01]  /*24d0*/  ISETP.GT.U32.AND P5, PT, R0.reuse, R51, PT ;  /* 0x000000330000720c */ /* 0x040fe20003fa4070 */
[----:B------:R-:W-:Y:S01]  /*24e0*/  IMAD.HI.U32 R50, R5, R54, RZ ;  /* 0x0000003605327227 */ /* 0x000fe200078e00ff */
[----:B------:R-:W-:-:S03]  /*24f0*/  ISETP.GT.U32.AND P0, PT, R0, R7, PT ;  /* 0x000000070000720c */ /* 0x000fc60003f04070 */
[----:B------:R-:W-:Y:S02]  /*2500*/  IMAD.MOV R53, RZ, RZ, -R50 ;  /* 0x000000ffff357224 */ /* 0x000fe400078e0a32 */
[----:B------:R-:W-:Y:S01]  /*2510*/  @!P4 IMAD.IADD R48, R48, 0x1, -R0 ;  /* 0x000000013030c824 */ /* 0x000fe200078e0a00 */
[----:B------:R-:W-:Y:S01]  /*2520*/  ISETP.GT.U32.AND P4, PT, R0, R11, PT ;  /* 0x0000000b0000720c */ /* 0x000fe20003f84070 */
[----:B------:R-:W-:-:S04]  /*2530*/  IMAD.HI.U32 R50, R5, R63, RZ ;  /* 0x0000003f05327227 */ /* 0x000fc800078e00ff */
[----:B------:R-:W-:Y:S02]  /*2540*/  @!P5 IMAD.IADD R51, R51, 0x1, -R0 ;  /* 0x000000013333d824 */ /* 0x000fe400078e0a00 */
[----:B------:R-:W-:Y:S02]  /*2550*/  @!P6 IMAD.MOV R48, RZ, RZ, -R48 ;  /* 0x000000ffff30e224 */ /* 0x000fe400078e0a30 */
[----:B------:R-:W-:Y:S01]  /*2560*/  IMAD.MOV R50, RZ, RZ, -R50 ;  /* 0x000000ffff327224 */ /* 0x000fe200078e0a32 */
[----:B------:R-:W-:Y:S01]  /*2570*/  ISETP.GT.U32.AND P6, PT, R0, R51, PT ;  /* 0x000000330000720c */ /* 0x000fe20003fc4070 */
[--C-:B------:R-:W-:Y:S01]  /*2580*/  @!P0 IMAD.IADD R7, R7, 0x1, -R0.reuse ;  /* 0x0000000107078824 */ /* 0x100fe200078e0a00 */
[----:B------:R-:W-:Y:S01]  /*2590*/  ISETP.GE.AND P0, PT, R56, RZ, PT ;  /* 0x000000ff3800720c */ /* 0x000fe20003f06270 */
[----:B------:R-:W-:Y:S01]  /*25a0*/  @!P4 IMAD.IADD R11, R11, 0x1, -R0 ;  /* 0x000000010b0bc824 */ /* 0x000fe200078e0a00 */
[----:B------:R-:W-:Y:S01]  /*25b0*/  LOP3.LUT R56, R6, 0x160, RZ, 0xfc, !PT ;  /* 0x0000016006387812 */ /* 0x000fe200078efcff */
[C---:B------:R-:W-:Y:S01]  /*25c0*/  IMAD R63, R0.reuse, R50, R63 ;  /* 0x00000032003f7224 */ /* 0x040fe200078e023f */
[C---:B------:R-:W-:Y:S01]  /*25d0*/  ISETP.GT.U32.AND P4, PT, R0.reuse, R7, PT ;  /* 0x000000070000720c */ /* 0x040fe20003f84070 */
[C---:B------:R-:W-:Y:S01]  /*25e0*/  IMAD R53, R0.reuse, R53, R54 ;  /* 0x0000003500357224 */ /* 0x040fe200078e0236 */
[----:B------:R-:W-:Y:S01]  /*25f0*/  ISETP.GT.U32.AND P5, PT, R0, R11, PT ;  /* 0x0000000b0000720c */ /* 0x000fe20003fa4070 */
[----:B------:R-:W-:Y:S01]  /*2600*/  @!P2 IMAD.MOV R49, RZ, RZ, -R49 ;  /* 0x000000ffff31a224 */ /* 0x000fe200078e0a31 */
[----:B------:R-:W-:-:S02]  /*2610*/  IABS R65, R56 ;  /* 0x0000003800417213 */ /* 0x000fc40000000000 */
[C---:B------:R-:W-:Y:S01]  /*2620*/  ISETP.GT.U32.AND P2, PT, R0.reuse, R53, PT ;  /* 0x000000350000720c */ /* 0x040fe20003f44070 */
[----:B------:R-:W-:Y:S01]  /*2630*/  @!P6 IMAD.IADD R51, R51, 0x1, -R0 ;  /* 0x000000013333e824 */ /* 0x000fe200078e0a00 */
[----:B------:R-:W-:Y:S01]  /*2640*/  ISETP.GT.U32.AND P6, PT, R0, R63, PT ;  /* 0x0000003f0000720c */ /* 0x000fe20003fc4070 */
[----:B------:R-:W-:Y:S01]  /*2650*/  IMAD.HI.U32 R50, R5, R65, RZ ;  /* 0x0000004105327227 */ /* 0x000fe200078e00ff */
[----:B------:R-:W-:-:S03]  /*2660*/  LOP3.LUT R54, R6, 0x168, RZ, 0xfc, !PT ;  /* 0x0000016806367812 */ /* 0x000fc600078efcff */
[----:B------:R-:W-:Y:S01]  /*2670*/  IMAD.MOV R50, RZ, RZ, -R50 ;  /* 0x000000ffff327224 */ /* 0x000fe200078e0a32 */
[----:B------:R-:W-:Y:S01]  /*2680*/  IABS R67, R54 ;  /* 0x0000003600437213 */ /* 0x000fe20000000000 */
[--C-:B------:R-:W-:Y:S01]  /*2690*/  @!P5 IMAD.IADD R11, R11, 0x1, -R0.reuse ;  /* 0x000000010b0bd824 */ /* 0x100fe200078e0a00 */
[----:B------:R-:W-:Y:S01]  /*26a0*/  ISETP.GE.AND P5, PT, R55, RZ, PT ;  /* 0x000000ff3700720c */ /* 0x000fe20003fa6270 */
[--C-:B------:R-:W-:Y:S01]  /*26b0*/  @!P4 IMAD.IADD R7, R7, 0x1, -R0.reuse ;  /* 0x000000010707c824 */ /* 0x100fe200078e0a00 */
[----:B------:R-:W-:Y:S01]  /*26c0*/  ISETP.GE.AND P4, PT, R57, RZ, PT ;  /* 0x000000ff3900720c */ /* 0x000fe20003f86270 */
[C---:B------:R-:W-:Y:S01]  /*26d0*/  IMAD R65, R0.reuse, R50, R65 ;  /* 0x0000003200417224 */ /* 0x040fe200078e0241 */
[----:B------:R-:W-:Y:S01]  /*26e0*/  IABS R50, R58 ;  /* 0x0000003a00327213 */ /* 0x000fe20000000000 */
[----:B------:R-:W-:Y:S02]  /*26f0*/  @!P6 IMAD.IADD R63, R63, 0x1, -R0 ;  /* 0x000000013f3fe824 */ /* 0x000fe400078e0a00 */
[----:B------:R-:W-:Y:S01]  /*2700*/  IMAD.MOV.U32 R57, RZ, RZ, R11 ;  /* 0x000000ffff397224 */ /* 0x000fe200078e000b */
[----:B------:R-:W-:Y:S01]  /*2710*/  ISETP.GT.U32.AND P6, PT, R0, R65, PT ;  /* 0x000000410000720c */ /* 0x000fe20003fc4070 */
[----:B------:R-:W-:-:S02]  /*2720*/  IMAD.MOV.U32 R55, RZ, RZ, R7 ;  /* 0x000000ffff377224 */ /* 0x000fc400078e0007 */
[----:B------:R-:W-:Y:S01]  /*2730*/  @!P1 IMAD.MOV R57, RZ, RZ, -R57 ;  /* 0x000000ffff399224 */ /* 0x000fe200078e0a39 */
[----:B------:R-:W-:Y:S01]  /*2740*/  ISETP.GT.U32.AND P1, PT, R0, R63, PT ;  /* 0x0000003f0000720c */ /* 0x000fe20003f24070 */
[----:B------:R-:W-:-:S04]  /*2750*/  IMAD.HI.U32 R7, R5, R50, RZ ;  /* 0x0000003205077227 */ /* 0x000fc800078e00ff */
[----:B------:R-:W-:Y:S01]  /*2760*/  @!P2 IMAD.IADD R53, R53, 0x1, -R0 ;  /* 0x000000013535a824 */ /* 0x000fe200078e0a00 */
[----:B------:R-:W-:Y:S01]  /*2770*/  ISETP.GE.AND P2, PT, R56, RZ, PT ;  /* 0x000000ff3800720c */ /* 0x000fe20003f46270 */
[----:B------:R-:W-:Y:S01]  /*2780*/  IMAD.MOV R7, RZ, RZ, -R7 ;  /* 0x000000ffff077224 */ /* 0x000fe200078e0a07 */
[----:B------:R-:W-:Y:S01]  /*2790*/  LOP3.LUT R56, R6, 0x178, RZ, 0xfc, !PT ;  /* 0x0000017806387812 */ /* 0x000fe200078efcff */
[----:B------:R-:W-:Y:S01]  /*27a0*/  @!P3 IMAD.MOV R55, RZ, RZ, -R55 ;  /* 0x000000ffff37b224 */ /* 0x000fe200078e0a37 */
[C---:B------:R-:W-:Y:S01]  /*27b0*/  ISETP.GT.U32.AND P3, PT, R0.reuse, R53, PT ;  /* 0x000000350000720c */ /* 0x040fe20003f64070 */
[----:B------:R-:W-:Y:S01]  /*27c0*/  IMAD R7, R0, R7, R50 ;  /* 0x0000000700077224 */ /* 0x000fe200078e0232 */
[----:B------:R-:W-:Y:S01]  /*27d0*/  IABS R11, R56 ;  /* 0x00000038000b7213 */ /* 0x000fe20000000000 */
[----:B------:R-:W-:-:S04]  /*27e0*/  IMAD.HI.U32 R52, R5, R67, RZ ;  /* 0x0000004305347227 */ /* 0x000fc800078e00ff */
[----:B------:R-:W-:Y:S01]  /*27f0*/  @!P1 IMAD.IADD R63, R63, 0x1, -R0 ;  /* 0x000000013f3f9824 */ /* 0x000fe200078e0a00 */
[C---:B------:R-:W-:Y:S01]  /*2800*/  ISETP.GT.U32.AND P1, PT, R0.reuse, R7, PT ;  /* 0x000000070000720c */ /* 0x040fe20003f24070 */
[----:B------:R-:W-:Y:S02]  /*2810*/  IMAD.MOV R52, RZ, RZ, -R52 ;  /* 0x000000ffff347224 */ /* 0x000fe400078e0a34 */
[----:B------:R-:W-:Y:S02]  /*2820*/  IMAD.MOV.U32 R59, RZ, RZ, R51 ;  /* 0x000000ffff3b7224 */ /* 0x000fe400078e0033 */
[----:B------:R-:W-:Y:S01]  /*2830*/  IMAD R67, R0, R52, R67 ;  /* 0x0000003400437224 */ /* 0x000fe200078e0243 */
[----:B------:R-:W-:Y:S01]  /*2840*/  IABS R52, R60 ;  /* 0x0000003c00347213 */ /* 0x000fe20000000000 */
[----:B------:R-:W-:Y:S01]  /*2850*/  @!P3 IMAD.IADD R53, R53, 0x1, -R0 ;  /* 0x000000013535b824 */ /* 0x000fe200078e0a00 */
[----:B------:R-:W-:Y:S01]  /*2860*/  ISETP.GE.AND P3, PT, R54, RZ, PT ;  /* 0x000000ff3600720c */ /* 0x000fe20003f66270 */
[----:B------:R-:W-:Y:S01]  /*2870*/  @!P0 IMAD.MOV R59, RZ, RZ, -R59 ;  /* 0x000000ffff3b8224 */ /* 0x000fe200078e0a3b */
[----:B------:R-:W-:Y:S01]  /*2880*/  ISETP.GT.U32.AND P0, PT, R0, R67, PT ;  /* 0x000000430000720c */ /* 0x000fe20003f04070 */
[----:B------:R-:W-:Y:S01]  /*2890*/  IMAD.MOV.U32 R51, RZ, RZ, R11 ;  /* 0x000000ffff337224 */ /* 0x000fe200078e000b */
[----:B------:R-:W-:Y:S01]  /*28a0*/  IABS R54, R62 ;  /* 0x0000003e00367213 */ /* 0x000fe20000000000 */
[----:B------:R-:W-:-:S02]  /*28b0*/  IMAD.MOV.U32 R61, RZ, RZ, R53 ;  /* 0x000000ffff3d7224 */ /* 0x000fc400078e0035 */
[----:B------:R-:W-:Y:S02]  /*28c0*/  @!P1 IMAD.IADD R7, R7, 0x1, -R0 ;  /* 0x0000000107079824 */ /* 0x000fe400078e0a00 */
[----:B------:R-:W-:-:S04]  /*28d0*/  IMAD.HI.U32 R11, R5, R51, RZ ;  /* 0x00000033050b7227 */ /* 0x000fc800078e00ff */
[----:B------:R-:W-:Y:S01]  /*28e0*/  @!P4 IMAD.MOV R61, RZ, RZ, -R61 ;  /* 0x000000ffff3dc224 */ /* 0x000fe200078e0a3d */
[----:B------:R-:W-:Y:S01]  /*28f0*/  ISETP.GT.U32.AND P4, PT, R0, R7, PT ;  /* 0x000000070000720c */ /* 0x000fe20003f84070 */
[----:B------:R-:W-:Y:S02]  /*2900*/  IMAD.MOV R11, RZ, RZ, -R11 ;  /* 0x000000ffff0b7224 */ /* 0x000fe400078e0a0b */
[----:B------:R-:W-:-:S04]  /*2910*/  IMAD.HI.U32 R50, R5, R52, RZ ;  /* 0x0000003405327227 */ /* 0x000fc800078e00ff */
[----:B------:R-:W-:Y:S01]  /*2920*/  IMAD.MOV.U32 R53, RZ, RZ, R54 ;  /* 0x000000ffff357224 */ /* 0x000fe200078e0036 */
[----:B------:R-:W-:Y:S01]  /*2930*/  LOP3.LUT R54, R6, 0x1a0, RZ, 0xfc, !PT ;  /* 0x000001a006367812 */ /* 0x000fe200078efcff */
[----:B------:R-:W-:Y:S01]  /*2940*/  @!P0 IMAD.IADD R67, R67, 0x1, -R0 ;  /* 0x0000000143438824 */ /* 0x000fe200078e0a00 */
[----:B------:R-:W-:Y:S01]  /*2950*/  ISETP.GE.AND P0, PT, R58, RZ, PT ;  /* 0x000000ff3a00720c */ /* 0x000fe20003f06270 */
[C---:B------:R-:W-:Y:S01]  /*2960*/  IMAD R11, R0.reuse, R11, R51 ;  /* 0x0000000b000b7224 */ /* 0x040fe200078e0233 */
[----:B------:R-:W-:Y:S01]  /*2970*/  IABS R81, R54 ;  /* 0x0000003600517213 */ /* 0x000fe20000000000 */
[----:B------:R-:W-:Y:S01]  /*2980*/  IMAD.MOV R51, RZ, RZ, -R50 ;  /* 0x000000ffff337224 */ /* 0x000fe200078e0a32 */
[----:B------:R-:W-:Y:S01]  /*2990*/  ISETP.GT.U32.AND P1, PT, R0, R67, PT ;  /* 0x000000430000720c */ /* 0x000fe20003f24070 */
[----:B------:R-:W-:-:S04]  /*29a0*/  IMAD.HI.U32 R50, R5, R53, RZ ;  /* 0x0000003505327227 */ /* 0x000fc800078e00ff */
[----:B------:R-:W-:Y:S02]  /*29b0*/  IMAD.MOV R50, RZ, RZ, -R50 ;  /* 0x000000ffff327224 */ /* 0x000fe400078e0a32 */
[--C-:B------:R-:W-:Y:S01]  /*29c0*/  @!P4 IMAD.IADD R7, R7, 0x1, -R0.reuse ;  /* 0x000000010707c824 */ /* 0x100fe200078e0a00 */
[----:B------:R-:W-:Y:S01]  /*29d0*/  ISETP.GE.AND P4, PT, R62, RZ, PT ;  /* 0x000000ff3e00720c */ /* 0x000fe20003f86270 */
[----:B------:R-:W-:Y:S01]  /*29e0*/  @!P6 IMAD.IADD R65, R65, 0x1, -R0 ;  /* 0x000000014141e824 */ /* 0x000fe200078e0a00 */
[----:B------:R-:W-:Y:S01]  /*29f0*/  LOP3.LUT R62, R6, 0x1b0, RZ, 0xfc, !PT ;  /* 0x000001b0063e7812 */ /* 0x000fe200078efcff */
[----:B------:R-:W-:Y:S01]  /*2a00*/  IMAD R53, R0, R50, R53 ;  /* 0x0000003200357224 */ /* 0x000fe200078e0235 */
[----:B------:R-:W-:Y:S01]  /*2a10*/  LOP3.LUT R50, R6, 0x190, RZ, 0xfc, !PT ;  /* 0x0000019006327812 */ /* 0x000fe200078efcff */
[----:B------:R-:W-:Y:S01]  /*2a20*/  IMAD.MOV.U32 R69, RZ, RZ, R7 ;  /* 0x000000ffff457224 */ /* 0x000fe200078e0007 */
[----:B------:R-:W-:Y:S01]  /*2a30*/  ISETP.GT.U32.AND P6, PT, R0, R65, PT ;  /* 0x000000410000720c */ /* 0x000fe20003fc4070 */
[----:B------:R-:W-:Y:S01]  /*2a40*/  @!P5 IMAD.MOV R63, RZ, RZ, -R63 ;  /* 0x000000ffff3fd224 */ /* 0x000fe200078e0a3f */
[----:B------:R-:W-:Y:S01]  /*2a50*/  ISETP.GE.AND P5, PT, R56, RZ, PT ;  /* 0x000000ff3800720c */ /* 0x000fe20003fa6270 */
[----:B------:R-:W-:Y:S01]  /*2a60*/  @!P0 IMAD.MOV R69, RZ, RZ, -R69 ;  /* 0x000000ffff458224 */ /* 0x000fe200078e0a45 */
[C---:B------:R-:W-:Y:S01]  /*2a70*/  ISETP.GT.U32.AND P0, PT, R0.reuse, R53, PT ;  /* 0x000000350000720c */ /* 0x040fe20003f04070 */
[----:B------:R-:W-:Y:S01]  /*2a80*/  IMAD R51, R0, R51, R52 ;  /* 0x0000003300337224 */ /* 0x000fe200078e0234 */
[----:B------:R-:W-:Y:S01]  /*2a90*/  IABS R56, R50 ;  /* 0x0000003200387213 */ /* 0x000fe20000000000 */
[----:B------:R-:W-:Y:S01]  /*2aa0*/  @!P1 IMAD.IADD R67, R67, 0x1, -R0 ;  /* 0x0000000143439824 */ /* 0x000fe200078e0a00 */
[----:B------:R-:W-:Y:S01]  /*2ab0*/  LOP3.LUT R52, R6, 0x198, RZ, 0xfc, !PT ;  /* 0x0000019806347812 */ /* 0x000fe200078efcff */
[----:B------:R-:W-:Y:S01]  /*2ac0*/  IMAD.HI.U32 R58, R5, R93, RZ ;  /* 0x0000005d053a7227 */ /* 0x000fe200078e00ff */
[----:B------:R-:W-:-:S02]  /*2ad0*/  ISETP.GE.AND P1, PT, R60, RZ, PT ;  /* 0x000000ff3c00720c */ /* 0x000fc40003f26270 */
[----:B------:R-:W-:Y:S01]  /*2ae0*/  IABS R79, R52 ;  /* 0x00000034004f7213 */ /* 0x000fe20000000000 */
[--C-:B------:R-:W-:Y:S01]  /*2af0*/  @!P6 IMAD.IADD R65, R65, 0x1, -R0.reuse ;  /* 0x000000014141e824 */ /* 0x100fe200078e0a00 */
[----:B------:R-:W-:Y:S01]  /*2b00*/  ISETP.GT.U32.AND P6, PT, R0, R11, PT ;  /* 0x0000000b0000720c */ /* 0x000fe20003fc4070 */
[----:B------:R-:W-:Y:S01]  /*2b10*/  IMAD.HI.U32 R7, R5, R56, RZ ;  /* 0x0000003805077227 */ /* 0x000fe200078e00ff */
[----:B------:R-:W-:Y:S02]  /*2b20*/  LOP3.LUT R60, R6, 0x1a8, RZ, 0xfc, !PT ;  /* 0x000001a8063c7812 */ /* 0x000fe400078efcff */
[----:B------:R-:W-:Y:S01]  /*2b30*/  IABS R85, R62 ;  /* 0x0000003e00557213 */ /* 0x000fe20000000000 */
[----:B------:R-:W-:Y:S01]  /*2b40*/  @!P0 IMAD.IADD R53, R53, 0x1, -R0 ;  /* 0x0000000135358824 */ /* 0x000fe200078e0a00 */
[----:B------:R-:W-:Y:S01]  /*2b50*/  IABS R83, R60 ;  /* 0x0000003c00537213 */ /* 0x000fe20000000000 */
[----:B------:R-:W-:Y:S01]  /*2b60*/  @!P2 IMAD.MOV R65, RZ, RZ, -R65 ;  /* 0x000000ffff41a224 */ /* 0x000fe200078e0a41 */
[C---:B------:R-:W-:Y:S01]  /*2b70*/  ISETP.GT.U32.AND P2, PT, R0.reuse, R51, PT ;  /* 0x000000330000720c */ /* 0x040fe20003f44070 */
[----:B------:R-:W-:Y:S01]  /*2b80*/  IMAD.MOV R7, RZ, RZ, -R7 ;  /* 0x000000ffff077224 */ /* 0x000fe200078e0a07 */
[----:B------:R-:W-:Y:S01]  /*2b90*/  ISETP.GT.U32.AND P0, PT, R0, R53, PT ;  /* 0x000000350000720c */ /* 0x000fe20003f04070 */
[----:B------:R-:W-:-:S02]  /*2ba0*/  @!P3 IMAD.MOV R67, RZ, RZ, -R67 ;  /* 0x000000ffff43b224 */ /* 0x000fc400078e0a43 */
[----:B------:R-:W-:Y:S02]  /*2bb0*/  @!P6 IMAD.IADD R11, R11, 0x1, -R0 ;  /* 0x000000010b0be824 */ /* 0x000fe400078e0a00 */
[C---:B------:R-:W-:Y:S02]  /*2bc0*/  IMAD R7, R0.reuse, R7, R56 ;  /* 0x0000000700077224 */ /* 0x040fe400078e0238 */
[----:B------:R-:W-:Y:S01]  /*2bd0*/  IMAD.HI.U32 R56, R5, R91, RZ ;  /* 0x0000005b05387227 */ /* 0x000fe200078e00ff */
[----:B------:R-:W-:-:S03]  /*2be0*/  ISETP.GT.U32.AND P6, PT, R0, R11, PT ;  /* 0x0000000b0000720c */ /* 0x000fc60003fc4070 */
[--C-:B------:R-:W-:Y:S01]  /*2bf0*/  @!P2 IMAD.IADD R51, R51, 0x1, -R0.reuse ;  /* 0x000000013333a824 */ /* 0x100fe200078e0a00 */
[----:B------:R-:W-:Y:S01]  /*2c00*/  ISETP.GE.AND P2, PT, R50, RZ, PT ;  /* 0x000000ff3200720c */ /* 0x000fe20003f46270 */
[----:B------:R-:W-:Y:S01]  /*2c10*/  @!P0 IMAD.IADD R53, R53, 0x1, -R0 ;  /* 0x0000000135358824 */ /* 0x000fe200078e0a00 */
[C---:B------:R-:W-:Y:S01]  /*2c20*/  ISETP.GT.U32.AND P0, PT, R0.reuse, R7, PT ;  /* 0x000000070000720c */ /* 0x040fe20003f04070 */
[----:B------:R-:W-:Y:S01]  /*2c30*/  IMAD.HI.U32 R50, R5, R79, RZ ;  /* 0x0000004f05327227 */ /* 0x000fe200078e00ff */
[----:B------:R-:W-:-:S03]  /*2c40*/  ISETP.GT.U32.AND P3, PT, R0, R51, PT ;  /* 0x000000330000720c */ /* 0x000fc60003f64070 */
[----:B------:R-:W-:Y:S02]  /*2c50*/  IMAD.MOV R50, RZ, RZ, -R50 ;  /* 0x000000ffff327224 */ /* 0x000fe400078e0a32 */
[----:B------:R-:W-:Y:S01]  /*2c60*/  @!P6 IMAD.IADD R11, R11, 0x1, -R0 ;  /* 0x000000010b0be824 */ /* 0x000fe200078e0a00 */
[----:B------:R-:W-:Y:S01]  /*2c70*/  ISETP.GE.AND P6, PT, R52, RZ, PT ;  /* 0x000000ff3400720c */ /* 0x000fe20003fc6270 */
[----:B------:R-:W-:Y:S02]  /*2c80*/  IMAD R79, R0, R50, R79 ;  /* 0x00000032004f7224 */ /* 0x000fe400078e024f */
[----:B------:R-:W-:-:S04]  /*2c90*/  IMAD.HI.U32 R52, R5, R81, RZ ;  /* 0x0000005105347227 */ /* 0x000fc800078e00ff */
[----:B------:R-:W-:Y:S01]  /*2ca0*/  @!P0 IMAD.IADD R7, R7, 0x1, -R0 ;  /* 0x0000000107078824 */ /* 0x000fe200078e0a00 */
[----:B------:R-:W-:Y:S01]  /*2cb0*/  ISETP.GT.U32.AND P0, PT, R0, R79, PT ;  /* 0x0000004f0000720c */ /* 0x000fe20003f04070 */
[----:B------:R-:W-:Y:S02]  /*2cc0*/  IMAD.MOV R52, RZ, RZ, -R52 ;  /* 0x000000ffff347224 */ /* 0x000fe400078e0a34 */
[----:B------:R-:W-:Y:S01]  /*2cd0*/  @!P3 IMAD.IADD R51, R51, 0x1, -R0 ;  /* 0x000000013333b824 */ /* 0x000fe200078e0a00 */
[----:B------:R-:W-:Y:S01]  /*2ce0*/  ISETP.GE.AND P3, PT, R54, RZ, PT ;  /* 0x000000ff3600720c */ /* 0x000fe20003f66270 */
[----:B------:R-:W-:Y:S02]  /*2cf0*/  IMAD R81, R0, R52, R81 ;  /* 0x0000003400517224 */ /* 0x000fe400078e0251 */
[----:B------:R-:W-:-:S04]  /*2d00*/  IMAD.HI.U32 R54, R5, R83, RZ ;  /* 0x0000005305367227 */ /* 0x000fc800078e00ff */
[----:B------:R-:W-:Y:S02]  /*2d10*/  IMAD.MOV R54, RZ, RZ, -R54 ;  /* 0x000000ffff367224 */ /* 0x000fe400078e0a36 */
[----:B------:R-:W-:Y:S01]  /*2d20*/  @!P0 IMAD.IADD R79, R79, 0x1, -R0 ;  /* 0x000000014f4f8824 */ /* 0x000fe200078e0a00 */
[----:B------:R-:W-:Y:S01]  /*2d30*/  ISETP.GT.U32.AND P0, PT, R0, R81, PT ;  /* 0x000000510000720c */ /* 0x000fe20003f04070 */
[----:B------:R-:W-:-:S04]  /*2d40*/  IMAD.HI.U32 R50, R5, R85, RZ ;  /* 0x0000005505327227 */ /* 0x000fc800078e00ff */
[C---:B------:R-:W-:Y:S02]  /*2d50*/  IMAD R83, R0.reuse, R54, R83 ;  /* 0x0000003600537224 */ /* 0x040fe400078e0253 */
[----:B------:R-:W-:Y:S02]  /*2d60*/  IMAD.MOV R50, RZ, RZ, -R50 ;  /* 0x000000ffff327224 */ /* 0x000fe400078e0a32 */
[----:B------:R-:W-:Y:S01]  /*2d70*/  IMAD.MOV.U32 R73, RZ, RZ, R51 ;  /* 0x000000ffff497224 */ /* 0x000fe200078e0033 */
[----:B------:R-:W-:Y:S01]  /*2d80*/  IABS R51, R10 ;  /* 0x0000000a00337213 */ /* 0x000fe20000000000 */
[----:B------:R-:W-:Y:S02]  /*2d90*/  IMAD.MOV.U32 R75, RZ, RZ, R53 ;  /* 0x000000ffff4b7224 */ /* 0x000fe400078e0035 */
[----:B------:R-:W-:Y:S01]  /*2da0*/  @!P0 IMAD.IADD R81, R81, 0x1, -R0 ;  /* 0x0000000151518824 */ /* 0x000fe200078e0a00 */
[C---:B------:R-:W-:Y:S01]  /*2db0*/  ISETP.GT.U32.AND P0, PT, R0.reuse, R7, PT ;  /* 0x000000070000720c */ /* 0x040fe20003f04070 */
[----:B------:R-:W-:-:S02]  /*2dc0*/  IMAD R85, R0, R50, R85 ;  /* 0x0000003200557224 */ /* 0x000fc400078e0255 */
[----:B------:R-:W-:Y:S02]  /*2dd0*/  IMAD.MOV.U32 R71, RZ, RZ, R11 ;  /* 0x000000ffff477224 */ /* 0x000fe400078e000b */
[----:B------:R-:W-:Y:S01]  /*2de0*/  @!P1 IMAD.MOV R73, RZ, RZ, -R73 ;  /* 0x000000ffff499224 */ /* 0x000fe200078e0a49 */
[C---:B------:R-:W-:Y:S01]  /*2df0*/  ISETP.GT.U32.AND P1, PT, R0.reuse, R79, PT ;  /* 0x0000004f0000720c */ /* 0x040fe20003f24070 */
[----:B------:R-:W-:Y:S01]  /*2e00*/  @!P4 IMAD.MOV R75, RZ, RZ, -R75 ;  /* 0x000000ffff4bc224 */ /* 0x000fe200078e0a4b */
[----:B------:R-:W-:Y:S01]  /*2e10*/  ISETP.GT.U32.AND P4, PT, R0, R83, PT ;  /* 0x000000530000720c */ /* 0x000fe20003f84070 */
[----:B------:R-:W-:-:S04]  /*2e20*/  IMAD.HI.U32 R52, R5, R87, RZ ;  /* 0x0000005705347227 */ /* 0x000fc800078e00ff */
[----:B------:R-:W-:Y:S01]  /*2e30*/  @!P5 IMAD.MOV R71, RZ, RZ, -R71 ;  /* 0x000000ffff47d224 */ /* 0x000fe200078e0a47 */
[C---:B------:R-:W-:Y:S01]  /*2e40*/  ISETP.GT.U32.AND P5, PT, R0.reuse, R81, PT ;  /* 0x000000510000720c */ /* 0x040fe20003fa4070 */
[----:B------:R-:W-:Y:S01]  /*2e50*/  @!P0 IMAD.IADD R7, R7, 0x1, -R0 ;  /* 0x0000000107078824 */ /* 0x000fe200078e0a00 */
[----:B------:R-:W-:Y:S01]  /*2e60*/  ISETP.GT.U32.AND P0, PT, R0, R85, PT ;  /* 0x000000550000720c */ /* 0x000fe20003f04070 */
[----:B------:R-:W-:-:S04]  /*2e70*/  IMAD.HI.U32 R54, R5, R89, RZ ;  /* 0x0000005905367227 */ /* 0x000fc800078e00ff */
[----:B------:R-:W-:Y:S02]  /*2e80*/  IMAD.MOV R52, RZ, RZ, -R52 ;  /* 0x000000ffff347224 */ /* 0x000fe400078e0a34 */
[----:B------:R-:W-:Y:S02]  /*2e90*/  IMAD.MOV R54, RZ, RZ, -R54 ;  /* 0x000000ffff367224 */ /* 0x000fe400078e0a36 */
[----:B------:R-:W-:Y:S01]  /*2ea0*/  IMAD R87, R0, R52, R87 ;  /* 0x0000003400577224 */ /* 0x000fe200078e0257 */
[----:B------:R-:W-:Y:S01]  /*2eb0*/  LOP3.LUT R52, R6, 0x1f0, RZ, 0xfc, !PT ;  /* 0x000001f006347812 */ /* 0x000fe200078efcff */
[----:B------:R-:W-:Y:S01]  /*2ec0*/  IMAD R89, R0, R54, R89 ;  /* 0x0000003600597224 */ /* 0x000fe200078e0259 */
[----:B------:R-:W-:Y:S01]  /*2ed0*/  LOP3.LUT R54, R6, 0x1d8, RZ, 0xfc, !PT ;  /* 0x000001d806367812 */ /* 0x000fe200078efcff */
[--C-:B------:R-:W-:Y:S01]  /*2ee0*/  @!P1 IMAD.IADD R79, R79, 0x1, -R0.reuse ;  /* 0x000000014f4f9824 */ /* 0x100fe200078e0a00 */
[C---:B------:R-:W-:Y:S01]  /*2ef0*/  ISETP.GT.U32.AND P1, PT, R0.reuse, R87, PT ;  /* 0x000000570000720c */ /* 0x040fe20003f24070 */
[--C-:B------:R-:W-:Y:S01]  /*2f00*/  @!P4 IMAD.IADD R83, R83, 0x1, -R0.reuse ;  /* 0x000000015353c824 */ /* 0x100fe200078e0a00 */
[----:B------:R-:W-:Y:S01]  /*2f10*/  IABS R95, R54 ;  /* 0x00000036005f7213 */ /* 0x000fe20000000000 */
[--C-:B------:R-:W-:Y:S01]  /*2f20*/  @!P5 IMAD.IADD R81, R81, 0x1, -R0.reuse ;  /* 0x000000015151d824 */ /* 0x100fe200078e0a00 */
[C---:B------:R-:W-:Y:S01]  /*2f30*/  ISETP.GT.U32.AND P5, PT, R0.reuse, R89, PT ;  /* 0x000000590000720c */ /* 0x040fe20003fa4070 */
[----:B------:R-:W-:Y:S01]  /*2f40*/  @!P0 IMAD.IADD R85, R85, 0x1, -R0 ;  /* 0x0000000155558824 */ /* 0x000fe200078e0a00 */
[----:B------:R-:W-:Y:S01]  /*2f50*/  ISETP.GT.U32.AND P0, PT, R0, R83, PT ;  /* 0x000000530000720c */ /* 0x000fe20003f04070 */
[----:B------:R-:W-:Y:S01]  /*2f60*/  IMAD.MOV R56, RZ, RZ, -R56 ;  /* 0x000000ffff387224 */ /* 0x000fe200078e0a38 */
[----:B------:R-:W-:Y:S01]  /*2f70*/  IABS R101, R52 ;  /* 0x0000003400657213 */ /* 0x000fe20000000000 */
[----:B------:R-:W-:-:S02]  /*2f80*/  IMAD.MOV R58, RZ, RZ, -R58 ;  /* 0x000000ffff3a7224 */ /* 0x000fc400078e0a3a */
[----:B------:R-:W-:Y:S01]  /*2f90*/  IMAD R91, R0, R56, R91 ;  /* 0x00000038005b7224 */ /* 0x000fe200078e025b */
[----:B------:R-:W-:Y:S01]  /*2fa0*/  LOP3.LUT R56, R6, 0x1e0, RZ, 0xfc, !PT ;  /* 0x000001e006387812 */ /* 0x000fe200078efcff */
[----:B------:R-:W-:Y:S01]  /*2fb0*/  IMAD R93, R0, R58, R93 ;  /* 0x0000003a005d7224 */ /* 0x000fe200078e025d */
[----:B------:R-:W-:Y:S01]  /*2fc0*/  LOP3.LUT R58, R6, 0x1e8, RZ, 0xfc, !PT ;  /* 0x000001e8063a7812 */ /* 0x000fe200078efcff */
[--C-:B------:R-:W-:Y:S01]  /*2fd0*/  @!P1 IMAD.IADD R87, R87, 0x1, -R0.reuse ;  /* 0x0000000157579824 */ /* 0x100fe200078e0a00 */
[----:B------:R-:W-:Y:S01]  /*2fe0*/  IABS R97, R56 ;  /* 0x0000003800617213 */ /* 0x000fe20000000000 */
[--C-:B------:R-:W-:Y:S01]  /*2ff0*/  @!P5 IMAD.IADD R89, R89, 0x1, -R0.reuse ;  /* 0x000000015959d824 */ /* 0x100fe200078e0a00 */
[----:B------:R-:W-:Y:S01]  /*3000*/  IABS R99, R58 ;  /* 0x0000003a00637213 */ /* 0x000fe20000000000 */
[----:B------:R-:W-:Y:S01]  /*3010*/  @!P0 IMAD.IADD R83, R83, 0x1, -R0 ;  /* 0x0000000153538824 */ /* 0x000fe200078e0a00 */
[C---:B------:R-:W-:Y:S01]  /*3020*/  ISETP.GT.U32.AND P4, PT, R0.reuse, R91, PT ;  /* 0x0000005b0000720c */ /* 0x040fe20003f84070 */
[----:B------:R-:W-:Y:S01]  /*3030*/  IMAD.HI.U32 R6, R5, R95, RZ ;  /* 0x0000005f05067227 */ /* 0x000fe200078e00ff */
[----:B------:R-:W-:-:S02]  /*3040*/  ISETP.GT.U32.AND P5, PT, R0, R87, PT ;  /* 0x000000570000720c */ /* 0x000fc40003fa4070 */
[C---:B------:R-:W-:Y:S01]  /*3050*/  ISETP.GT.U32.AND P0, PT, R0.reuse, R93, PT ;  /* 0x0000005d0000720c */ /* 0x040fe20003f04070 */
[----:B------:R-:W-:Y:S01]  /*3060*/  IMAD.HI.U32 R11, R5, R97, RZ ;  /* 0x00000061050b7227 */ /* 0x000fe200078e00ff */
[----:B------:R-:W-:-:S03]  /*3070*/  ISETP.GT.U32.AND P1, PT, R0, R85, PT ;  /* 0x000000550000720c */ /* 0x000fc60003f24070 */
[----:B------:R-:W-:-:S04]  /*3080*/  IMAD.HI.U32 R50, R5, R99, RZ ;  /* 0x0000006305327227 */ /* 0x000fc800078e00ff */
[----:B------:R-:W-:-:S04]  /*3090*/  IMAD.HI.U32 R5, R5, R101, RZ ;  /* 0x0000006505057227 */ /* 0x000fc800078e00ff */
[----:B------:R-:W-:Y:S02]  /*30a0*/  IMAD.MOV R11, RZ, RZ, -R11 ;  /* 0x000000ffff0b7224 */ /* 0x000fe400078e0a0b */
[----:B------:R-:W-:Y:S02]  /*30b0*/  IMAD.MOV R5, RZ, RZ, -R5 ;  /* 0x000000ffff057224 */ /* 0x000fe400078e0a05 */
[C---:B------:R-:W-:Y:S02]  /*30c0*/  IMAD R97, R0.reuse, R11, R97 ;  /* 0x0000000b00617224 */ /* 0x040fe400078e0261 */
[----:B------:R-:W-:Y:S02]  /*30d0*/  IMAD.MOV R6, RZ, RZ, -R6 ;  /* 0x000000ffff067224 */ /* 0x000fe400078e0a06 */
[C---:B------:R-:W-:Y:S02]  /*30e0*/  IMAD R101, R0.reuse, R5, R101 ;  /* 0x0000000500657224 */ /* 0x040fe400078e0265 */
[----:B------:R-:W-:Y:S01]  /*30f0*/  @!P4 IMAD.IADD R91, R91, 0x1, -R0 ;  /* 0x000000015b5bc824 */ /* 0x000fe200078e0a00 */
[----:B------:R-:W-:Y:S01]  /*3100*/  ISETP.GT.U32.AND P4, PT, R0, R89, PT ;  /* 0x000000590000720c */ /* 0x000fe20003f84070 */
[----:B------:R-:W-:-:S02]  /*3110*/  VIADD R11, R10, 0x100 ;  /* 0x000001000a0b7836 */ /* 0x000fc40000000000 */
[----:B------:R-:W-:Y:S02]  /*3120*/  IMAD.MOV.U32 R77, RZ, RZ, R7 ;  /* 0x000000ffff4d7224 */ /* 0x000fe400078e0007 */
[C---:B------:R-:W-:Y:S01]  /*3130*/  IMAD R95, R0.reuse, R6, R95 ;  /* 0x00000006005f7224 */ /* 0x040fe200078e025f */
[----:B------:R-:W-:Y:S01]  /*3140*/  IABS R53, R11 ;  /* 0x0000000b00357213 */ /* 0x000fe20000000000 */
[--C-:B------:R-:W-:Y:S01]  /*3150*/  @!P5 IMAD.IADD R87, R87, 0x1, -R0.reuse ;  /* 0x000000015757d824 */ /* 0x100fe200078e0a00 */
[C---:B------:R-:W-:Y:S01]  /*3160*/  ISETP.GT.U32.AND P5, PT, R0.reuse, R97, PT ;  /* 0x000000610000720c */ /* 0x040fe20003fa4070 */
[----:B------:R-:W-:Y:S01]  /*3170*/  @!P0 IMAD.IADD R93, R93, 0x1, -R0 ;  /* 0x000000015d5d8824 */ /* 0x000fe200078e0a00 */
[----:B------:R-:W-:Y:S01]  /*3180*/  ISETP.GT.U32.AND P0, PT, R0, R101, PT ;  /* 0x000000650000720c */ /* 0x000fe20003f04070 */
[----:B------:R-:W-:Y:S01]  /*3190*/  IMAD.MOV R50, RZ, RZ, -R50 ;  /* 0x000000ffff327224 */ /* 0x000fe200078e0a32 */
[----:B------:R-:W1:Y:S01]  /*31a0*/  LDC.64 R6, c[0x0][0x230] ;  /* 0x00008c00ff067b82 */ /* 0x000e620000000a00 */
[----:B------:R-:W-:Y:S01]  /*31b0*/  IMAD.HI.U32 R5, R4, R51, RZ ;  /* 0x0000003304057227 */ /* 0x000fe200078e00ff */
[----:B------:R-:W-:Y:S03]  /*31c0*/  STL.64 [R1+0x1750], R10 ;  /* 0x0017500a01007387 */ /* 0x000fe60000100a00 */
[----:B------:R-:W-:Y:S01]  /*31d0*/  @!P2 IMAD.MOV R77, RZ, RZ, -R77 ;  /* 0x000000ffff4da224 */ /* 0x000fe200078e0a4d */
[C---:B------:R-:W-:Y:S01]  /*31e0*/  ISETP.GT.U32.AND P2, PT, R0.reuse, R91, PT ;  /* 0x0000005b0000720c */ /* 0x040fe20003f44070 */
[----:B------:R-:W-:Y:S01]  /*31f0*/  @!P1 IMAD.IADD R85, R85, 0x1, -R0 ;  /* 0x0000000155559824 */ /* 0x000fe200078e0a00 */
[C---:B------:R-:W-:Y:S01]  /*3200*/  ISETP.GT.U32.AND P1, PT, R0.reuse, R95, PT ;  /* 0x0000005f0000720c */ /* 0x040fe20003f24070 */
[----:B------:R-:W-:-:S02]  /*3210*/  IMAD R99, R0, R50, R99 ;  /* 0x0000003200637224 */ /* 0x000fc400078e0263 */
[----:B------:R-:W-:-:S04]  /*3220*/  IMAD.HI.U32 R4, R4, R53, RZ ;  /* 0x0000003504047227 */ /* 0x000fc800078e00ff */
[----:B------:R-:W-:Y:S02]  /*3230*/  IMAD.MOV R5, RZ, RZ, -R5 ;  /* 0x000000ffff057224 */ /* 0x000fe400078e0a05 */
[----:B------:R-:W-:Y:S01]  /*3240*/  @!P4 IMAD.IADD R89, R89, 0x1, -R0 ;  /* 0x000000015959c824 */ /* 0x000fe200078e0a00 */
[----:B------:R-:W-:Y:S01]  /*3250*/  ISETP.GT.U32.AND P4, PT, R0, R99, PT ;  /* 0x000000630000720c */ /* 0x000fe20003f84070 */
[----:B------:R-:W-:Y:S02]  /*3260*/  IMAD.MOV R4, RZ, RZ, -R4 ;  /* 0x000000ffff047224 */ /* 0x000fe400078e0a04 */
[----:B------:R-:W-:Y:S02]  /*3270*/  IMAD R51, R2, R5, R51 ;  /* 0x0000000502337224 */ /* 0x000fe400078e0233 */
[----:B------:R-:W-:Y:S01]  /*3280*/  @!P5 IMAD.IADD R97, R97, 0x1, -R0 ;  /* 0x000000016161d824 */ /* 0x000fe200078e0a00 */
[----:B------:R-:W-:Y:S01]  /*3290*/  ISETP.GE.AND P5, PT, R64, RZ, PT ;  /* 0x000000ff4000720c */ /* 0x000fe20003fa6270 */
[----:B------:R-:W-:-:S02]  /*32a0*/  IMAD R53, R2, R4, R53 ;  /* 0x0000000402357224 */ /* 0x000fc400078e0235 */
[--C-:B------:R-:W-:Y:S01]  /*32b0*/  @!P0 IMAD.IADD R101, R101, 0x1, -R0.reuse ;  /* 0x0000000165658824 */ /* 0x100fe200078e0a00 */
[----:B------:R-:W-:Y:S01]  /*32c0*/  ISETP.GT.U32.AND P0, PT, R2, R51, PT ;  /* 0x000000330200720c */ /* 0x000fe20003f04070 */
[--C-:B------:R-:W-:Y:S01]  /*32d0*/  @!P2 IMAD.IADD R91, R91, 0x1, -R0.reuse ;  /* 0x000000015b5ba824 */ /* 0x100fe200078e0a00 */
[----:B------:R-:W-:Y:S01]  /*32e0*/  ISETP.GE.AND P2, PT, R60, RZ, PT ;  /* 0x000000ff3c00720c */ /* 0x000fe20003f46270 */
[--C-:B------:R-:W-:Y:S01]  /*32f0*/  @!P1 IMAD.IADD R95, R95, 0x1, -R0.reuse ;  /* 0x000000015f5f9824 */ /* 0x100fe200078e0a00 */
[----:B------:R-:W-:Y:S01]  /*3300*/  ISETP.GE.AND P1, PT, R62, RZ, PT ;  /* 0x000000ff3e00720c */ /* 0x000fe20003f26270 */
[----:B------:R-:W-:Y:S01]  /*3310*/  @!P3 IMAD.MOV R81, RZ, RZ, -R81 ;  /* 0x000000ffff51b224 */ /* 0x000fe200078e0a51 */
[----:B------:R-:W-:Y:S01]  /*3320*/  ISETP.GT.U32.AND P3, PT, R2, R53, PT ;  /* 0x000000350200720c */ /* 0x000fe20003f64070 */
[----:B------:R-:W-:Y:S01]  /*3330*/  @!P4 IMAD.IADD R99, R99, 0x1, -R0 ;  /* 0x000000016363c824 */ /* 0x000fe200078e0a00 */
[----:B------:R-:W-:Y:S01]  /*3340*/  ISETP.GE.AND P4, PT, R66, RZ, PT ;  /* 0x000000ff4200720c */ /* 0x000fe20003f86270 */
[----:B------:R-:W-:Y:S01]  /*3350*/  @!P5 IMAD.MOV R87, RZ, RZ, -R87 ;  /* 0x000000ffff57d224 */ /* 0x000fe200078e0a57 */
[----:B------:R-:W2:Y:S01]  /*3360*/  LDC.64 R4, c[0x0][0x238] ;  /* 0x00008e00ff047b82 */ /* 0x000ea20000000a00 */
[----:B------:R-:W-:Y:S01]  /*3370*/  @!P6 IMAD.MOV R79, RZ, RZ, -R79 ;  /* 0x000000ffff4fe224 */ /* 0x000fe200078e0a4f */
[C---:B------:R-:W-:Y:S01]  /*3380*/  ISETP.GT.U32.AND P5, PT, R0.reuse, R99, PT ;  /* 0x000000630000720c */ /* 0x040fe20003fa4070 */
[--C-:B------:R-:W-:Y:S01]  /*3390*/  @!P0 IMAD.IADD R51, R51, 0x1, -R2.reuse ;  /* 0x0000000133338824 */ /* 0x100fe200078e0a02 */
[C---:B------:R-:W-:Y:S01]  /*33a0*/  ISETP.GT.U32.AND P6, PT, R0.reuse, R97, PT ;  /* 0x000000610000720c */ /* 0x040fe20003fc4070 */
[----:B------:R-:W-:Y:S01]  /*33b0*/  @!P2 IMAD.MOV R83, RZ, RZ, -R83 ;  /* 0x000000ffff53a224 */ /* 0x000fe200078e0a53 */
[C---:B------:R-:W-:Y:S01]  /*33c0*/  ISETP.GT.U32.AND P2, PT, R0.reuse, R93, PT ;  /* 0x0000005d0000720c */ /* 0x040fe20003f44070 */
[----:B------:R-:W-:Y:S01]  /*33d0*/  @!P1 IMAD.MOV R85, RZ, RZ, -R85 ;  /* 0x000000ffff559224 */ /* 0x000fe200078e0a55 */
[C---:B------:R-:W-:Y:S01]  /*33e0*/  ISETP.GT.U32.AND P1, PT, R0.reuse, R95, PT ;  /* 0x0000005f0000720c */ /* 0x040fe20003f24070 */
[----:B------:R-:W-:Y:S01]  /*33f0*/  @!P3 IMAD.IADD R53, R53, 0x1, -R2 ;  /* 0x000000013535b824 */ /* 0x000fe200078e0a02 */
[----:B------:R-:W-:Y:S01]  /*3400*/  ISETP.GT.U32.AND P0, PT, R0, R101, PT ;  /* 0x000000650000720c */ /* 0x000fe20003f04070 */
[----:B------:R-:W-:Y:S01]  /*3410*/  @!P4 IMAD.MOV R89, RZ, RZ, -R89 ;  /* 0x000000ffff59c224 */ /* 0x000fe200078e0a59 */
[----:B------:R-:W-:Y:S01]  /*3420*/  ISETP.GT.U32.AND P3, PT, R2, R51, PT ;  /* 0x000000330200720c */ /* 0x000fe20003f64070 */
[----:B-1----:R-:W-:Y:S01]  /*3430*/  VIADD R148, R6, 0xfffffff9 ;  /* 0xfffffff906947836 */ /* 0x002fe20000000000 */
[----:B------:R-:W-:Y:S01]  /*3440*/  ISETP.GT.U32.AND P4, PT, R2, R53, PT ;  /* 0x000000350200720c */ /* 0x000fe20003f84070 */
[--C-:B------:R-:W-:Y:S01]  /*3450*/  @!P5 IMAD.IADD R99, R99, 0x1, -R0.reuse ;  /* 0x000000016363d824 */ /* 0x100fe200078e0a00 */
[----:B------:R-:W-:Y:S01]  /*3460*/  ISETP.GE.AND P5, PT, R56, RZ, PT ;  /* 0x000000ff3800720c */ /* 0x000fe20003fa6270 */
[--C-:B------:R-:W-:Y:S01]  /*3470*/  @!P6 IMAD.IADD R97, R97, 0x1, -R0.reuse ;  /* 0x000000016161e824 */ /* 0x100fe200078e0a00 */
[----:B------:R-:W-:Y:S01]  /*3480*/  ISETP.GE.AND P6, PT, R54, RZ, PT ;  /* 0x000000ff3600720c */ /* 0x000fe20003fc6270 */
[--C-:B------:R-:W-:Y:S01]  /*3490*/  @!P2 IMAD.IADD R93, R93, 0x1, -R0.reuse ;  /* 0x000000015d5da824 */ /* 0x100fe200078e0a00 */
[----:B------:R-:W-:Y:S01]  /*34a0*/  ISETP.GE.AND P2, PT, R68, RZ, PT ;  /* 0x000000ff4400720c */ /* 0x000fe20003f46270 */
[--C-:B------:R-:W-:Y:S01]  /*34b0*/  @!P1 IMAD.IADD R95, R95, 0x1, -R0.reuse ;  /* 0x000000015f5f9824 */ /* 0x100fe200078e0a00 */
[----:B------:R-:W-:Y:S01]  /*34c0*/  ISETP.GE.AND P1, PT, R70, RZ, PT ;  /* 0x000000ff4600720c */ /* 0x000fe20003f26270 */
[----:B------:R-:W-:Y:S01]  /*34d0*/  @!P0 IMAD.IADD R101, R101, 0x1, -R0 ;  /* 0x0000000165658824 */ /* 0x000fe200078e0a00 */
[----:B------:R-:W-:Y:S01]  /*34e0*/  ISETP.GE.AND P0, PT, R58, RZ, PT ;  /* 0x000000ff3a00720c */ /* 0x000fe20003f06270 */
[--C-:B------:R-:W-:Y:S01]  /*34f0*/  @!P3 IMAD.IADD R51, R51, 0x1, -R2.reuse ;  /* 0x000000013333b824 */ /* 0x100fe200078e0a02 */
[----:B------:R-:W-:Y:S01]  /*3500*/  ISETP.GE.AND P3, PT, R52, RZ, PT ;  /* 0x000000ff3400720c */ /* 0x000fe20003f66270 */
[----:B------:R-:W-:Y:S01]  /*3510*/  @!P4 IMAD.IADD R53, R53, 0x1, -R2 ;  /* 0x000000013535c824 */ /* 0x000fe200078e0a02 */
[----:B------:R-:W-:Y:S01]  /*3520*/  ISETP.GE.AND P4, PT, R10, RZ, PT ;  /* 0x000000ff0a00720c */ /* 0x000fe20003f86270 */
[----:B------:R-:W-:Y:S01]  /*3530*/  @!P5 IMAD.MOV R97, RZ, RZ, -R97 ;  /* 0x000000ffff61d224 */ /* 0x000fe200078e0a61 */
[----:B------:R-:W-:Y:S01]  /*3540*/  ISETP.GE.AND P5, PT, R11, RZ, PT ;  /* 0x000000ff0b00720c */ /* 0x000fe20003fa6270 */
[----:B------:R-:W-:Y:S01]  /*3550*/  @!P6 IMAD.MOV R95, RZ, RZ, -R95 ;  /* 0x000000ffff5fe224 */ /* 0x000fe200078e0a5f */
[----:B------:R-:W-:Y:S01]  /*3560*/  LOP3.LUT R2, RZ, R74, RZ, 0x33, !PT ;  /* 0x0000004aff027212 */ /* 0x000fe200078e33ff */
[----:B------:R-:W-:Y:S01]  /*3570*/  @!P2 IMAD.MOV R91, RZ, RZ, -R91 ;  /* 0x000000ffff5ba224 */ /* 0x000fe200078e0a5b */
[----:B------:R-:W-:Y:S01]  /*3580*/  ISETP.NE.AND P2, PT, R74, RZ, PT ;  /* 0x000000ff4a00720c */ /* 0x000fe20003f45270 */
[----:B------:R-:W-:Y:S01]  /*3590*/  @!P1 IMAD.MOV R93, RZ, RZ, -R93 ;  /* 0x000000ffff5d9224 */ /* 0x000fe200078e0a5d */
[----:B------:R-:W-:Y:S01]  /*35a0*/  ISETP.NE.AND P1, PT, R72, RZ, PT ;  /* 0x000000ff4800720c */ /* 0x000fe20003f25270 */
[----:B------:R-:W-:Y:S01]  /*35b0*/  @!P0 IMAD.MOV R99, RZ, RZ, -R99 ;  /* 0x000000ffff638224 */ /* 0x000fe200078e0a63 */
[C---:B------:R-:W-:Y:S01]  /*35c0*/  SEL R50, R2.reuse, R8, !P2 ;  /* 0x0000000802327207 */ /* 0x040fe20005000000 */
[----:B------:R-:W-:Y:S01]  /*35d0*/  @!P3 IMAD.MOV R101, RZ, RZ, -R101 ;  /* 0x000000ffff65b224 */ /* 0x000fe200078e0a65 */
[C---:B------:R-:W-:Y:S01]  /*35e0*/  SEL R54, R2.reuse, R14, !P2 ;  /* 0x0000000e02367207 */ /* 0x040fe20005000000 */
[----:B------:R-:W-:Y:S01]  /*35f0*/  @!P4 IMAD.MOV R51, RZ, RZ, -R51 ;  /* 0x000000ffff33c224 */ /* 0x000fe200078e0a33 */
[C---:B------:R-:W-:Y:S01]  /*3600*/  SEL R56, R2.reuse, R15, !P2 ;  /* 0x0000000f02387207 */ /* 0x040fe20005000000 */
[----:B--2---:R-:W-:Y:S01]  /*3610*/  IMAD R74, R9, R5, RZ ;  /* 0x00000005094a7224 */ /* 0x004fe200078e02ff */
[C---:B------:R-:W-:Y:S01]  /*3620*/  SEL R60, R2.reuse, R17, !P2 ;  /* 0x00000011023c7207 */ /* 0x040fe20005000000 */
[----:B------:R-:W-:Y:S01]  /*3630*/  @!P5 IMAD.MOV R53, RZ, RZ, -R53 ;  /* 0x000000ffff35d224 */ /* 0x000fe200078e0a35 */
[C---:B------:R-:W-:Y:S01]  /*3640*/  SEL R64, R2.reuse, R19, !P2 ;  /* 0x0000001302407207 */ /* 0x040fe20005000000 */
[----:B------:R1:W-:Y:S01]  /*3650*/  STL [R1+0x1774], R5 ;  /* 0x0017740501007387 */ /* 0x0003e20000100800 */
[----:B------:R-:W-:Y:S01]  /*3660*/  SEL R66, R2, R20, !P2 ;  /* 0x0000001402427207 */ /* 0x000fe20005000000 */
[----:B------:R-:W-:Y:S01]  /*3670*/  IMAD R54, R54, UR5, RZ ;  /* 0x0000000536367c24 */ /* 0x000fe2000f8e02ff */
[C---:B------:R-:W-:Y:S01]  /*3680*/  SEL R68, R2.reuse, R21, !P2 ;  /* 0x0000001502447207 */ /* 0x040fe20005000000 */
[----:B------:R2:W-:Y:S01]  /*3690*/  STL [R1+0xe00], R74 ;  /* 0x000e004a01007387 */ /* 0x0005e20000100800 */
[----:B------:R-:W-:Y:S01]  /*36a0*/  SEL R70, R2, R22, !P2 ;  /* 0x0000001602467207 */ /* 0x000fe20005000000 */
[----:B------:R-:W-:Y:S01]  /*36b0*/  IMAD R60, R60, UR5, RZ ;  /* 0x000000053c3c7c24 */ /* 0x000fe2000f8e02ff */
[----:B------:R-:W-:Y:S01]  /*36c0*/  SEL R52, R2, R12, !P2 ;  /* 0x0000000c02347207 */ /* 0x000fe20005000000 */
[----:B------:R-:W-:Y:S01]  /*36d0*/  IMAD R64, R64, UR5, RZ ;  /* 0x0000000540407c24 */ /* 0x000fe2000f8e02ff */
[----:B------:R-:W-:Y:S01]  /*36e0*/  SEL R13, R2, R13, !P2 ;  /* 0x0000000d020d7207 */ /* 0x000fe20005000000 */
[----:B-1----:R-:W-:Y:S01]  /*36f0*/  IMAD R5, R56, UR5, RZ ;  /* 0x0000000538057c24 */ /* 0x002fe2000f8e02ff */
[----:B------:R-:W-:Y:S01]  /*3700*/  SEL R58, R2, R16, !P2 ;  /* 0x00000010023a7207 */ /* 0x000fe20005000000 */
[----:B------:R-:W-:Y:S01]  /*3710*/  IMAD R52, R52, UR5, RZ ;  /* 0x0000000534347c24 */ /* 0x000fe2000f8e02ff */
[----:B------:R-:W-:Y:S01]  /*3720*/  SEL R62, R2, R18, !P2 ;  /* 0x00000012023e7207 */ /* 0x000fe20005000000 */
[----:B------:R-:W-:Y:S01]  /*3730*/  VIADD R18, R6, 0xfffffffc ;  /* 0xfffffffc06127836 */ /* 0x000fe20000000000 */
[C---:B------:R-:W-:Y:S01]  /*3740*/  SEL R23, R2.reuse, R23, !P2 ;  /* 0x0000001702177207 */ /* 0x040fe20005000000 */
[----:B------:R-:W-:Y:S01]  /*3750*/  IMAD R80, R13, UR5, RZ ;  /* 0x000000050d507c24 */ /* 0x000fe2000f8e02ff */
[----:B------:R-:W-:Y:S01]  /*3760*/  SEL R24, R2, R24, !P2 ;  /* 0x0000001802187207 */ /* 0x000fe20005000000 */
[----:B------:R-:W-:Y:S01]  /*3770*/  IMAD R58, R58, UR5, RZ ;  /* 0x000000053a3a7c24 */ /* 0x000fe2000f8e02ff */
[----:B------:R-:W-:Y:S01]  /*3780*/  SEL R25, R2, R25, !P2 ;  /* 0x0000001902197207 */ /* 0x000fe20005000000 */
[----:B------:R-:W-:Y:S01]  /*3790*/  IMAD R62, R62, UR5, RZ ;  /* 0x000000053e3e7c24 */ /* 0x000fe2000f8e02ff */
[----:B------:R-:W-:Y:S01]  /*37a0*/  SEL R26, R2, R26, !P2 ;  /* 0x0000001a021a7207 */ /* 0x000fe20005000000 */
[----:B------:R-:W-:Y:S01]  /*37b0*/  IMAD R66, R66, UR5, RZ ;  /* 0x0000000542427c24 */ /* 0x000fe2000f8e02ff */
[----:B------:R-:W-:Y:S01]  /*37c0*/  SEL R27, R2, R27, !P2 ;  /* 0x0000001b021b7207 */ /* 0x000fe20005000000 */
[----:B------:R-:W-:Y:S01]  /*37d0*/  VIADD R16, R6, 0xfffffffd ;  /* 0xfffffffd06107836 */ /* 0x000fe20000000000 */
[----:B------:R-:W-:Y:S01]  /*37e0*/  SEL R28, R2, R28, !P2 ;  /* 0x0000001c021c7207 */ /* 0x000fe20005000000 */
[----:B------:R-:W-:Y:S01]  /*37f0*/  IMAD.SHL.U32 R10, R76, 0x10, RZ ;  /* 0x000000104c0a7824 */ /* 0x000fe200078e00ff */
[----:B------:R-:W-:Y:S01]  /*3800*/  SEL R29, R2, R29, !P2 ;  /* 0x0000001d021d7207 */ /* 0x000fe20005000000 */
[----:B------:R-:W-:Y:S01]  /*3810*/  IMAD R68, R68, UR5, RZ ;  /* 0x0000000544447c24 */ /* 0x000fe2000f8e02ff */
[----:B------:R-:W-:Y:S01]  /*3820*/  SEL R30, R2, R30, !P2 ;  /* 0x0000001e021e7207 */ /* 0x000fe20005000000 */
[----:B------:R-:W-:Y:S01]  /*3830*/  IMAD R70, R70, UR5, RZ ;  /* 0x0000000546467c24 */ /* 0x000fe2000f8e02ff */
[C---:B------:R-:W-:Y:S01]  /*3840*/  SEL R31, R2.reuse, R31, !P2 ;  /* 0x0000001f021f7207 */ /* 0x040fe20005000000 */
        /* <DEDUP_REMOVED lines=19> */
[----:B------:R-:W-:Y:S01]  /*3980*/  SEL R41, R2, R41, !P2 ;  /* 0x0000002902297207 */ /* 0x000fe20005000000 */
[----:B------:R-:W-:Y:S01]  /*3990*/  VIADD R252, R6, 0x1f ;  /* 0x0000001f06fc7836 */ /* 0x000fe20000000000 */
        /* <DEDUP_REMOVED lines=10> */
[----:B------:R-:W-:-:S02]  /*3a40*/  SEL R47, R2, R47, !P2 ;  /* 0x0000002f022f7207 */ /* 0x000fc40005000000 */
[C---:B------:R-:W-:Y:S02]  /*3a50*/  SEL R48, R2.reuse, R48, !P2 ;  /* 0x0000003002307207 */ /* 0x040fe40005000000 */
[C---:B------:R-:W-:Y:S02]  /*3a60*/  SEL R49, R2.reuse, R49, !P2 ;  /* 0x0000003102317207 */ /* 0x040fe40005000000 */
[C---:B------:R-:W-:Y:S02]  /*3a70*/  SEL R55, R2.reuse, R55, !P2 ;  /* 0x0000003702377207 */ /* 0x040fe40005000000 */
[C---:B------:R-:W-:Y:S02]  /*3a80*/  SEL R57, R2.reuse, R57, !P2 ;  /* 0x0000003902397207 */ /* 0x040fe40005000000 */
[C---:B------:R-:W-:Y:S02]  /*3a90*/  SEL R59, R2.reuse, R59, !P2 ;  /* 0x0000003b023b7207 */ /* 0x040fe40005000000 */
[----:B------:R-:W-:-:S02]  /*3aa0*/  SEL R61, R2, R61, !P2 ;  /* 0x0000003d023d7207 */ /* 0x000fc40005000000 */
[C---:B------:R-:W-:Y:S02]  /*3ab0*/  SEL R63, R2.reuse, R63, !P2 ;  /* 0x0000003f023f7207 */ /* 0x040fe40005000000 */
[C---:B------:R-:W-:Y:S01]  /*3ac0*/  SEL R65, R2.reuse, R65, !P2 ;  /* 0x0000004102417207 */ /* 0x040fe20005000000 */
[----:B------:R-:W-:Y:S01]  /*3ad0*/  IMAD R31, R61, UR5, RZ ;  /* 0x000000053d1f7c24 */ /* 0x000fe2000f8e02ff */
[C---:B------:R-:W-:Y:S01]  /*3ae0*/  SEL R67, R2.reuse, R67, !P2 ;  /* 0x0000004302437207 */ /* 0x040fe20005000000 */
[----:B------:R-:W-:Y:S01]  /*3af0*/  IMAD R30, R63, UR5, RZ ;  /* 0x000000053f1e7c24 */ /* 0x000fe2000f8e02ff */
[C---:B------:R-:W-:Y:S02]  /*3b00*/  SEL R69, R2.reuse, R69, !P2 ;  /* 0x0000004502457207 */ /* 0x040fe40005000000 */
[C---:B------:R-:W-:Y:S02]  /*3b10*/  SEL R71, R2.reuse, R71, !P2 ;  /* 0x0000004702477207 */ /* 0x040fe40005000000 */
[----:B------:R-:W-:-:S02]  /*3b20*/  SEL R73, R2, R73, !P2 ;  /* 0x0000004902497207 */ /* 0x000fc40005000000 */
[C---:B------:R-:W-:Y:S02]  /*3b30*/  SEL R75, R2.reuse, R75, !P2 ;  /* 0x0000004b024b7207 */ /* 0x040fe40005000000 */
[C---:B------:R-:W-:Y:S02]  /*3b40*/  SEL R77, R2.reuse, R77, !P2 ;  /* 0x0000004d024d7207 */ /* 0x040fe40005000000 */
[----:B------:R-:W-:Y:S01]  /*3b50*/  SEL R144, R2, R79, !P2 ;  /* 0x0000004f02907207 */ /* 0x000fe20005000000 */
[----:B------:R-:W-:Y:S01]  /*3b60*/  IMAD R79, R24, UR5, RZ ;  /* 0x00000005184f7c24 */ /* 0x000fe2000f8e02ff */
[C---:B------:R-:W-:Y:S01]  /*3b70*/  SEL R145, R2.reuse, R81, !P2 ;  /* 0x0000005102917207 */ /* 0x040fe20005000000 */
[----:B------:R-:W-:Y:S01]  /*3b80*/  IMAD R24, R45, UR5, RZ ;  /* 0x000000052d187c24 */ /* 0x000fe2000f8e02ff */
        /* <DEDUP_REMOVED lines=13> */
[----:B------:R-:W-:Y:S01]  /*3c60*/  SEL R2, R2, R3, !P2 ;  /* 0x0000000302027207 */ /* 0x000fe20005000000 */
[C---:B------:R-:W-:Y:S01]  /*3c70*/  VIADD R3, R6.reuse, 0xfffffffe ;  /* 0xfffffffe06037836 */ /* 0x040fe20000000000 */
[----:B------:R-:W-:Y:S01]  /*3c80*/  LOP3.LUT R0, RZ, R72, RZ, 0x33, !PT ;  /* 0x00000048ff007212 */ /* 0x000fe200078e33ff */
[----:B------:R-:W-:Y:S01]  /*3c90*/  VIADD R72, R6, 0xffffffff ;  /* 0xffffffff06487836 */ /* 0x000fe20000000000 */
[----:B------:R-:W-:Y:S01]  /*3ca0*/  ISETP.GE.U32.AND P0, PT, R18, 0x7fffffdd, PT ;  /* 0x7fffffdd1200780c */ /* 0x000fe20003f06070 */
[----:B------:R-:W-:Y:S01]  /*3cb0*/  IMAD R8, R8, UR5, RZ ;  /* 0x0000000508087c24 */ /* 0x000fe2000f8e02ff */
[----:B------:R-:W-:Y:S01]  /*3cc0*/  SEL R12, R0, R51, !P1 ;  /* 0x00000033000c7207 */ /* 0x000fe20004800000 */
[----:B------:R-:W-:Y:S01]  /*3cd0*/  VIADD R51, R6, 0xfffffffb ;  /* 0xfffffffb06337836 */ /* 0x000fe20000000000 */
[----:B------:R-:W-:Y:S01]  /*3ce0*/  ISETP.GE.U32.AND P3, PT, R3, 0x7fffffdf, PT ;  /* 0x7fffffdf0300780c */ /* 0x000fe20003f66070 */
[----:B------:R-:W-:Y:S01]  /*3cf0*/  IMAD.SHL.U32 R3, R74, 0x4, RZ ;  /* 0x000000044a037824 */ /* 0x000fe200078e00ff */
[----:B------:R-:W-:Y:S01]  /*3d00*/  SEL R0, R0, R53, !P1 ;  /* 0x0000003500007207 */ /* 0x000fe20004800000 */
[-C--:B------:R-:W-:Y:S01]  /*3d10*/  IMAD R150, R12, R7.reuse, RZ ;  /* 0x000000070c967224 */ /* 0x080fe200078e02ff */
[----:B------:R-:W-:Y:S01]  /*3d20*/  ISETP.GE.U32.AND P4, PT, R16, 0x7fffffde, PT ;  /* 0x7fffffde1000780c */ /* 0x000fe20003f86070 */
[----:B------:R-:W-:Y:S01]  /*3d30*/  IMAD R12, R50, UR5, RZ ;  /* 0x00000005320c7c24 */ /* 0x000fe2000f8e02ff */
[----:B------:R-:W-:Y:S01]  /*3d40*/  IADD3 R18, P5, R3, UR10, RZ ;  /* 0x0000000a03127c10 */ /* 0x000fe2000ffbe0ff */
[----:B------:R-:W-:Y:S01]  /*3d50*/  IMAD R149, R0, R7, RZ ;  /* 0x0000000700957224 */ /* 0x000fe200078e02ff */
[----:B------:R-:W-:Y:S01]  /*3d60*/  STL [R1+0xe58], R150 ;  /* 0x000e589601007387 */ /* 0x000fe20000100800 */
[----:B------:R-:W-:Y:S01]  /*3d70*/  LOP3.LUT R16, R10, 0x70, RZ, 0xc0, !PT ;  /* 0x000000700a107812 */ /* 0x000fe200078ec0ff */
[----:B------:R-:W-:Y:S01]  /*3d80*/  IMAD R10, R23, UR5, RZ ;  /* 0x00000005170a7c24 */ /* 0x000fe2000f8e02ff */
[----:B------:R-:W-:Y:S01]  /*3d90*/  LEA.HI.X.SX32 R0, R74, UR11, 0x2, P5 ;  /* 0x0000000b4a007c11 */ /* 0x000fe2000a8f16ff */
[----:B------:R-:W-:Y:S01]  /*3da0*/  STL [R1+0xe5c], R149 ;  /* 0x000e5c9501007387 */ /* 0x000fe20000100800 */
[-C--:B------:R-:W-:Y:S01]  /*3db0*/  LEA R142, P5, R12, R18.reuse, 0x2 ;  /* 0x000000120c8e7211 */ /* 0x080fe200078a10ff */
[----:B--2---:R-:W-:Y:S01]  /*3dc0*/  IMAD R74, R32, UR5, RZ ;  /* 0x00000005204a7c24 */ /* 0x004fe2000f8e02ff */
[----:B------:R-:W-:Y:S01]  /*3dd0*/  LEA R140, P6, R52, R18, 0x2 ;  /* 0x00000012348c7211 */ /* 0x000fe200078c10ff */
[----:B------:R1:W-:Y:S01]  /*3de0*/  STL [R1+0x1778], R3 ;  /* 0x0017780301007387 */ /* 0x0003e20000100800 */
[-C--:B------:R-:W-:Y:S01]  /*3df0*/  LEA.HI.X.SX32 R143, R12, R0.reuse, 0x2, P5 ;  /* 0x000000000c8f7211 */ /* 0x080fe200028f16ff */
[----:B------:R-:W-:Y:S01]  /*3e00*/  IMAD R53, R34, UR5, RZ ;  /* 0x0000000522357c24 */ /* 0x000fe2000f8e02ff */
[----:B------:R-:W-:Y:S01]  /*3e10*/  LEA.HI.X.SX32 R141, R52, R0, 0x2, P6 ;  /* 0x00000000348d7211 */ /* 0x000fe200030f16ff */
[----:B------:R2:W-:Y:S01]  /*3e20*/  STL [R1+0xf10], R12 ;  /* 0x000f100c01007387 */ /* 0x0005e20000100800 */
[----:B------:R-:W-:Y:S01]  /*3e30*/  LEA R138, P6, R54, R18, 0x2 ;  /* 0x00000012368a7211 */ /* 0x000fe200078c10ff */
[----:B------:R-:W-:Y:S01]  /*3e40*/  IMAD R34, R48, UR5, RZ ;  /* 0x0000000530227c24 */ /* 0x000fe2000f8e02ff */
[----:B------:R-:W-:Y:S01]  /*3e50*/  ISETP.GE.U32.AND P1, PT, R72, 0x7fffffe0, PT ;  /* 0x7fffffe04800780c */ /* 0x000fe20003f26070 */
[----:B------:R-:W-:Y:S01]  /*3e60*/  IMAD R72, R33, UR5, RZ ;  /* 0x0000000521487c24 */ /* 0x000fe2000f8e02ff */
[----:B------:R-:W-:Y:S01]  /*3e70*/  LEA.HI.X.SX32 R139, R54, R0, 0x2, P6 ;  /* 0x00000000368b7211 */ /* 0x000fe200030f16ff */
[----:B------:R-:W-:Y:S01]  /*3e80*/  STL [R1+0xf0c], R52 ;  /* 0x000f0c3401007387 */ /* 0x000fe20000100800 */
[-C--:B------:R-:W-:Y:S01]  /*3e90*/  LEA R134, P6, R58, R18.reuse, 0x2 ;  /* 0x000000123a867211 */ /* 0x080fe200078c10ff */
[----:B-1----:R-:W-:Y:S01]  /*3ea0*/  IMAD R3, R39, UR5, RZ ;  /* 0x0000000527037c24 */ /* 0x002fe2000f8e02ff */
[----:B------:R-:W-:Y:S01]  /*3eb0*/  ISETP.GE.U32.AND P2, PT, R51, 0x7fffffdc, PT ;  /* 0x7fffffdc3300780c */ /* 0x000fe20003f46070 */
[----:B------:R-:W-:Y:S01]  /*3ec0*/  IMAD R51, R35, UR5, RZ ;  /* 0x0000000523337c24 */ /* 0x000fe2000f8e02ff */
[----:B--2---:R-:W-:Y:S01]  /*3ed0*/  LEA R12, P5, R80, R18, 0x2 ;  /* 0x00000012500c7211 */ /* 0x004fe200078a10ff */
[----:B------:R-:W-:Y:S01]  /*3ee0*/  STL [R1+0xf08], R80 ;  /* 0x000f085001007387 */ /* 0x000fe20000100800 */
[-C--:B------:R-:W-:Y:S01]  /*3ef0*/  LEA.HI.X.SX32 R135, R58, R0.reuse, 0x2, P6 ;  /* 0x000000003a877211 */ /* 0x080fe200030f16ff */
[----:B------:R-:W-:Y:S01]  /*3f00*/  IMAD R35, R46, UR5, RZ ;  /* 0x000000052e237c24 */ /* 0x000fe2000f8e02ff */
[----:B------:R-:W-:Y:S01]  /*3f10*/  LEA.HI.X.SX32 R13, R80, R0, 0x2, P5 ;  /* 0x00000000500d7211 */ /* 0x000fe200028f16ff */
[----:B------:R-:W-:Y:S01]  /*3f20*/  STL [R1+0xf04], R54 ;  /* 0x000f043601007387 */ /* 0x000fe20000100800 */
[-C--:B------:R-:W-:Y:S01]  /*3f30*/  LEA R136, P5, R5, R18.reuse, 0x2 ;  /* 0x0000001205887211 */ /* 0x080fe200078a10ff */
[----:B------:R-:W-:Y:S01]  /*3f40*/  IMAD R23, R49, UR5, RZ ;  /* 0x0000000531177c24 */ /* 0x000fe2000f8e02ff */
[----:B------:R-:W-:Y:S01]  /*3f50*/  LEA R130, P6, R62, R18, 0x2 ;  /* 0x000000123e827211 */ /* 0x000fe200078c10ff */
[----:B------:R1:W-:Y:S01]  /*3f60*/  STL [R1+0xf00], R5 ;  /* 0x000f000501007387 */ /* 0x0003e20000100800 */
[----:B------:R-:W-:Y:S01]  /*3f70*/  LEA.HI.X.SX32 R137, R5, R0, 0x2, P5 ;  /* 0x0000000005897211 */ /* 0x000fe200028f16ff */
[----:B------:R-:W-:Y:S01]  /*3f80*/  IMAD R33, R55, UR5, RZ ;  /* 0x0000000537217c24 */ /* 0x000fe2000f8e02ff */
[----:B------:R-:W-:Y:S01]  /*3f90*/  LEA R132, P5, R60, R18, 0x2 ;  /* 0x000000123c847211 */ /* 0x000fe200078a10ff */
[----:B------:R-:W-:Y:S01]  /*3fa0*/  STL [R1+0xefc], R58 ;  /* 0x000efc3a01007387 */ /* 0x000fe20000100800 */
[-C--:B------:R-:W-:Y:S01]  /*3fb0*/  LEA.HI.X.SX32 R131, R62, R0.reuse, 0x2, P6 ;  /* 0x000000003e837211 */ /* 0x080fe200030f16ff */
[----:B------:R-:W-:Y:S01]  /*3fc0*/  IMAD R32, R59, UR5, RZ ;  /* 0x000000053b207c24 */ /* 0x000fe2000f8e02ff */
[----:B------:R-:W-:Y:S01]  /*3fd0*/  LEA.HI.X.SX32 R133, R60, R0, 0x2, P5 ;  /* 0x000000003c857211 */ /* 0x000fe200028f16ff */
[----:B------:R-:W-:Y:S01]  /*3fe0*/  STL [R1+0xef8], R60 ;  /* 0x000ef83c01007387 */ /* 0x000fe20000100800 */
[-C--:B------:R-:W-:Y:S01]  /*3ff0*/  LEA R128, P5, R64, R18.reuse, 0x2 ;  /* 0x0000001240807211 */ /* 0x080fe200078a10ff */
[----:B-1----:R-:W-:Y:S01]  /*4000*/  IMAD R5, R47, UR5, RZ ;  /* 0x000000052f057c24 */ /* 0x002fe2000f8e02ff */
[----:B------:R-:W-:Y:S01]  /*4010*/  LEA R126, P6, R66, R18, 0x2 ;  /* 0x00000012427e7211 */ /* 0x000fe200078c10ff */
[----:B------:R-:W-:Y:S01]  /*4020*/  STL [R1+0xef4], R62 ;  /* 0x000ef43e01007387 */ /* 0x000fe20000100800 */
[----:B------:R-:W-:Y:S01]  /*4030*/  LEA.HI.X.SX32 R129, R64, R0, 0x2, P5 ;  /* 0x0000000040817211 */ /* 0x000fe200028f16ff */
[----:B------:R-:W-:Y:S01]  /*4040*/  IMAD R16, R151, 0x80, R16 ;  /* 0x0000008097107824 */ /* 0x000fe200078e0210 */
[----:B------:R-:W-:Y:S01]  /*4050*/  LEA R124, P5, R68, R18, 0x2 ;  /* 0x00000012447c7211 */ /* 0x000fe200078a10ff */
[----:B------:R-:W-:Y:S01]  /*4060*/  STL [R1+0xef0], R64 ;  /* 0x000ef04001007387 */ /* 0x000fe20000100800 */
[----:B------:R-:W-:Y:S01]  /*4070*/  LEA.HI.X.SX32 R127, R66, R0, 0x2, P6 ;  /* 0x00000000427f7211 */ /* 0x000fe200030f16ff */
[----:B------:R-:W-:Y:S01]  /*4080*/  VIADD R7, R6, 0xfffffffa ;  /* 0xfffffffa06077836 */ /* 0x000fe20000000000 */
[----:B------:R-:W-:Y:S01]  /*4090*/  LEA R122, P6, R70, R18, 0x2 ;  /* 0x00000012467a7211 */ /* 0x000fe200078c10ff */
[----:B------:R-:W-:Y:S01]  /*40a0*/  STL [R1+0xeec], R66 ;  /* 0x000eec4201007387 */ /* 0x000fe20000100800 */
[----:B------:R-:W-:-:S02]  /*40b0*/  LEA.HI.X.SX32 R125, R68, R0, 0x2, P5 ;  /* 0x00000000447d7211 */ /* 0x000fc400028f16ff */
[----:B------:R-:W-:Y:S01]  /*40c0*/  LEA R120, P5, R10, R18, 0x2 ;  /* 0x000000120a787211 */ /* 0x000fe200078a10ff */
[----:B------:R-:W-:Y:S01]  /*40d0*/  STL [R1+0xee8], R68 ;  /* 0x000ee84401007387 */ /* 0x000fe20000100800 */
[----:B------:R-:W-:Y:S02]  /*40e0*/  LEA.HI.X.SX32 R123, R70, R0, 0x2, P6 ;  /* 0x00000000467b7211 */ /* 0x000fe400030f16ff */
[----:B------:R-:W-:Y:S01]  /*40f0*/  LEA R118, P6, R79, R18, 0x2 ;  /* 0x000000124f767211 */ /* 0x000fe200078c10ff */
[----:B------:R-:W-:Y:S01]  /*4100*/  STL [R1+0xee4], R70 ;  /* 0x000ee44601007387 */ /* 0x000fe20000100800 */
[----:B------:R-:W-:Y:S02]  /*4110*/  LEA.HI.X.SX32 R121, R10, R0, 0x2, P5 ;  /* 0x000000000a797211 */ /* 0x000fe400028f16ff */
[----:B------:R-:W-:Y:S01]  /*4120*/  LEA R116, P5, R25, R18, 0x2 ;  /* 0x0000001219747211 */ /* 0x000fe200078a10ff */
[----:B------:R1:W-:Y:S01]  /*4130*/  STL [R1+0xee0], R10 ;  /* 0x000ee00a01007387 */ /* 0x0003e20000100800 */
[----:B------:R-:W-:-:S02]  /*4140*/  LEA.HI.X.SX32 R119, R79, R0, 0x2, P6 ;  /* 0x000000004f777211 */ /* 0x000fc400030f16ff */
[C---:B------:R-:W-:Y:S01]  /*4150*/  LEA R114, P6, R26.reuse, R18, 0x2 ;  /* 0x000000121a727211 */ /* 0x040fe200078c10ff */
[----:B------:R-:W-:Y:S01]  /*4160*/  STL [R1+0xedc], R79 ;  /* 0x000edc4f01007387 */ /* 0x000fe20000100800 */
[----:B------:R-:W-:Y:S02]  /*4170*/  LEA.HI.X.SX32 R117, R25, R0, 0x2, P5 ;  /* 0x0000000019757211 */ /* 0x000fe400028f16ff */
[----:B------:R-:W-:Y:S01]  /*4180*/  LEA R112, P5, R27, R18, 0x2 ;  /* 0x000000121b707211 */ /* 0x000fe200078a10ff */
[----:B------:R2:W-:Y:S01]  /*4190*/  STL [R1+0xed8], R25 ;  /* 0x000ed81901007387 */ /* 0x0005e20000100800 */
[----:B------:R-:W-:Y:S01]  /*41a0*/  LEA.HI.X.SX32 R115, R26, R0, 0x2, P6 ;  /* 0x000000001a737211 */ /* 0x000fe200030f16ff */
[----:B-1----:R-:W-:Y:S01]  /*41b0*/  IMAD R10, R57, UR5, RZ ;  /* 0x00000005390a7c24 */ /* 0x002fe2000f8e02ff */
[----:B------:R-:W-:Y:S01]  /*41c0*/  LEA R110, P6, R28, R18, 0x2 ;  /* 0x000000121c6e7211 */ /* 0x000fe200078c10ff */
[----:B------:R1:W-:Y:S01]  /*41d0*/  STL [R1+0xed4], R26 ;  /* 0x000ed41a01007387 */ /* 0x0003e20000100800 */
[----:B------:R-:W-:-:S02]  /*41e0*/  LEA.HI.X.SX32 R113, R27, R0, 0x2, P5 ;  /* 0x000000001b717211 */ /* 0x000fc400028f16ff */
[----:B------:R-:W-:Y:S01]  /*41f0*/  LEA R108, P5, R29, R18, 0x2 ;  /* 0x000000121d6c7211 */ /* 0x000fe200078a10ff */
[----:B------:R3:W-:Y:S01]  /*4200*/  STL [R1+0xed0], R27 ;  /* 0x000ed01b01007387 */ /* 0x0007e20000100800 */
[----:B------:R-:W-:Y:S01]  /*4210*/  LEA.HI.X.SX32 R111, R28, R0, 0x2, P6 ;  /* 0x000000001c6f7211 */ /* 0x000fe200030f16ff */
[----:B--2---:R-:W-:Y:S01]  /*4220*/  IMAD R25, R75, UR5, RZ ;  /* 0x000000054b197c24 */ /* 0x004fe2000f8e02ff */
[----:B------:R-:W-:Y:S01]  /*4230*/  LEA R106, P6, R78, R18, 0x2 ;  /* 0x000000124e6a7211 */ /* 0x000fe200078c10ff */
[----:B------:R2:W-:Y:S01]  /*4240*/  STL [R1+0xecc], R28 ;  /* 0x000ecc1c01007387 */ /* 0x0005e20000100800 */
[----:B------:R-:W-:Y:S01]  /*4250*/  LEA.HI.X.SX32 R109, R29, R0, 0x2, P5 ;  /* 0x000000001d6d7211 */ /* 0x000fe200028f16ff */
[----:B-1----:R-:W-:Y:S01]  /*4260*/  IMAD R26, R71, UR5, RZ ;  /* 0x00000005471a7c24 */ /* 0x002fe2000f8e02ff */
[----:B------:R-:W-:Y:S01]  /*4270*/  LEA R104, P5, R76, R18, 0x2 ;  /* 0x000000124c687211 */ /* 0x000fe200078a10ff */
[----:B------:R1:W-:Y:S01]  /*4280*/  STL [R1+0xec8], R29 ;  /* 0x000ec81d01007387 */ /* 0x0003e20000100800 */
[----:B------:R-:W-:Y:S01]  /*4290*/  LEA.HI.X.SX32 R107, R78, R0, 0x2, P6 ;  /* 0x000000004e6b7211 */ /* 0x000fe200030f16ff */
[----:B---3--:R-:W-:Y:S01]  /*42a0*/  IMAD R27, R69, UR5, RZ ;  /* 0x00000005451b7c24 */ /* 0x008fe2000f8e02ff */
[----:B------:R-:W-:Y:S01]  /*42b0*/  LEA R102, P6, R74, R18, 0x2 ;  /* 0x000000124a667211 */ /* 0x000fe200078c10ff */
[----:B------:R-:W-:Y:S01]  /*42c0*/  STL [R1+0xec4], R78 ;  /* 0x000ec44e01007387 */ /* 0x000fe20000100800 */
[----:B------:R-:W-:Y:S01]  /*42d0*/  LEA.HI.X.SX32 R105, R76, R0, 0x2, P5 ;  /* 0x000000004c697211 */ /* 0x000fe200028f16ff */
[----:B--2---:R-:W-:Y:S01]  /*42e0*/  IMAD R28, R67, UR5, RZ ;  /* 0x00000005431c7c24 */ /* 0x004fe2000f8e02ff */
[----:B------:R-:W-:Y:S01]  /*42f0*/  LEA R100, P5, R72, R18, 0x2 ;  /* 0x0000001248647211 */ /* 0x000fe200078a10ff */
[----:B------:R-:W-:Y:S01]  /*4300*/  STL [R1+0xec0], R76 ;  /* 0x000ec04c01007387 */ /* 0x000fe20000100800 */
[----:B------:R-:W-:Y:S01]  /*4310*/  LEA.HI.X.SX32 R103, R74, R0, 0x2, P6 ;  /* 0x000000004a677211 */ /* 0x000fe200030f16ff */
[----:B-1----:R-:W-:Y:S01]  /*4320*/  IMAD R29, R65, UR5, RZ ;  /* 0x00000005411d7c24 */ /* 0x002fe2000f8e02ff */
[----:B------:R-:W-:Y:S01]  /*4330*/  LEA R98, P6, R53, R18, 0x2 ;  /* 0x0000001235627211 */ /* 0x000fe200078c10ff */
[----:B------:R-:W-:Y:S01]  /*4340*/  STL [R1+0xebc], R74 ;  /* 0x000ebc4a01007387 */ /* 0x000fe20000100800 */
[----:B------:R-:W-:-:S02]  /*4350*/  LEA.HI.X.SX32 R101, R72, R0, 0x2, P5 ;  /* 0x0000000048657211 */ /* 0x000fc400028f16ff */
[----:B------:R-:W-:Y:S01]  /*4360*/  LEA R96, P5, R51, R18, 0x2 ;  /* 0x0000001233607211 */ /* 0x000fe200078a10ff */
[----:B------:R-:W-:Y:S01]  /*4370*/  STL [R1+0xeb8], R72 ;  /* 0x000eb84801007387 */ /* 0x000fe20000100800 */
[----:B------:R-:W-:Y:S02]  /*4380*/  LEA.HI.X.SX32 R99, R53, R0, 0x2, P6 ;  /* 0x0000000035637211 */ /* 0x000fe400030f16ff */
[C---:B------:R-:W-:Y:S01]  /*4390*/  LEA R94, P6, R36.reuse, R18, 0x2 ;  /* 0x00000012245e7211 */ /* 0x040fe200078c10ff */
[----:B------:R-:W-:Y:S01]  /*43a0*/  STL [R1+0xeb4], R53 ;  /* 0x000eb43501007387 */ /* 0x000fe20000100800 */
[----:B------:R-:W-:Y:S02]  /*43b0*/  LEA.HI.X.SX32 R97, R51, R0, 0x2, P5 ;  /* 0x0000000033617211 */ /* 0x000fe400028f16ff */
[----:B------:R-:W-:Y:S01]  /*43c0*/  LEA R92, P5, R37, R18, 0x2 ;  /* 0x00000012255c7211 */ /* 0x000fe200078a10ff */
[----:B------:R-:W-:Y:S01]  /*43d0*/  STL [R1+0xeb0], R51 ;  /* 0x000eb03301007387 */ /* 0x000fe20000100800 */
[----:B------:R-:W-:-:S02]  /*43e0*/  LEA.HI.X.SX32 R95, R36, R0, 0x2, P6 ;  /* 0x00000000245f7211 */ /* 0x000fc400030f16ff */
[C---:B------:R-:W-:Y:S01]  /*43f0*/  LEA R90, P6, R38.reuse, R18, 0x2 ;  /* 0x00000012265a7211 */ /* 0x040fe200078c10ff */
        /* <DEDUP_REMOVED lines=9> */
[----:B------:R1:W-:Y:S01]  /*4490*/  STL [R1+0xea0], R3 ;  /* 0x000ea00301007387 */ /* 0x0003e20000100800 */
[----:B------:R-:W-:Y:S02]  /*44a0*/  LEA.HI.X.SX32 R87, R40, R0, 0x2, P6 ;  /* 0x0000000028577211 */ /* 0x000fe400030f16ff */
[C---:B------:R-:W-:Y:S01]  /*44b0*/  LEA R82, P6, R42.reuse, R18, 0x2 ;  /* 0x000000122a527211 */ /* 0x040fe200078c10ff */
[----:B------:R-:W-:Y:S01]  /*44c0*/  STL [R1+0xe9c], R40 ;  /* 0x000e9c2801007387 */ /* 0x000fe20000100800 */
[----:B------:R-:W-:Y:S02]  /*44d0*/  LEA.HI.X.SX32 R85, R41, R0, 0x2, P5 ;  /* 0x0000000029557211 */ /* 0x000fe400028f16ff */
        /* <DEDUP_REMOVED lines=8> */
[----:B------:R1:W-:Y:S01]  /*4560*/  STL [R1+0xe90], R11 ;  /* 0x000e900b01007387 */ /* 0x0003e20000100800 */
[----:B------:R-:W-:Y:S02]  /*4570*/  LEA.HI.X.SX32 R79, R44, R0, 0x2, P6 ;  /* 0x000000002c4f7211 */ /* 0x000fe400030f16ff */
[C---:B------:R-:W-:Y:S01]  /*4580*/  LEA R74, P6, R35.reuse, R18, 0x2 ;  /* 0x00000012234a7211 */ /* 0x040fe200078c10ff */
[----:B------:R-:W-:Y:S03]  /*4590*/  STL [R1+0xe8c], R44 ;  /* 0x000e8c2c01007387 */ /* 0x000fe60000100800 */
[----:B------:R-:W-:Y:S01]  /*45a0*/  LEA.HI.X.SX32 R75, R35, R0, 0x2, P6 ;  /* 0x00000000234b7211 */ /* 0x000fe200030f16ff */
[----:B------:R2:W-:Y:S01]  /*45b0*/  STL [R1+0xe88], R24 ;  /* 0x000e881801007387 */ /* 0x0005e20000100800 */
[----:B------:R-:W-:Y:S01]  /*45c0*/  LEA R70, P6, R34, R18, 0x2 ;  /* 0x0000001222467211 */ /* 0x000fe200078c10ff */
[----:B-1----:R-:W-:Y:S01]  /*45d0*/  IMAD R11, R77, UR5, RZ ;  /* 0x000000054d0b7c24 */ /* 0x002fe2000f8e02ff */
[----:B------:R-:W-:Y:S01]  /*45e0*/  LEA.HI.X.SX32 R77, R24, R0, 0x2, P5 ;  /* 0x00000000184d7211 */ /* 0x000fe200028f16ff */
[----:B------:R-:W-:Y:S01]  /*45f0*/  STL [R1+0xe84], R35 ;  /* 0x000e842301007387 */ /* 0x000fe20000100800 */
[----:B------:R-:W-:-:S02]  /*4600*/  LEA R72, P5, R5, R18, 0x2 ;  /* 0x0000001205487211 */ /* 0x000fc400078a10ff */
[-C--:B------:R-:W-:Y:S01]  /*4610*/  LEA.HI.X.SX32 R71, R34, R0.reuse, 0x2, P6 ;  /* 0x0000000022477211 */ /* 0x080fe200030f16ff */
[----:B------:R1:W-:Y:S01]  /*4620*/  STL [R1+0xe80], R5 ;  /* 0x000e800501007387 */ /* 0x0003e20000100800 */
[----:B------:R-:W-:Y:S01]  /*4630*/  LEA.HI.X.SX32 R73, R5, R0, 0x2, P5 ;  /* 0x0000000005497211 */ /* 0x000fe200028f16ff */
[----:B--2---:R-:W-:Y:S01]  /*4640*/  IMAD R24, R144, UR5, RZ ;  /* 0x0000000590187c24 */ /* 0x004fe2000f8e02ff */
[-C--:B------:R-:W-:Y:S01]  /*4650*/  LEA R68, P5, R23, R18.reuse, 0x2 ;  /* 0x0000001217447211 */ /* 0x080fe200078a10ff */
[----:B------:R-:W-:Y:S01]  /*4660*/  STL [R1+0xe7c], R34 ;  /* 0x000e7c2201007387 */ /* 0x000fe20000100800 */
[----:B------:R-:W-:Y:S02]  /*4670*/  LEA R66, P6, R33, R18, 0x2 ;  /* 0x0000001221427211 */ /* 0x000fe400078c10ff */
[----:B------:R-:W-:Y:S01]  /*4680*/  LEA.HI.X.SX32 R69, R23, R0, 0x2, P5 ;  /* 0x0000000017457211 */ /* 0x000fe200028f16ff */
[----:B------:R2:W-:Y:S01]  /*4690*/  STL [R1+0xe78], R23 ;  /* 0x000e781701007387 */ /* 0x0005e20000100800 */
[----:B------:R-:W-:Y:S01]  /*46a0*/  LEA R64, P5, R10, R18, 0x2 ;  /* 0x000000120a407211 */ /* 0x000fe200078a10ff */
[----:B-1----:R-:W-:Y:S01]  /*46b0*/  IMAD R5, R145, UR5, RZ ;  /* 0x0000000591057c24 */ /* 0x002fe2000f8e02ff */
[----:B------:R-:W-:Y:S01]  /*46c0*/  LEA.HI.X.SX32 R67, R33, R0, 0x2, P6 ;  /* 0x0000000021437211 */ /* 0x000fe200030f16ff */
[----:B------:R-:W-:Y:S01]  /*46d0*/  STL [R1+0xe74], R33 ;  /* 0x000e742101007387 */ /* 0x000fe20000100800 */
[----:B------:R-:W-:-:S02]  /*46e0*/  LEA R62, P6, R32, R18, 0x2 ;  /* 0x00000012203e7211 */ /* 0x000fc400078c10ff */
[----:B------:R-:W-:Y:S01]  /*46f0*/  LEA.HI.X.SX32 R65, R10, R0, 0x2, P5 ;  /* 0x000000000a417211 */ /* 0x000fe200028f16ff */
[----:B------:R1:W-:Y:S01]  /*4700*/  STL [R1+0xe70], R10 ;  /* 0x000e700a01007387 */ /* 0x0003e20000100800 */
[C---:B------:R-:W-:Y:S01]  /*4710*/  LEA R60, P5, R31.reuse, R18, 0x2 ;  /* 0x000000121f3c7211 */ /* 0x040fe200078a10ff */
[----:B--2---:R-:W-:Y:S01]  /*4720*/  IMAD R23, R146, UR5, RZ ;  /* 0x0000000592177c24 */ /* 0x004fe2000f8e02ff */
[----:B------:R-:W-:Y:S01]  /*4730*/  LEA.HI.X.SX32 R63, R32, R0, 0x2, P6 ;  /* 0x00000000203f7211 */ /* 0x000fe200030f16ff */
[----:B------:R-:W-:Y:S01]  /*4740*/  STL [R1+0xe6c], R32 ;  /* 0x000e6c2001007387 */ /* 0x000fe20000100800 */
[C---:B------:R-:W-:Y:S02]  /*4750*/  LEA R58, P6, R30.reuse, R18, 0x2 ;  /* 0x000000121e3a7211 */ /* 0x040fe400078c10ff */
[----:B------:R-:W-:Y:S01]  /*4760*/  LEA.HI.X.SX32 R61, R31, R0, 0x2, P5 ;  /* 0x000000001f3d7211 */ /* 0x000fe200028f16ff */
[----:B------:R-:W-:Y:S01]  /*4770*/  STL [R1+0xe68], R31 ;  /* 0x000e681f01007387 */ /* 0x000fe20000100800 */
[----:B------:R-:W-:Y:S01]  /*4780*/  LEA R56, P5, R29, R18, 0x2 ;  /* 0x000000121d387211 */ /* 0x000fe200078a10ff */
[----:B-1----:R-:W-:Y:S01]  /*4790*/  IMAD R10, R147, UR5, RZ ;  /* 0x00000005930a7c24 */ /* 0x002fe2000f8e02ff */
[----:B------:R-:W-:Y:S01]  /*47a0*/  LEA.HI.X.SX32 R59, R30, R0, 0x2, P6 ;  /* 0x000000001e3b7211 */ /* 0x000fe200030f16ff */
[----:B------:R-:W-:Y:S01]  /*47b0*/  STL [R1+0xe64], R30 ;  /* 0x000e641e01007387 */ /* 0x000fe20000100800 */
[----:B------:R-:W-:-:S02]  /*47c0*/  LEA R54, P6, R28, R18, 0x2 ;  /* 0x000000121c367211 */ /* 0x000fc400078c10ff */
[----:B------:R-:W-:Y:S01]  /*47d0*/  LEA.HI.X.SX32 R57, R29, R0, 0x2, P5 ;  /* 0x000000001d397211 */ /* 0x000fe200028f16ff */
[----:B------:R-:W-:Y:S01]  /*47e0*/  STL [R1+0xe60], R29 ;  /* 0x000e601d01007387 */ /* 0x000fe20000100800 */
[C---:B------:R-:W-:Y:S02]  /*47f0*/  LEA R52, P5, R27.reuse, R18, 0x2 ;  /* 0x000000121b347211 */ /* 0x040fe400078a10ff */
[----:B------:R-:W-:Y:S01]  /*4800*/  LEA.HI.X.SX32 R55, R28, R0, 0x2, P6 ;  /* 0x000000001c377211 */ /* 0x000fe200030f16ff */
[----:B------:R-:W-:Y:S01]  /*4810*/  STL [R1+0xe4c], R28 ;  /* 0x000e4c1c01007387 */ /* 0x000fe20000100800 */
[----:B------:R-:W-:Y:S02]  /*4820*/  LEA R50, P6, R26, R18, 0x2 ;  /* 0x000000121a327211 */ /* 0x000fe400078c10ff */
[----:B------:R-:W-:Y:S01]  /*4830*/  LEA.HI.X.SX32 R53, R27, R0, 0x2, P5 ;  /* 0x000000001b357211 */ /* 0x000fe200028f16ff */
[----:B------:R-:W-:Y:S01]  /*4840*/  STL [R1+0xe48], R27 ;  /* 0x000e481b01007387 */ /* 0x000fe20000100800 */
[----:B------:R-:W-:-:S02]  /*4850*/  LEA R48, P5, R3, R18, 0x2 ;  /* 0x0000001203307211 */ /* 0x000fc400078a10ff */
[----:B------:R-:W-:Y:S01]  /*4860*/  LEA.HI.X.SX32 R51, R26, R0, 0x2, P6 ;  /* 0x000000001a337211 */ /* 0x000fe200030f16ff */
[----:B------:R-:W-:Y:S01]  /*4870*/  STL [R1+0xe44], R26 ;  /* 0x000e441a01007387 */ /* 0x000fe20000100800 */
[----:B------:R-:W-:Y:S02]  /*4880*/  LEA R46, P6, R25, R18, 0x2 ;  /* 0x00000012192e7211 */ /* 0x000fe400078c10ff */
[----:B------:R-:W-:Y:S01]  /*4890*/  LEA.HI.X.SX32 R49, R3, R0, 0x2, P5 ;  /* 0x0000000003317211 */ /* 0x000fe200028f16ff */
[----:B------:R1:W-:Y:S01]  /*48a0*/  STL [R1+0xe40], R3 ;  /* 0x000e400301007387 */ /* 0x0003e20000100800 */
[----:B------:R-:W-:Y:S02]  /*48b0*/  LEA R44, P5, R11, R18, 0x2 ;  /* 0x000000120b2c7211 */ /* 0x000fe400078a10ff */
[----:B------:R-:W-:Y:S01]  /*48c0*/  LEA.HI.X.SX32 R47, R25, R0, 0x2, P6 ;  /* 0x00000000192f7211 */ /* 0x000fe200030f16ff */
[----:B------:R-:W-:Y:S01]  /*48d0*/  STL [R1+0xe3c], R25 ;  /* 0x000e3c1901007387 */ /* 0x000fe20000100800 */
[----:B------:R-:W-:-:S02]  /*48e0*/  LEA R42, P6, R24, R18, 0x2 ;  /* 0x00000012182a7211 */ /* 0x000fc400078c10ff */
[----:B------:R-:W-:Y:S01]  /*48f0*/  LEA.HI.X.SX32 R45, R11, R0, 0x2, P5 ;  /* 0x000000000b2d7211 */ /* 0x000fe200028f16ff */
[----:B------:R2:W-:Y:S01]  /*4900*/  STL [R1+0xe38], R11 ;  /* 0x000e380b01007387 */ /* 0x0005e20000100800 */
[----:B------:R-:W-:Y:S01]  /*4910*/  LEA R40, P5, R5, R18, 0x2 ;  /* 0x0000001205287211 */ /* 0x000fe200078a10ff */
[----:B-1----:R-:W-:Y:S01]  /*4920*/  IMAD R3, R19, UR5, RZ ;  /* 0x0000000513037c24 */ /* 0x002fe2000f8e02ff */
[----:B------:R-:W-:Y:S01]  /*4930*/  LEA.HI.X.SX32 R43, R24, R0, 0x2, P6 ;  /* 0x00000000182b7211 */ /* 0x000fe200030f16ff */
[----:B------:R-:W-:Y:S01]  /*4940*/  STL [R1+0xe34], R24 ;  /* 0x000e341801007387 */ /* 0x000fe20000100800 */
[----:B------:R-:W-:Y:S02]  /*4950*/  LEA R38, P6, R23, R18, 0x2 ;  /* 0x0000001217267211 */ /* 0x000fe400078c10ff */
[----:B------:R-:W-:Y:S01]  /*4960*/  LEA.HI.X.SX32 R41, R5, R0, 0x2, P5 ;  /* 0x0000000005297211 */ /* 0x000fe200028f16ff */
[----:B------:R1:W-:Y:S01]  /*4970*/  STL [R1+0xe30], R5 ;  /* 0x000e300501007387 */ /* 0x0003e20000100800 */
[----:B------:R-:W-:Y:S01]  /*4980*/  LEA R36, P5, R10, R18, 0x2 ;  /* 0x000000120a247211 */ /* 0x000fe200078a10ff */
[----:B--2---:R-:W-:Y:S01]  /*4990*/  IMAD R11, R17, UR5, RZ ;  /* 0x00000005110b7c24 */ /* 0x004fe2000f8e02ff */
        /* <DEDUP_REMOVED lines=8> */
[----:B------:R1:W-:Y:S01]  /*4a20*/  STL [R1+0xe24], R22 ;  /* 0x000e241601007387 */ /* 0x0003e20000100800 */
[----:B------:R-:W-:Y:S01]  /*4a30*/  LEA R30, P6, R20, R18, 0x2 ;  /* 0x00000012141e7211 */ /* 0x000fe200078c10ff */
[----:B------:R-:W-:Y:S01]  /*4a40*/  VIADD R15, R16, UR44 ;  /* 0x0000002c100f7c36 */ /* 0x000fe20008000000 */
[----:B------:R-:W-:Y:S01]  /*4a50*/  LEA.HI.X.SX32 R33, R21, R0, 0x2, P5 ;  /* 0x0000000015217211 */ /* 0x000fe200028f16ff */
[----:B------:R-:W-:Y:S01]  /*4a60*/  STL [R1+0xe20], R21 ;  /* 0x000e201501007387 */ /* 0x000fe20000100800 */
[----:B------:R-:W-:Y:S01]  /*4a70*/  LEA R28, P5, R3, R18, 0x2 ;  /* 0x00000012031c7211 */ /* 0x000fe200078a10ff */
[----:B--2---:R-:W-:Y:S01]  /*4a80*/  IMAD R10, R14, UR5, RZ ;  /* 0x000000050e0a7c24 */ /* 0x004fe2000f8e02ff */
[----:B------:R-:W-:Y:S01]  /*4a90*/  LEA.HI.X.SX32 R31, R20, R0, 0x2, P6 ;  /* 0x00000000141f7211 */ /* 0x000fe200030f16ff */
[----:B------:R2:W-:Y:S01]  /*4aa0*/  STL [R1+0xe1c], R20 ;  /* 0x000e1c1401007387 */ /* 0x0005e20000100800 */
[----:B------:R-:W-:Y:S01]  /*4ab0*/  LEA R26, P6, R11, R18, 0x2 ;  /* 0x000000120b1a7211 */ /* 0x000fe200078c10ff */
[----:B------:R-:W3:Y:S01]  /*4ac0*/  LDC R14, c[0x0][0x230] ;  /* 0x00008c00ff0e7b82 */ /* 0x000ee20000000800 */
[----:B------:R-:W-:Y:S01]  /*4ad0*/  LEA.HI.X.SX32 R29, R3, R0, 0x2, P5 ;  /* 0x00000000031d7211 */ /* 0x000fe200028f16ff */
[----:B------:R4:W-:Y:S01]  /*4ae0*/  STL [R1+0xe18], R3 ;  /* 0x000e180301007387 */ /* 0x0009e20000100800 */
[----:B------:R-:W-:-:S02]  /*4af0*/  LEA R24, P5, R5, R18, 0x2 ;  /* 0x0000001205187211 */ /* 0x000fc400078a10ff */
[----:B------:R-:W-:Y:S01]  /*4b00*/  LEA.HI.X.SX32 R27, R11, R0, 0x2, P6 ;  /* 0x000000000b1b7211 */ /* 0x000fe200030f16ff */
[----:B------:R-:W-:Y:S01]  /*4b10*/  STL [R1+0xe14], R11 ;  /* 0x000e140b01007387 */ /* 0x000fe20000100800 */
[----:B-1----:R-:W-:Y:S02]  /*4b20*/  LEA R22, P6, R10, R18, 0x2 ;  /* 0x000000120a167211 */ /* 0x002fe400078c10ff */
[----:B------:R-:W-:Y:S01]  /*4b30*/  LEA.HI.X.SX32 R25, R5, R0, 0x2, P5 ;  /* 0x0000000005197211 */ /* 0x000fe200028f16ff */
[----:B------:R1:W-:Y:S01]  /*4b40*/  STL [R1+0xe10], R5 ;  /* 0x000e100501007387 */ /* 0x0003e20000100800 */
[----:B--2---:R-:W-:Y:S01]  /*4b50*/  LEA R20, P5, R8, R18, 0x2 ;  /* 0x0000001208147211 */ /* 0x004fe200078a10ff */
[----:B----4-:R-:W-:Y:S01]  /*4b60*/  IMAD R3, R2, UR5, RZ ;  /* 0x0000000502037c24 */ /* 0x010fe2000f8e02ff */
[-C--:B------:R-:W-:Y:S01]  /*4b70*/  LEA.HI.X.SX32 R23, R10, R0.reuse, 0x2, P6 ;  /* 0x000000000a177211 */ /* 0x080fe200030f16ff */
[----:B------:R-:W-:Y:S01]  /*4b80*/  IMAD.SHL.U32 R2, R149, 0x4, RZ ;  /* 0x0000000495027824 */ /* 0x000fe200078e00ff */
[----:B------:R-:W-:Y:S01]  /*4b90*/  LEA.HI.X.SX32 R21, R8, R0, 0x2, P5 ;  /* 0x0000000008157211 */ /* 0x000fe200028f16ff */
[----:B------:R-:W-:Y:S01]  /*4ba0*/  STL [R1+0xe0c], R10 ;  /* 0x000e0c0a01007387 */ /* 0x000fe20000100800 */
[----:B------:R-:W-:Y:S01]  /*4bb0*/  LEA R18, P6, R3, R18, 0x2 ;  /* 0x0000001203127211 */ /* 0x000fe200078c10ff */
[----:B-1----:R-:W-:-:S03]  /*4bc0*/  IMAD.SHL.U32 R5, R150, 0x4, RZ ;  /* 0x0000000496057824 */ /* 0x002fc600078e00ff */
[----:B------:R-:W-:Y:S01]  /*4bd0*/  LEA.HI.X.SX32 R19, R3, R0, 0x2, P6 ;  /* 0x0000000003137211 */ /* 0x000fe200030f16ff */
[----:B------:R-:W-:Y:S01]  /*4be0*/  STL [R1+0xe08], R8 ;  /* 0x000e080801007387 */ /* 0x000fe20000100800 */
[----:B------:R-:W-:Y:S01]  /*4bf0*/  IADD3 R146, P6, R2, UR8, RZ ;  /* 0x0000000802927c10 */ /* 0x000fe2000ffde0ff */
[----:B------:R-:W-:Y:S01]  /*4c00*/  VIADD R0, R6, 0xfffffff8 ;  /* 0xfffffff806007836 */ /* 0x000fe20000000000 */
[----:B------:R-:W-:Y:S01]  /*4c10*/  IADD3 R144, P5, R5, UR8, RZ ;  /* 0x0000000805907c10 */ /* 0x000fe2000ffbe0ff */
[----:B------:R1:W-:Y:S01]  /*4c20*/  STL [R1+0xe04], R3 ;  /* 0x000e040301007387 */ /* 0x0003e20000100800 */
[----:B------:R-:W-:Y:S02]  /*4c30*/  LEA.HI.X.SX32 R147, R149, UR9, 0x2, P6 ;  /* 0x0000000995937c11 */ /* 0x000fe4000b0f16ff */
[----:B------:R-:W-:Y:S01]  /*4c40*/  LEA.HI.X.SX32 R145, R150, UR9, 0x2, P5 ;  /* 0x0000000996917c11 */ /* 0x000fe2000a8f16ff */
[----:B------:R-:W-:Y:S01]  /*4c50*/  STL [R1+0xe54], R5 ;  /* 0x000e540501007387 */ /* 0x000fe20000100800 */
[----:B------:R-:W-:Y:S01]  /*4c60*/  ISETP.GE.U32.AND P5, PT, R7, 0x7fffffdb, PT ;  /* 0x7fffffdb0700780c */ /* 0x000fe20003fa6070 */
[----:B------:R-:W-:Y:S01]  /*4c70*/  IMAD.WIDE R236, R4, 0x4, R146 ;  /* 0x0000000404ec7825 */ /* 0x000fe200078e0292 */
[----:B------:R-:W-:Y:S01]  /*4c80*/  LOP3.LUT R7, R16, 0x10, RZ, 0x3c, !PT ;  /* 0x0000001010077812 */ /* 0x000fe200078e3cff */
[----:B------:R2:W-:Y:S01]  /*4c90*/  STL [R1+0xe50], R2 ;  /* 0x000e500201007387 */ /* 0x0005e20000100800 */
[----:B------:R-:W-:Y:S01]  /*4ca0*/  ISETP.GE.U32.AND P6, PT, R148, 0x7fffffda, PT ;  /* 0x7fffffda9400780c */ /* 0x000fe20003fc6070 */
[----:B-1----:R-:W-:-:S02]  /*4cb0*/  IMAD.SHL.U32 R3, R4, 0x2, RZ ;  /* 0x0000000204037824 */ /* 0x002fc400078e00ff */
[--C-:B------:R-:W-:Y:S01]  /*4cc0*/  IMAD.WIDE R232, R4, 0x4, R144.reuse ;  /* 0x0000000404e87825 */ /* 0x100fe200078e0290 */
[----:B------:R-:W-:Y:S01]  /*4cd0*/  @!PT LDS RZ, [RZ] ;  /* 0x00000000fffff984 */ /* 0x000fe20000000800 */
[----:B------:R-:W-:Y:S01]  /*4ce0*/  @!PT LDS RZ, [RZ] ;  /* 0x00000000fffff984 */ /* 0x000fe20000000800 */
[----:B------:R-:W-:Y:S01]  /*4cf0*/  @!PT LDS RZ, [RZ] ;  /* 0x00000000fffff984 */ /* 0x000fe20000000800 */
[----:B------:R-:W-:Y:S03]  /*4d00*/  LDGSTS.E [R15], desc[UR6][R144.64], !P1 ;  /* 0x00000000900f7fae */ /* 0x000fe6000c921846 */
[C---:B------:R-:W-:Y:S01]  /*4d10*/  IMAD.WIDE R150, R3.reuse, 0x4, R144 ;  /* 0x0000000403967825 */ /* 0x040fe200078e0290 */
[----:B------:R-:W-:Y:S01]  /*4d20*/  LDGSTS.E [R15+0x8000], desc[UR6][R146.64], !P1 ;  /* 0x08000000920f7fae */ /* 0x000fe2000c921846 */
[----:B------:R-:W-:Y:S02]  /*4d30*/  ISETP.GE.U32.AND P1, PT, R0, 0x7fffffd9, PT ;  /* 0x7fffffd90000780c */ /* 0x000fe40003f26070 */
[----:B------:R-:W-:Y:S01]  /*4d40*/  IMAD.WIDE R10, R3, 0x4, R146 ;  /* 0x00000004030a7825 */ /* 0x000fe200078e0292 */
[----:B------:R1:W-:Y:S03]  /*4d50*/  STL [R1+0xf88], R3 ;  /* 0x000f880301007387 */ /* 0x0003e60000100800 */
[C---:B--2---:R-:W-:Y:S01]  /*4d60*/  VIADD R2, R6.reuse, 0xfffffff6 ;  /* 0xfffffff606027836 */ /* 0x044fe20000000000 */
[----:B------:R-:W-:Y:S01]  /*4d70*/  LDGSTS.E [R15+0x4], desc[UR6][R232.64], !P3 ;  /* 0x00004000e80f7fae */ /* 0x000fe2000d921846 */
[----:B------:R-:W-:-:S02]  /*4d80*/  VIADD R0, R6, 0xfffffff7 ;  /* 0xfffffff706007836 */ /* 0x000fc40000000000 */
[----:B------:R-:W-:Y:S01]  /*4d90*/  IMAD.SHL.U32 R5, R4, 0x4, RZ ;  /* 0x0000000404057824 */ /* 0x000fe200078e00ff */
[----:B------:R-:W-:Y:S01]  /*4da0*/  LDGSTS.E [R15+0x8004], desc[UR6][R236.64], !P3 ;  /* 0x08004000ec0f7fae */ /* 0x000fe2000d921846 */
[----:B------:R-:W-:Y:S01]  /*4db0*/  VIADD R8, R7, UR44 ;  /* 0x0000002c07087c36 */ /* 0x000fe20008000000 */
[----:B------:R-:W-:Y:S01]  /*4dc0*/  ISETP.GE.U32.AND P3, PT, R0, 0x7fffffd8, PT ;  /* 0x7fffffd80000780c */ /* 0x000fe20003f66070 */
[----:B-1----:R-:W-:Y:S01]  /*4dd0*/  IMAD R3, R4, 0x3, RZ ;  /* 0x0000000304037824 */ /* 0x002fe200078e02ff */
[----:B------:R1:W-:Y:S01]  /*4de0*/  STL.64 [R1+0x38], R150 ;  /* 0x0000389601007387 */ /* 0x0003e20000100a00 */
[----:B------:R-:W-:Y:S02]  /*4df0*/  VIADD R0, R6, 0xfffffff5 ;  /* 0xfffffff506007836 */ /* 0x000fe40000000000 */
[--C-:B------:R-:W-:Y:S01]  /*4e00*/  IMAD.WIDE R148, R5, 0x4, R144.reuse ;  /* 0x0000000405947825 */ /* 0x100fe200078e0290 */
[----:B------:R1:W-:Y:S03]  /*4e10*/  LDGSTS.E [R15+0x8], desc[UR6][R150.64], !P4 ;  /* 0x00008000960f7fae */ /* 0x0003e6000e121846 */
[----:B------:R-:W-:Y:S01]  /*4e20*/  IMAD R7, R4, 0x7, RZ ;  /* 0x0000000704077824 */ /* 0x000fe200078e02ff */
[----:B------:R2:W-:Y:S03]  /*4e30*/  STL.64 [R1+0x30], R10 ;  /* 0x0000300a01007387 */ /* 0x0005e60000100a00 */
[----:B------:R-:W-:Y:S01]  /*4e40*/  IMAD.WIDE R220, R7, 0x4, R144 ;  /* 0x0000000407dc7825 */ /* 0x000fe200078e0290 */
[----:B------:R2:W-:Y:S01]  /*4e50*/  LDGSTS.E [R15+0x8008], desc[UR6][R10.64], !P4 ;  /* 0x080080000a0f7fae */ /* 0x0005e2000e121846 */
[----:B------:R-:W-:-:S02]  /*4e60*/  ISETP.GE.U32.AND P4, PT, R2, 0x7fffffd7, PT ;  /* 0x7fffffd70200780c */ /* 0x000fc40003f86070 */
[----:B------:R-:W-:Y:S01]  /*4e70*/  IMAD.WIDE R174, R7, 0x4, R146 ;  /* 0x0000000407ae7825 */ /* 0x000fe200078e0292 */
[----:B------:R4:W-:Y:S03]  /*4e80*/  STL [R1+0xf84], R3 ;  /* 0x000f840301007387 */ /* 0x0009e60000100800 */
[----:B-1----:R-:W-:Y:S01]  /*4e90*/  IMAD.WIDE R150, R3, 0x4, R144 ;  /* 0x0000000403967825 */ /* 0x002fe200078e0290 */
[----:B------:R1:W-:Y:S04]  /*4ea0*/  STL [R1+0xf1c], R5 ;  /* 0x000f1c0501007387 */ /* 0x0003e80000100800 */
[----:B------:R-:W-:Y:S01]  /*4eb0*/  LDGSTS.E [R15+0xc], desc[UR6][R150.64], !P0 ;  /* 0x0000c000960f7fae */ /* 0x000fe2000c121846 */
[----:B--2---:R-:W-:-:S03]  /*4ec0*/  IMAD.WIDE R10, R5, 0x4, R146 ;  /* 0x00000004050a7825 */ /* 0x004fc600078e0292 */
[----:B------:R-:W-:Y:S01]  /*4ed0*/  STL.64 [R1+0x28], R150 ;  /* 0x0000289601007387 */ /* 0x000fe20000100a00 */
[----:B----4-:R-:W-:Y:S01]  /*4ee0*/  IMAD.WIDE R2, R3, 0x4, R146 ;  /* 0x0000000403027825 */ /* 0x010fe200078e0292 */
[----:B-1----:R-:W-:-:S04]  /*4ef0*/  LOP3.LUT R5, R16, 0x20, RZ, 0x3c, !PT ;  /* 0x0000002010057812 */ /* 0x002fc800078e3cff */
[----:B------:R1:W-:Y:S01]  /*4f00*/  LDGSTS.E [R15+0x800c], desc[UR6][R2.64], !P0 ;  /* 0x0800c000020f7fae */ /* 0x0003e2000c121846 */
[----:B------:R-:W-:Y:S01]  /*4f10*/  ISETP.GE.U32.AND P0, PT, R0, 0x7fffffd6, PT ;  /* 0x7fffffd60000780c */ /* 0x000fe20003f06070 */
[----:B------:R-:W-:Y:S02]  /*4f20*/  VIADD R0, R6, 0xfffffff4 ;  /* 0xfffffff406007836 */ /* 0x000fe40000000000 */
[----:B------:R1:W-:Y:S01]  /*4f30*/  STL.64 [R1+0x20], R2 ;  /* 0x0000200201007387 */ /* 0x0003e20000100a00 */
[----:B------:R-:W-:Y:S01]  /*4f40*/  VIADD R17, R5, UR44 ;  /* 0x0000002c05117c36 */ /* 0x000fe20008000000 */
[C---:B------:R-:W-:Y:S02]  /*4f50*/  LOP3.LUT R5, R16.reuse, 0x30, RZ, 0x3c, !PT ;  /* 0x0000003010057812 */ /* 0x040fe400078e3cff */
[----:B------:R2:W-:Y:S03]  /*4f60*/  STL.64 [R1+0x18], R148 ;  /* 0x0000189401007387 */ /* 0x0005e60000100a00 */
[----:B------:R-:W-:Y:S01]  /*4f70*/  VIADD R244, R5, UR44 ;  /* 0x0000002c05f47c36 */ /* 0x000fe20008000000 */
[----:B------:R2:W-:Y:S01]  /*4f80*/  LDGSTS.E [R8], desc[UR6][R148.64], !P2 ;  /* 0x0000000094087fae */ /* 0x0005e2000d121846 */
[----:B------:R-:W-:Y:S01]  /*4f90*/  LOP3.LUT R5, R16, 0x40, RZ, 0x3c, !PT ;  /* 0x0000004010057812 */ /* 0x000fe200078e3cff */
[----:B-1----:R-:W-:-:S02]  /*4fa0*/  IMAD R2, R4, 0x5, RZ ;  /* 0x0000000504027824 */ /* 0x002fc400078e02ff */
[----:B------:R1:W-:Y:S01]  /*4fb0*/  STL.64 [R1+0x10], R10 ;  /* 0x0000100a01007387 */ /* 0x0003e20000100a00 */
[----:B------:R-:W-:Y:S02]  /*4fc0*/  IMAD R3, R4, 0x6, RZ ;  /* 0x0000000604037824 */ /* 0x000fe400078e02ff */
[----:B------:R-:W-:Y:S01]  /*4fd0*/  VIADD R245, R5, UR44 ;  /* 0x0000002c05f57c36 */ /* 0x000fe20008000000 */
[----:B------:R1:W-:Y:S01]  /*4fe0*/  LDGSTS.E [R8+0x8000], desc[UR6][R10.64], !P2 ;  /* 0x080000000a087fae */ /* 0x0003e2000d121846 */
[----:B------:R-:W-:Y:S01]  /*4ff0*/  ISETP.GE.U32.AND P2, PT, R0, 0x7fffffd5, PT ;  /* 0x7fffffd50000780c */ /* 0x000fe20003f46070 */
[----:B------:R-:W-:Y:S01]  /*5000*/  VIADD R0, R6, 0xfffffff3 ;  /* 0xfffffff306007836 */ /* 0x000fe20000000000 */
[----:B------:R-:W-:Y:S01]  /*5010*/  LOP3.LUT R5, R16, 0x50, RZ, 0x3c, !PT ;  /* 0x0000005010057812 */ /* 0x000fe200078e3cff */
[C---:B--2---:R-:W-:Y:S01]  /*5020*/  IMAD.WIDE R148, R2.reuse, 0x4, R146 ;  /* 0x0000000402947825 */ /* 0x044fe200078e0292 */
[----:B------:R2:W-:Y:S03]  /*5030*/  STL [R1+0xf80], R2 ;  /* 0x000f800201007387 */ /* 0x0005e60000100800 */
[C-C-:B------:R-:W-:Y:S01]  /*5040*/  IMAD.WIDE R250, R3.reuse, 0x4, R144.reuse ;  /* 0x0000000403fa7825 */ /* 0x140fe200078e0290 */
[----:B------:R4:W-:Y:S03]  /*5050*/  STL [R1+0xf7c], R3 ;  /* 0x000f7c0301007387 */ /* 0x0009e60000100800 */
[----:B-1----:R-:W-:Y:S01]  /*5060*/  IMAD.WIDE R10, R2, 0x4, R144 ;  /* 0x00000004020a7825 */ /* 0x002fe200078e0290 */
[----:B------:R-:W-:Y:S03]  /*5070*/  STL.64 [R1], R148 ;  /* 0x0000009401007387 */ /* 0x000fe60000100a00 */
[----:B------:R-:W-:Y:S01]  /*5080*/  IMAD.WIDE R248, R3, 0x4, R146 ;  /* 0x0000000403f87825 */ /* 0x000fe200078e0292 */
[----:B------:R1:W-:Y:S03]  /*5090*/  LDGSTS.E [R8+0x4], desc[UR6][R10.64], !P5 ;  /* 0x000040000a087fae */ /* 0x0003e6000e921846 */
[----:B--2---:R-:W-:Y:S01]  /*50a0*/  VIADD R2, R6, 0xfffffff2 ;  /* 0xfffffff206027836 */ /* 0x004fe20000000000 */
[----:B------:R-:W-:Y:S01]  /*50b0*/  LDGSTS.E [R8+0x8004], desc[UR6][R148.64], !P5 ;  /* 0x0800400094087fae */ /* 0x000fe2000e921846 */
[----:B------:R-:W-:Y:S01]  /*50c0*/  ISETP.GE.U32.AND P5, PT, R0, 0x7fffffd4, PT ;  /* 0x7fffffd40000780c */ /* 0x000fe20003fa6070 */
[----:B----4-:R-:W-:-:S02]  /*50d0*/  IMAD.SHL.U32 R3, R4, 0x8, RZ ;  /* 0x0000000804037824 */ /* 0x010fc400078e00ff */
[----:B------:R-:W-:Y:S01]  /*50e0*/  VIADD R0, R6, 0xfffffff1 ;  /* 0xfffffff106007836 */ /* 0x000fe20000000000 */
[----:B------:R-:W-:Y:S01]  /*50f0*/  LDGSTS.E [R8+0x8], desc[UR6][R250.64], !P6 ;  /* 0x00008000fa087fae */ /* 0x000fe2000f121846 */
[----:B------:R-:W-:-:S03]  /*5100*/  IMAD.WIDE R228, R3, 0x4, R144 ;  /* 0x0000000403e47825 */ /* 0x000fc600078e0290 */
[----:B------:R-:W-:Y:S01]  /*5110*/  LDGSTS.E [R8+0x8008], desc[UR6][R248.64], !P6 ;  /* 0x08008000f8087fae */ /* 0x000fe2000f121846 */
[----:B------:R-:W-:Y:S01]  /*5120*/  ISETP.GE.U32.AND P6, PT, R2, 0x7fffffd3, PT ;  /* 0x7fffffd30200780c */ /* 0x000fe20003fc6070 */
[----:B------:R-:W-:Y:S02]  /*5130*/  IMAD.WIDE R162, R3, 0x4, R146 ;  /* 0x0000000403a27825 */ /* 0x000fe400078e0292 */
[----:B------:R2:W-:Y:S02]  /*5140*/  LDGSTS.E [R8+0xc], desc[UR6][R220.64], !P1 ;  /* 0x0000c000dc087fae */ /* 0x0005e4000c921846 */
[----:B------:R-:W-:Y:S02]  /*5150*/  IMAD R2, R4, 0x9, RZ ;  /* 0x0000000904027824 */ /* 0x000fe400078e02ff */
[----:B------:R-:W-:Y:S01]  /*5160*/  LDGSTS.E [R8+0x800c], desc[UR6][R174.64], !P1 ;  /* 0x0800c000ae087fae */ /* 0x000fe2000c921846 */
[----:B------:R-:W-:Y:S01]  /*5170*/  ISETP.GE.U32.AND P1, PT, R0, 0x7fffffd2, PT ;  /* 0x7fffffd20000780c */ /* 0x000fe20003f26070 */
[----:B------:R-:W-:-:S02]  /*5180*/  VIADD R0, R6, 0xfffffff0 ;  /* 0xfffffff006007836 */ /* 0x000fc40000000000 */
[----:B------:R1:W-:Y:S01]  /*5190*/  STL.64 [R1+0x1760], R10 ;  /* 0x0017600a01007387 */ /* 0x0003e20000100a00 */
[----:B------:R-:W-:-:S03]  /*51a0*/  IMAD.WIDE R224, R2, 0x4, R144 ;  /* 0x0000000402e07825 */ /* 0x000fc600078e0290 */
[----:B------:R-:W-:Y:S01]  /*51b0*/  STL.64 [R1+0x1768], R250 ;  /* 0x001768fa01007387 */ /* 0x000fe20000100a00 */
[----:B------:R-:W-:-:S03]  /*51c0*/  IMAD.WIDE R226, R2, 0x4, R146 ;  /* 0x0000000402e27825 */ /* 0x000fc600078e0292 */
[----:B------:R-:W-:Y:S01]  /*51d0*/  STL.64 [R1+0x1758], R248 ;  /* 0x001758f801007387 */ /* 0x000fe20000100a00 */
[----:B------:R-:W-:Y:S02]  /*51e0*/  VIADD R246, R5, UR44 ;  /* 0x0000002c05f67c36 */ /* 0x000fe40008000000 */
[C---:B------:R-:W-:Y:S01]  /*51f0*/  IMAD R5, R4.reuse, 0x18, RZ ;  /* 0x0000001804057824 */ /* 0x040fe200078e02ff */
[----:B------:R4:W-:Y:S01]  /*5200*/  STL [R1+0xf78], R7 ;  /* 0x000f780701007387 */ /* 0x0009e20000100800 */
[----:B-1----:R-:W-:Y:S02]  /*5210*/  IMAD.MOV.U32 R10, RZ, RZ, R236 ;  /* 0x000000ffff0a7224 */ /* 0x002fe400078e00ec */
[C---:B------:R-:W-:Y:S01]  /*5220*/  IMAD.WIDE R164, R5.reuse, 0x4, R144 ;  /* 0x0000000405a47825 */ /* 0x040fe200078e0290 */
[----:B------:R1:W-:Y:S03]  /*5230*/  STL [R1+0xf74], R3 ;  /* 0x000f740301007387 */ /* 0x0003e60000100800 */
[----:B------:R-:W-:Y:S01]  /*5240*/  IMAD.WIDE R172, R5, 0x4, R146 ;  /* 0x0000000405ac7825 */ /* 0x000fe200078e0292 */
[----:B------:R-:W-:Y:S03]  /*5250*/  LDGSTS.E [R17], desc[UR6][R228.64], !P3 ;  /* 0x00000000e4117fae */ /* 0x000fe6000d921846 */
[----:B----4-:R-:W-:Y:S01]  /*5260*/  IMAD R7, R4, 0xb, RZ ;  /* 0x0000000b04077824 */ /* 0x010fe200078e02ff */
[----:B------:R4:W-:Y:S01]  /*5270*/  LDGSTS.E [R17+0x8000], desc[UR6][R162.64], !P3 ;  /* 0x08000000a2117fae */ /* 0x0009e2000d921846 */
[----:B------:R-:W-:Y:S01]  /*5280*/  ISETP.GE.U32.AND P3, PT, R0, 0x7fffffd1, PT ;  /* 0x7fffffd10000780c */ /* 0x000fe20003f66070 */
[----:B-1----:R-:W-:-:S02]  /*5290*/  IMAD R3, R4, 0xa, RZ ;  /* 0x0000000a04037824 */ /* 0x002fc400078e02ff */
[----:B------:R2:W-:Y:S01]  /*52a0*/  STL [R1+0x177c], R221 ;  /* 0x00177cdd01007387 */ /* 0x0005e20000100800 */
[----:B------:R-:W-:Y:S02]  /*52b0*/  VIADD R0, R6, 0xffffffef ;  /* 0xffffffef06007836 */ /* 0x000fe40000000000 */
[C---:B------:R-:W-:Y:S01]  /*52c0*/  IMAD.WIDE R222, R3.reuse, 0x4, R144 ;  /* 0x0000000403de7825 */ /* 0x040fe200078e0290 */
[----:B------:R-:W-:Y:S03]  /*52d0*/  STL.64 [R1+0x1780], R174 ;  /* 0x001780ae01007387 */ /* 0x000fe60000100a00 */
[----:B------:R-:W-:Y:S01]  /*52e0*/  IMAD.WIDE R216, R3, 0x4, R146 ;  /* 0x0000000403d87825 */ /* 0x000fe200078e0292 */
[----:B------:R-:W-:Y:S01]  /*52f0*/  STL.64 [R1+0x1788], R228 ;  /* 0x001788e401007387 */ /* 0x000fe20000100a00 */
[----:B--2---:R-:W1:Y:S02]  /*5300*/  LDC R221, c[0x0][0x230] ;  /* 0x00008c00ffdd7b82 */ /* 0x004e640000000800 */
[C---:B------:R-:W-:Y:S01]  /*5310*/  IMAD.WIDE R208, R7.reuse, 0x4, R144 ;  /* 0x0000000407d07825 */ /* 0x040fe200078e0290 */
[----:B------:R2:W-:Y:S03]  /*5320*/  STL [R1+0xf70], R2 ;  /* 0x000f700201007387 */ /* 0x0005e60000100800 */
[----:B------:R-:W-:Y:S01]  /*5330*/  IMAD.WIDE R218, R7, 0x4, R146 ;  /* 0x0000000407da7825 */ /* 0x000fe200078e0292 */
[----:B------:R1:W-:Y:S03]  /*5340*/  LDGSTS.E [R17+0x4], desc[UR6][R224.64], !P4 ;  /* 0x00004000e0117fae */ /* 0x0003e6000e121846 */
[----:B------:R-:W-:Y:S01]  /*5350*/  IMAD.MOV.U32 R250, RZ, RZ, R232 ;  /* 0x000000fffffa7224 */ /* 0x000fe200078e00e8 */
[----:B------:R4:W-:Y:S01]  /*5360*/  STL.64 [R1+0x1790], R162 ;  /* 0x001790a201007387 */ /* 0x0009e20000100a00 */
[----:B------:R-:W-:-:S02]  /*5370*/  IMAD.MOV.U32 R251, RZ, RZ, R233 ;  /* 0x000000fffffb7224 */ /* 0x000fc400078e00e9 */
[----:B--2---:R-:W-:Y:S01]  /*5380*/  VIADD R2, R6, 0xffffffee ;  /* 0xffffffee06027836 */ /* 0x004fe20000000000 */
[----:B------:R-:W-:Y:S01]  /*5390*/  LDGSTS.E [R17+0x8004], desc[UR6][R226.64], !P4 ;  /* 0x08004000e2117fae */ /* 0x000fe2000e121846 */
[----:B------:R-:W-:Y:S01]  /*53a0*/  ISETP.GE.U32.AND P4, PT, R0, 0x7fffffd0, PT ;  /* 0x7fffffd00000780c */ /* 0x000fe20003f86070 */
[----:B------:R-:W-:Y:S02]  /*53b0*/  VIADD R0, R6, 0xffffffed ;  /* 0xffffffed06007836 */ /* 0x000fe40000000000 */
[----:B------:R2:W-:Y:S01]  /*53c0*/  STL [R1+0xf6c], R3 ;  /* 0x000f6c0301007387 */ /* 0x0005e20000100800 */
[----:B------:R-:W-:-:S03]  /*53d0*/  IMAD.MOV.U32 R11, RZ, RZ, R237 ;  /* 0x000000ffff0b7224 */ /* 0x000fc600078e00ed */
[----:B------:R-:W-:Y:S01]  /*53e0*/  LDGSTS.E [R17+0x8], desc[UR6][R222.64], !P0 ;  /* 0x00008000de117fae */ /* 0x000fe2000c121846 */
[C---:B----4-:R-:W-:Y:S02]  /*53f0*/  IMAD R163, R4.reuse, 0x1e, RZ ;  /* 0x0000001e04a37824 */ /* 0x050fe400078e02ff */
[----:B------:R-:W-:Y:S01]  /*5400*/  IMAD R162, R4, 0x1f, RZ ;  /* 0x0000001f04a27824 */ /* 0x000fe200078e02ff */
[----:B------:R-:W-:Y:S01]  /*5410*/  LDGSTS.E [R17+0x8008], desc[UR6][R216.64], !P0 ;  /* 0x08008000d8117fae */ /* 0x000fe2000c121846 */
[----:B------:R-:W-:Y:S01]  /*5420*/  ISETP.GE.U32.AND P0, PT, R2, 0x7fffffcf, PT ;  /* 0x7fffffcf0200780c */ /* 0x000fe20003f06070 */
[C---:B--2---:R-:W-:Y:S02]  /*5430*/  IMAD R3, R4.reuse, 0xc, RZ ;  /* 0x0000000c04037824 */ /* 0x044fe400078e02ff */
[----:B------:R-:W-:Y:S01]  /*5440*/  LDGSTS.E [R17+0xc], desc[UR6][R208.64], !P2 ;  /* 0x0000c000d0117fae */ /* 0x000fe2000d121846 */
[----:B------:R-:W-:Y:S02]  /*5450*/  IMAD R2, R4, 0xd, RZ ;  /* 0x0000000d04027824 */ /* 0x000fe400078e02ff */
[----:B------:R-:W-:Y:S01]  /*5460*/  IMAD.WIDE R204, R3, 0x4, R144 ;  /* 0x0000000403cc7825 */ /* 0x000fe200078e0290 */
[----:B------:R-:W-:Y:S01]  /*5470*/  LDGSTS.E [R17+0x800c], desc[UR6][R218.64], !P2 ;  /* 0x0800c000da117fae */ /* 0x000fe2000d121846 */
[----:B------:R-:W-:-:S02]  /*5480*/  ISETP.GE.U32.AND P2, PT, R0, 0x7fffffce, PT ;  /* 0x7fffffce0000780c */ /* 0x000fc40003f46070 */
[----:B------:R-:W-:Y:S01]  /*5490*/  IMAD.WIDE R214, R3, 0x4, R146 ;  /* 0x0000000403d67825 */ /* 0x000fe200078e0292 */
[----:B------:R-:W-:Y:S03]  /*54a0*/  STL.64 [R1+0x1798], R224 ;  /* 0x001798e001007387 */ /* 0x000fe60000100a00 */
[----:B------:R-:W-:Y:S01]  /*54b0*/  VIADD R0, R6, 0xffffffec ;  /* 0xffffffec06007836 */ /* 0x000fe20000000000 */
[----:B------:R-:W-:Y:S01]  /*54c0*/  STL [R1+0xf68], R7 ;  /* 0x000f680701007387 */ /* 0x000fe20000100800 */
[----:B------:R-:W-:-:S03]  /*54d0*/  IMAD.WIDE R212, R2, 0x4, R144 ;  /* 0x0000000402d47825 */ /* 0x000fc600078e0290 */
[----:B------:R2:W-:Y:S01]  /*54e0*/  STL [R1+0xf64], R3 ;  /* 0x000f640301007387 */ /* 0x0005e20000100800 */
[----:B------:R-:W-:-:S03]  /*54f0*/  IMAD.WIDE R206, R2, 0x4, R146 ;  /* 0x0000000402ce7825 */ /* 0x000fc600078e0292 */
[----:B------:R-:W-:Y:S01]  /*5500*/  LDGSTS.E [R244], desc[UR6][R204.64], !P5 ;  /* 0x00000000ccf47fae */ /* 0x000fe2000e921846 */
[----:B------:R-:W-:-:S03]  /*5510*/  IMAD.WIDE R242, R163, 0x4, R146 ;  /* 0x00000004a3f27825 */ /* 0x000fc600078e0292 */
[----:B------:R-:W-:Y:S01]  /*5520*/  LDGSTS.E [R244+0x8000], desc[UR6][R214.64], !P5 ;  /* 0x08000000d6f47fae */ /* 0x000fe2000e921846 */
[----:B------:R-:W-:Y:S01]  /*5530*/  ISETP.GE.U32.AND P5, PT, R0, 0x7fffffcd, PT ;  /* 0x7fffffcd0000780c */ /* 0x000fe20003fa6070 */
[----:B--2---:R-:W-:Y:S02]  /*5540*/  IMAD R3, R4, 0xe, RZ ;  /* 0x0000000e04037824 */ /* 0x004fe400078e02ff */
[----:B------:R-:W-:Y:S01]  /*5550*/  VIADD R0, R6, 0xffffffeb ;  /* 0xffffffeb06007836 */ /* 0x000fe20000000000 */
[----:B------:R-:W-:Y:S01]  /*5560*/  LDGSTS.E [R244+0x4], desc[UR6][R212.64], !P6 ;  /* 0x00004000d4f47fae */ /* 0x000fe2000f121846 */
[----:B------:R-:W-:Y:S02]  /*5570*/  IMAD R7, R4, 0xf, RZ ;  /* 0x0000000f04077824 */ /* 0x000fe400078e02ff */
[C---:B------:R-:W-:Y:S01]  /*5580*/  IMAD.WIDE R210, R3.reuse, 0x4, R144 ;  /* 0x0000000403d27825 */ /* 0x040fe200078e0290 */
[----:B------:R2:W-:Y:S03]  /*5590*/  STL [R1+0xf60], R2 ;  /* 0x000f600201007387 */ /* 0x0005e60000100800 */
[----:B------:R-:W-:Y:S01]  /*55a0*/  IMAD.WIDE R188, R3, 0x4, R146 ;  /* 0x0000000403bc7825 */ /* 0x000fe200078e0292 */
[----:B------:R-:W-:Y:S01]  /*55b0*/  LDGSTS.E [R244+0x8004], desc[UR6][R206.64], !P6 ;  /* 0x08004000cef47fae */ /* 0x000fe2000f121846 */
[----:B------:R-:W-:-:S02]  /*55c0*/  ISETP.GE.U32.AND P6, PT, R0, 0x7fffffcc, PT ;  /* 0x7fffffcc0000780c */ /* 0x000fc40003fc6070 */
[C---:B------:R-:W-:Y:S01]  /*55d0*/  IMAD.WIDE R202, R7.reuse, 0x4, R144 ;  /* 0x0000000407ca7825 */ /* 0x040fe200078e0290 */
[----:B------:R4:W-:Y:S03]  /*55e0*/  STL [R1+0xf5c], R3 ;  /* 0x000f5c0301007387 */ /* 0x0009e60000100800 */
[----:B------:R-:W-:Y:S01]  /*55f0*/  IMAD.WIDE R190, R7, 0x4, R146 ;  /* 0x0000000407be7825 */ /* 0x000fe200078e0292 */
[----:B------:R-:W-:Y:S03]  /*5600*/  LDGSTS.E [R244+0x8], desc[UR6][R210.64], !P1 ;  /* 0x00008000d2f47fae */ /* 0x000fe6000c921846 */
[C---:B------:R-:W-:Y:S01]  /*5610*/  VIADD R0, R6.reuse, 0xffffffe9 ;  /* 0xffffffe906007836 */ /* 0x040fe20000000000 */
[----:B------:R-:W-:Y:S01]  /*5620*/  LDGSTS.E [R244+0x8008], desc[UR6][R188.64], !P1 ;  /* 0x08008000bcf47fae */ /* 0x000fe2000c921846 */
[----:B--2---:R-:W-:-:S02]  /*5630*/  VIADD R2, R6, 0xffffffea ;  /* 0xffffffea06027836 */ /* 0x004fc40000000000 */
[----:B----4-:R-:W-:Y:S01]  /*5640*/  IMAD.SHL.U32 R3, R4, 0x10, RZ ;  /* 0x0000001004037824 */ /* 0x010fe200078e00ff */
[----:B------:R-:W-:Y:S01]  /*5650*/  LDGSTS.E [R244+0xc], desc[UR6][R202.64], !P3 ;  /* 0x0000c000caf47fae */ /* 0x000fe2000d921846 */
[--C-:B------:R-:W-:Y:S01]  /*5660*/  IMAD.WIDE R240, R162, 0x4, R144.reuse ;  /* 0x00000004a2f07825 */ /* 0x100fe200078e0290 */
[----:B------:R-:W-:Y:S02]  /*5670*/  ISETP.GE.U32.AND P1, PT, R2, 0x7fffffcb, PT ;  /* 0x7fffffcb0200780c */ /* 0x000fe40003f26070 */
[----:B------:R2:W-:Y:S01]  /*5680*/  STL [R1+0xf58], R7 ;  /* 0x000f580701007387 */ /* 0x0005e20000100800 */
[----:B------:R-:W-:-:S03]  /*5690*/  IMAD.WIDE R200, R3, 0x4, R144 ;  /* 0x0000000403c87825 */ /* 0x000fc600078e0290 */
[----:B------:R-:W-:Y:S01]  /*56a0*/  LDGSTS.E [R244+0x800c], desc[UR6][R190.64], !P3 ;  /* 0x0800c000bef47fae */ /* 0x000fe2000d921846 */
[----:B------:R-:W-:Y:S01]  /*56b0*/  IMAD.WIDE R192, R3, 0x4, R146 ;  /* 0x0000000403c07825 */ /* 0x000fe200078e0292 */
[----:B------:R-:W-:Y:S02]  /*56c0*/  ISETP.GE.U32.AND P3, PT, R0, 0x7fffffca, PT ;  /* 0x7fffffca0000780c */ /* 0x000fe40003f66070 */
[----:B------:R4:W-:Y:S01]  /*56d0*/  STL [R1+0xf54], R3 ;  /* 0x000f540301007387 */ /* 0x0009e20000100800 */
[----:B------:R-:W-:Y:S01]  /*56e0*/  VIADD R0, R6, 0xffffffe8 ;  /* 0xffffffe806007836 */ /* 0x000fe20000000000 */
[----:B--2---:R-:W-:Y:S01]  /*56f0*/  LOP3.LUT R7, R16, 0x60, RZ, 0x3c, !PT ;  /* 0x0000006010077812 */ /* 0x004fe200078e3cff */
[----:B------:R-:W-:Y:S01]  /*5700*/  IMAD R2, R4, 0x12, RZ ;  /* 0x0000001204027824 */ /* 0x000fe200078e02ff */
[----:B------:R-:W-:Y:S03]  /*5710*/  LDGSTS.E [R245], desc[UR6][R200.64], !P4 ;  /* 0x00000000c8f57fae */ /* 0x000fe6000e121846 */
[----:B------:R-:W-:Y:S01]  /*5720*/  IMAD.WIDE R194, R2, 0x4, R144 ;  /* 0x0000000402c27825 */ /* 0x000fe200078e0290 */
[----:B------:R-:W-:Y:S01]  /*5730*/  LDGSTS.E [R245+0x8000], desc[UR6][R192.64], !P4 ;  /* 0x08000000c0f57fae */ /* 0x000fe2000e121846 */
[----:B------:R-:W-:-:S02]  /*5740*/  ISETP.GE.U32.AND P4, PT, R0, 0x7fffffc9, PT ;  /* 0x7fffffc90000780c */ /* 0x000fc40003f86070 */
[----:B----4-:R-:W-:Y:S02]  /*5750*/  IMAD R3, R4, 0x11, RZ ;  /* 0x0000001104037824 */ /* 0x010fe400078e02ff */
[----:B------:R-:W-:Y:S02]  /*5760*/  VIADD R0, R6, 0xffffffe7 ;  /* 0xffffffe706007836 */ /* 0x000fe40000000000 */
[C---:B------:R-:W-:Y:S01]  /*5770*/  IMAD.WIDE R198, R3.reuse, 0x4, R144 ;  /* 0x0000000403c67825 */ /* 0x040fe200078e0290 */
[----:B------:R2:W-:Y:S03]  /*5780*/  STL [R1+0xf50], R3 ;  /* 0x000f500301007387 */ /* 0x0005e60000100800 */
[--C-:B------:R-:W-:Y:S01]  /*5790*/  IMAD.WIDE R196, R3, 0x4, R146.reuse ;  /* 0x0000000403c47825 */ /* 0x100fe200078e0292 */
[----:B------:R-:W-:Y:S03]  /*57a0*/  LDGSTS.E [R245+0x4], desc[UR6][R198.64], !P0 ;  /* 0x00004000c6f57fae */ /* 0x000fe6000c121846 */
[----:B------:R-:W-:Y:S01]  /*57b0*/  IMAD.WIDE R168, R2, 0x4, R146 ;  /* 0x0000000402a87825 */ /* 0x000fe200078e0292 */
[----:B------:R-:W-:Y:S01]  /*57c0*/  LDGSTS.E [R245+0x8004], desc[UR6][R196.64], !P0 ;  /* 0x08004000c4f57fae */ /* 0x000fe2000c121846 */
[----:B------:R-:W-:-:S02]  /*57d0*/  ISETP.GE.U32.AND P0, PT, R0, 0x7fffffc8, PT ;  /* 0x7fffffc80000780c */ /* 0x000fc40003f06070 */
[----:B------:R-:W-:Y:S01]  /*57e0*/  VIADD R0, R6, 0xffffffe6 ;  /* 0xffffffe606007836 */ /* 0x000fe20000000000 */
[----:B------:R4:W-:Y:S01]  /*57f0*/  STL [R1+0xf4c], R2 ;  /* 0x000f4c0201007387 */ /* 0x0009e20000100800 */
[----:B--2---:R-:W-:Y:S02]  /*5800*/  IMAD R3, R4, 0x14, RZ ;  /* 0x0000001404037824 */ /* 0x004fe400078e02ff */
[----:B------:R-:W-:Y:S01]  /*5810*/  VIADD R247, R7, UR44 ;  /* 0x0000002c07f77c36 */ /* 0x000fe20008000000 */
[----:B------:R-:W-:Y:S01]  /*5820*/  LDGSTS.E [R245+0x8], desc[UR6][R194.64], !P2 ;  /* 0x00008000c2f57fae */ /* 0x000fe2000d121846 */
[----:B------:R-:W-:-:S03]  /*5830*/  IMAD.WIDE R150, R3, 0x4, R144 ;  /* 0x0000000403967825 */ /* 0x000fc600078e0290 */
[----:B------:R-:W-:Y:S01]  /*5840*/  LDGSTS.E [R245+0x8008], desc[UR6][R168.64], !P2 ;  /* 0x08008000a8f57fae */ /* 0x000fe2000d121846 */
[----:B------:R-:W-:Y:S01]  /*5850*/  ISETP.GE.U32.AND P2, PT, R0, 0x7fffffc7, PT ;  /* 0x7fffffc70000780c */ /* 0x000fe20003f46070 */
        /* <DEDUP_REMOVED lines=9> */
[----:B--2---:R-:W-:Y:S01]  /*58f0*/  IMAD R2, R4, 0x15, RZ ;  /* 0x0000001504027824 */ /* 0x004fe200078e02ff */
[----:B------:R2:W-:Y:S01]  /*5900*/  STL [R1+0xf44], R3 ;  /* 0x000f440301007387 */ /* 0x0005e20000100800 */
[----:B------:R-:W-:Y:S02]  /*5910*/  VIADD R0, R6, 0xffffffe4 ;  /* 0xffffffe406007836 */ /* 0x000fe40000000000 */
[C---:B------:R-:W-:Y:S01]  /*5920*/  IMAD.WIDE R180, R2.reuse, 0x4, R144 ;  /* 0x0000000402b47825 */ /* 0x040fe200078e0290 */
[----:B------:R4:W-:Y:S03]  /*5930*/  STL [R1+0xf40], R2 ;  /* 0x000f400201007387 */ /* 0x0009e60000100800 */
[----:B------:R-:W-:Y:S01]  /*5940*/  IMAD.WIDE R176, R2, 0x4, R146 ;  /* 0x0000000402b07825 */ /* 0x000fe200078e0292 */
[----:B------:R-:W-:Y:S03]  /*5950*/  LDGSTS.E [R246], desc[UR6][R150.64], !P6 ;  /* 0x0000000096f67fae */ /* 0x000fe6000f121846 */
[----:B--2---:R-:W-:Y:S01]  /*5960*/  IMAD R3, R4, 0x17, RZ ;  /* 0x0000001704037824 */ /* 0x004fe200078e02ff */
[----:B------:R-:W-:Y:S01]  /*5970*/  LDGSTS.E [R246+0x8000], desc[UR6][R184.64], !P6 ;  /* 0x08000000b8f67fae */ /* 0x000fe2000f121846 */
[----:B------:R-:W-:Y:S01]  /*5980*/  ISETP.GE.U32.AND P6, PT, R0, 0x7fffffc5, PT ;  /* 0x7fffffc50000780c */ /* 0x000fe20003fc6070 */
[----:B----4-:R-:W-:-:S02]  /*5990*/  IMAD R2, R4, 0x16, RZ ;  /* 0x0000001604027824 */ /* 0x010fc400078e02ff */
[----:B------:R-:W-:Y:S01]  /*59a0*/  VIADD R0, R6, 0xffffffe3 ;  /* 0xffffffe306007836 */ /* 0x000fe20000000000 */
[----:B------:R-:W-:Y:S01]  /*59b0*/  LDGSTS.E [R246+0x4], desc[UR6][R180.64], !P1 ;  /* 0x00004000b4f67fae */ /* 0x000fe2000c921846 */
[----:B------:R-:W-:-:S03]  /*59c0*/  IMAD.WIDE R178, R2, 0x4, R144 ;  /* 0x0000000402b27825 */ /* 0x000fc600078e0290 */
[----:B------:R-:W-:Y:S01]  /*59d0*/  STL [R1+0xf3c], R2 ;  /* 0x000f3c0201007387 */ /* 0x000fe20000100800 */
[----:B------:R-:W-:-:S03]  /*59e0*/  IMAD.WIDE R158, R2, 0x4, R146 ;  /* 0x00000004029e7825 */ /* 0x000fc600078e0292 */
[----:B------:R2:W-:Y:S01]  /*59f0*/  STL [R1+0xf38], R3 ;  /* 0x000f380301007387 */ /* 0x0005e20000100800 */
[----:B------:R-:W-:-:S03]  /*5a00*/  IMAD.WIDE R154, R3, 0x4, R144 ;  /* 0x00000004039a7825 */ /* 0x000fc600078e0290 */
[----:B------:R-:W-:Y:S01]  /*5a10*/  LDGSTS.E [R246+0x8004], desc[UR6][R176.64], !P1 ;  /* 0x08004000b0f67fae */ /* 0x000fe2000c921846 */
[----:B------:R-:W-:Y:S01]  /*5a20*/  IMAD.WIDE R170, R3, 0x4, R146 ;  /* 0x0000000403aa7825 */ /* 0x000fe200078e0292 */
[----:B------:R-:W-:Y:S02]  /*5a30*/  ISETP.GE.U32.AND P1, PT, R0, 0x7fffffc4, PT ;  /* 0x7fffffc40000780c */ /* 0x000fe40003f26070 */
[----:B------:R-:W-:Y:S01]  /*5a40*/  LDGSTS.E [R246+0x8], desc[UR6][R178.64], !P3 ;  /* 0x00008000b2f67fae */ /* 0x000fe2000d921846 */
[----:B------:R-:W-:Y:S02]  /*5a50*/  VIADD R0, R6, 0xffffffe2 ;  /* 0xffffffe206007836 */ /* 0x000fe40000000000 */
[----:B--2---:R-:W-:Y:S01]  /*5a60*/  IMAD R3, R4, 0x19, RZ ;  /* 0x0000001904037824 */ /* 0x004fe200078e02ff */
[----:B------:R-:W-:Y:S01]  /*5a70*/  LDGSTS.E [R246+0x8008], desc[UR6][R158.64], !P3 ;  /* 0x080080009ef67fae */ /* 0x000fe2000d921846 */
[----:B------:R-:W-:Y:S01]  /*5a80*/  VIADD R2, R6, 0xffffffe1 ;  /* 0xffffffe106027836 */ /* 0x000fe20000000000 */
[----:B------:R-:W-:Y:S01]  /*5a90*/  ISETP.GE.U32.AND P3, PT, R0, 0x7fffffc3, PT ;  /* 0x7fffffc30000780c */ /* 0x000fe20003f66070 */
[C---:B------:R-:W-:Y:S01]  /*5aa0*/  IMAD.WIDE R160, R3.reuse, 0x4, R144 ;  /* 0x0000000403a07825 */ /* 0x040fe200078e0290 */
[----:B------:R-:W-:Y:S03]  /*5ab0*/  LDGSTS.E [R246+0xc], desc[UR6][R154.64], !P4 ;  /* 0x0000c0009af67fae */ /* 0x000fe6000e121846 */
[----:B------:R-:W-:Y:S01]  /*5ac0*/  VIADD R6, R6, 0xffffffe0 ;  /* 0xffffffe006067836 */ /* 0x000fe20000000000 */
[----:B------:R-:W-:Y:S01]  /*5ad0*/  LDGSTS.E [R246+0x800c], desc[UR6][R170.64], !P4 ;  /* 0x0800c000aaf67fae */ /* 0x000fe2000e121846 */
[----:B------:R-:W-:Y:S01]  /*5ae0*/  IMAD.WIDE R166, R3, 0x4, R146 ;  /* 0x0000000403a67825 */ /* 0x000fe200078e0292 */
[----:B------:R-:W-:-:S02]  /*5af0*/  ISETP.GE.U32.AND P4, PT, R2, 0x7fffffc2, PT ;  /* 0x7fffffc20200780c */ /* 0x000fc40003f86070 */
[----:B------:R-:W-:Y:S04]  /*5b00*/  LDGSTS.E [R247], desc[UR6][R164.64], !P0 ;  /* 0x00000000a4f77fae */ /* 0x000fe8000c121846 */
[----:B------:R-:W-:Y:S01]  /*5b10*/  LDGSTS.E [R247+0x8000], desc[UR6][R172.64], !P0 ;  /* 0x08000000acf77fae */ /* 0x000fe2000c121846 */
[----:B------:R-:W-:-:S03]  /*5b20*/  ISETP.GE.AND P0, PT, R9, R6, PT ;  /* 0x000000060900720c */ /* 0x000fc60003f06270 */
[----:B------:R-:W-:Y:S01]  /*5b30*/  LDGSTS.E [R247+0x4], desc[UR6][R160.64], !P2 ;  /* 0x00004000a0f77fae */ /* 0x000fe2000d121846 */
[----:B------:R-:W-:Y:S02]  /*5b40*/  SEL R2, RZ, 0x4, P0 ;  /* 0x00000004ff027807 */ /* 0x000fe40000000000 */
[----:B------:R-:W-:Y:S01]  /*5b50*/  ISETP.GE.AND P0, PT, R9, UR4, PT ;  /* 0x0000000409007c0c */ /* 0x000fe2000bf06270 */
[----:B------:R-:W-:Y:S01]  /*5b60*/  LDGSTS.E [R247+0x8004], desc[UR6][R166.64], !P2 ;  /* 0x08004000a6f77fae */ /* 0x000fe2000d121846 */
[----:B------:R-:W-:Y:S02]  /*5b70*/  ISETP.GT.AND P2, PT, R252, 0x1f, PT ;  /* 0x0000001ffc00780c */ /* 0x000fe40003f44270 */
[----:B------:R-:W-:Y:S01]  /*5b80*/  LOP3.LUT R9, R16, 0x70, RZ, 0x3c, !PT ;  /* 0x0000007010097812 */ /* 0x000fe200078e3cff */
[----:B------:R2:W-:Y:S01]  /*5b90*/  STL [R1+0xf34], R5 ;  /* 0x000f340501007387 */ /* 0x0005e20000100800 */
[----:B------:R-:W-:Y:S02]  /*5ba0*/  SEL R0, RZ, 0x4, !P2 ;  /* 0x00000004ff007807 */ /* 0x000fe40005000000 */
[----:B------:R-:W-:Y:S01]  /*5bb0*/  ISETP.GE.U32.AND P2, PT, R6, 0x7fffffc1, PT ;  /* 0x7fffffc10600780c */ /* 0x000fe20003f46070 */
[----:B------:R4:W-:Y:S01]  /*5bc0*/  STL [R1+0xf30], R3 ;  /* 0x000f300301007387 */ /* 0x0009e20000100800 */
[----:B------:R-:W-:-:S02]  /*5bd0*/  SEL R0, R0, RZ, !P0 ;  /* 0x000000ff00007207 */ /* 0x000fc40004000000 */
[----:B------:R-:W-:Y:S01]  /*5be0*/  ISETP.GT.AND P0, PT, R252, 0x3f, PT ;  /* 0x0000003ffc00780c */ /* 0x000fe20003f04270 */
[----:B--2---:R-:W-:-:S03]  /*5bf0*/  IMAD R5, R4, 0x1a, RZ ;  /* 0x0000001a04057824 */ /* 0x004fc600078e02ff */
[----:B------:R-:W-:Y:S01]  /*5c00*/  SEL R2, R2, RZ, P0 ;  /* 0x000000ff02027207 */ /* 0x000fe20000000000 */
[C---:B------:R-:W-:Y:S01]  /*5c10*/  IMAD.WIDE R152, R5.reuse, 0x4, R144 ;  /* 0x0000000405987825 */ /* 0x040fe200078e0290 */
[----:B------:R2:W-:Y:S02]  /*5c20*/  STL [R1+0xf2c], R5 ;  /* 0x000f2c0501007387 */ /* 0x0005e40000100800 */
[----:B------:R-:W-:Y:S01]  /*5c30*/  ISETP.NE.U32.AND P0, PT, R2, RZ, PT ;  /* 0x000000ff0200720c */ /* 0x000fe20003f05070 */
[----:B------:R-:W-:Y:S01]  /*5c40*/  IMAD.WIDE R156, R5, 0x4, R146 ;  /* 0x00000004059c7825 */ /* 0x000fe200078e0292 */
[----:B------:R-:W-:Y:S03]  /*5c50*/  LDGSTS.E [R247+0x8], desc[UR6][R152.64], !P5 ;  /* 0x0000800098f77fae */ /* 0x000fe6000e921846 */
[----:B----4-:R-:W-:Y:S01]  /*5c60*/  IMAD R3, R4, 0x1b, RZ ;  /* 0x0000001b04037824 */ /* 0x010fe200078e02ff */
[----:B------:R-:W-:Y:S01]  /*5c70*/  LDGSTS.E [R247+0x8008], desc[UR6][R156.64], !P5 ;  /* 0x080080009cf77fae */ /* 0x000fe2000e921846 */
[----:B------:R-:W-:Y:S01]  /*5c80*/  ISETP.NE.U32.AND P5, PT, R0, RZ, PT ;  /* 0x000000ff0000720c */ /* 0x000fe20003fa5070 */
[----:B---3--:R-:W-:-:S02]  /*5c90*/  VIADD R0, R14, 0xffffffdf ;  /* 0xffffffdf0e007836 */ /* 0x008fc40000000000 */
[C---:B------:R-:W-:Y:S01]  /*5ca0*/  IMAD.WIDE R6, R3.reuse, 0x4, R144 ;  /* 0x0000000403067825 */ /* 0x040fe200078e0290 */
[----:B------:R3:W-:Y:S03]  /*5cb0*/  STL [R1+0xf28], R3 ;  /* 0x000f280301007387 */ /* 0x0007e60000100800 */
[----:B------:R-:W-:Y:S01]  /*5cc0*/  IMAD.WIDE R148, R3, 0x4, R146 ;  /* 0x0000000403947825 */ /* 0x000fe200078e0292 */
[----:B------:R-:W-:Y:S03]  /*5cd0*/  LDGSTS.E [R247+0xc], desc[UR6][R6.64], !P6 ;  /* 0x0000c00006f77fae */ /* 0x000fe6000f121846 */
[----:B--2---:R-:W-:Y:S01]  /*5ce0*/  IMAD R5, R4, 0x1c, RZ ;  /* 0x0000001c04057824 */ /* 0x004fe200078e02ff */
[----:B------:R-:W-:Y:S01]  /*5cf0*/  LDGSTS.E [R247+0x800c], desc[UR6][R148.64], !P6 ;  /* 0x0800c00094f77fae */ /* 0x000fe2000f121846 */
[----:B------:R-:W-:Y:S01]  /*5d00*/  VIADD R14, R230, 0xffffffde ;  /* 0xffffffdee60e7836 */ /* 0x000fe20000000000 */
[----:B------:R-:W-:Y:S01]  /*5d10*/  ISETP.GE.U32.AND P6, PT, R0, 0x7fffffc0, PT ;  /* 0x7fffffc00000780c */ /* 0x000fe20003fc6070 */
[----:B---3--:R-:W-:Y:S01]  /*5d20*/  IMAD R3, R4, 0x1d, RZ ;  /* 0x0000001d04037824 */ /* 0x008fe200078e02ff */
[----:B------:R2:W-:Y:S01]  /*5d30*/  STL [R1+0xf24], R5 ;  /* 0x000f240501007387 */ /* 0x0005e20000100800 */
[----:B------:R-:W-:-:S02]  /*5d40*/  VIADD R2, R9, UR44 ;  /* 0x0000002c09027c36 */ /* 0x000fc40008000000 */
[C---:B------:R-:W-:Y:S01]  /*5d50*/  IMAD.WIDE R230, R5.reuse, 0x4, R144 ;  /* 0x0000000405e67825 */ /* 0x040fe200078e0290 */
[----:B------:R3:W-:Y:S01]  /*5d60*/  STL [R1+0xf20], R3 ;  /* 0x000f200301007387 */ /* 0x0007e20000100800 */
[----:B------:R-:W4:Y:S02]  /*5d70*/  LDC R9, c[0x0][0x230] ;  /* 0x00008c00ff097b82 */ /* 0x000f240000000800 */
[----:B------:R-:W-:Y:S01]  /*5d80*/  IMAD.WIDE R232, R5, 0x4, R146 ;  /* 0x0000000405e87825 */ /* 0x000fe200078e0292 */
[----:B------:R-:W-:Y:S03]  /*5d90*/  LDGSTS.E [R2], desc[UR6][R230.64], !P1 ;  /* 0x00000000e6027fae */ /* 0x000fe6000c921846 */
[----:B------:R-:W-:Y:S01]  /*5da0*/  VIADD R0, R234, 0xffffffdd ;  /* 0xffffffddea007836 */ /* 0x000fe20000000000 */
[----:B------:R-:W-:Y:S01]  /*5db0*/  LDGSTS.E [R2+0x8000], desc[UR6][R232.64], !P1 ;  /* 0x08000000e8027fae */ /* 0x000fe2000c921846 */
[C---:B------:R-:W-:Y:S01]  /*5dc0*/  IMAD.WIDE R234, R3.reuse, 0x4, R144 ;  /* 0x0000000403ea7825 */ /* 0x040fe200078e0290 */
[----:B------:R-:W-:Y:S01]  /*5dd0*/  ISETP.GE.U32.AND P1, PT, R14, 0x7fffffbf, PT ;  /* 0x7fffffbf0e00780c */ /* 0x000fe20003f26070 */
[----:B--2---:R-:W2:Y:S01]  /*5de0*/  LDC R5, c[0x0][0x230] ;  /* 0x00008c00ff057b82 */ /* 0x004ea20000000800 */
[----:B------:R-:W-:Y:S01]  /*5df0*/  STL [R1+0xf18], R163 ;  /* 0x000f18a301007387 */ /* 0x000fe20000100800 */
[----:B------:R-:W-:-:S03]  /*5e00*/  IMAD.WIDE R236, R3, 0x4, R146 ;  /* 0x0000000403ec7825 */ /* 0x000fc600078e0292 */
[----:B------:R-:W-:Y:S01]  /*5e10*/  LDGSTS.E [R2+0x4], desc[UR6][R234.64], !P3 ;  /* 0x00004000ea027fae */ /* 0x000fe2000d921846 */
[----:B------:R-:W-:Y:S02]  /*5e20*/  IMAD.SHL.U32 R14, R4, 0x20, RZ ;  /* 0x00000020040e7824 */ /* 0x000fe400078e00ff */
[----:B---3--:R-:W3:Y:S01]  /*5e30*/  LDC R3, c[0x0][0x230] ;  /* 0x00008c00ff037b82 */ /* 0x008ee20000000800 */
[----:B------:R-:W-:Y:S01]  /*5e40*/  LDGSTS.E [R2+0x8004], desc[UR6][R236.64], !P3 ;  /* 0x08004000ec027fae */ /* 0x000fe2000d921846 */
[----:B------:R-:W-:Y:S01]  /*5e50*/  ISETP.GE.U32.AND P3, PT, R0, 0x7fffffbe, PT ;  /* 0x7fffffbe0000780c */ /* 0x000fe20003f66070 */
[----:B------:R-:W-:Y:S02]  /*5e60*/  VIADD R0, R238, UR44 ;  /* 0x0000002cee007c36 */ /* 0x000fe40008000000 */
[--C-:B------:R-:W-:Y:S01]  /*5e70*/  IMAD.WIDE R238, R163, 0x4, R144.reuse ;  /* 0x00000004a3ee7825 */ /* 0x100fe200078e0290 */
[----:B------:R1:W-:Y:S03]  /*5e80*/  STL [R1+0xf14], R162 ;  /* 0x000f14a201007387 */ /* 0x0003e60000100800 */
[----:B-1----:R-:W-:Y:S01]  /*5e90*/  IMAD.WIDE R224, R14, 0x4, R144 ;  /* 0x000000040ee07825 */ /* 0x002fe200078e0290 */
[----:B------:R-:W-:Y:S03]  /*5ea0*/  LDGSTS.E [R2+0x8], desc[UR6][R238.64], !P4 ;  /* 0x00008000ee027fae */ /* 0x000fe6000e121846 */
[--C-:B------:R-:W-:Y:S01]  /*5eb0*/  IMAD.WIDE R144, R162, 0x4, R146.reuse ;  /* 0x00000004a2907825 */ /* 0x100fe200078e0292 */
[----:B------:R-:W-:Y:S03]  /*5ec0*/  LDGSTS.E [R2+0x8008], desc[UR6][R242.64], !P4 ;  /* 0x08008000f2027fae */ /* 0x000fe6000e121846 */
[C---:B------:R-:W-:Y:S01]  /*5ed0*/  IMAD.WIDE R162, R14.reuse, 0x4, R146 ;  /* 0x000000040ea27825 */ /* 0x040fe200078e0292 */
[----:B------:R-:W-:Y:S03]  /*5ee0*/  LDGSTS.E [R2+0xc], desc[UR6][R240.64], !P2 ;  /* 0x0000c000f0027fae */ /* 0x000fe6000d121846 */
[C---:B------:R-:W-:Y:S01]  /*5ef0*/  IMAD.WIDE R228, R14.reuse, 0x4, R250 ;  /* 0x000000040ee47825 */ /* 0x040fe200078e02fa */
[----:B------:R-:W-:Y:S03]  /*5f00*/  LDGSTS.E [R2+0x800c], desc[UR6][R144.64], !P2 ;  /* 0x0800c00090027fae */ /* 0x000fe6000d121846 */
[----:B------:R-:W-:Y:S01]  /*5f10*/  IMAD.WIDE R146, R14, 0x4, R10 ;  /* 0x000000040e927825 */ /* 0x000fe200078e020a */
[----:B------:R-:W0:Y:S04]  /*5f20*/  LDGDEPBAR ;  /* 0x00000000000079af */ /* 0x000e280000000000 */
[----:B------:R-:W-:Y:S04]  /*5f30*/  LDGSTS.E [R0+0x30000], desc[UR6][R142.64], P5 ;  /* 0x300000008e007fae */ /* 0x000fe8000a921846 */
        /* <DEDUP_REMOVED lines=63> */
[----:B------:R-:W0:Y:S01]  /*6330*/  LDGDEPBAR ;  /* 0x00000000000079af */ /* 0x000e220000000000 */
[----:B------:R-:W-:Y:S06]  /*6340*/  BAR.SYNC.DEFER_BLOCKING 0x0 ;  /* 0x0000000000007b1d */ /* 0x000fec0000010000 */
[----:B------:R-:W4:Y:S04]  /*6350*/  LDL.LU.64 R174, [R1+0x38] ;  /* 0x0000380001ae7983 */ /* 0x000f280000300a00 */
[----:B------:R-:W4:Y:S04]  /*6360*/  LDL.LU.64 R250, [R1+0x28] ;  /* 0x0000280001fa7983 */ /* 0x000f280000300a00 */
[----:B------:R-:W4:Y:S04]  /*6370*/  LDL.LU.64 R10, [R1+0x20] ;  /* 0x00002000010a7983 */ /* 0x000f280000300a00 */
[----:B------:R-:W4:Y:S04]  /*6380*/  LDL.LU.64 R248, [R1+0x10] ;  /* 0x0000100001f87983 */ /* 0x000f280000300a00 */
[----:B------:R-:W-:Y:S01]  /*6390*/  @!PT LDS RZ, [RZ] ;  /* 0x00000000fffff984 */ /* 0x000fe20000000800 */
[----:B------:R-:W-:Y:S01]  /*63a0*/  @!PT LDS RZ, [RZ] ;  /* 0x00000000fffff984 */ /* 0x000fe20000000800 */
[----:B------:R-:W-:Y:S01]  /*63b0*/  @!PT LDS RZ, [RZ] ;  /* 0x00000000fffff984 */ /* 0x000fe20000000800 */
[----:B------:R-:W-:Y:S04]  /*63c0*/  LDGSTS.E [R15+0x10000], desc[UR6][R224.64], !P6 ;  /* 0x10000000e00f7fae */ /* 0x000fe8000f121846 */
[----:B------:R-:W-:Y:S04]  /*63d0*/  LDGSTS.E [R15+0x18000], desc[UR6][R162.64], !P6 ;  /* 0x18000000a20f7fae */ /* 0x000fe8000f121846 */
[----:B------:R-:W-:Y:S04]  /*63e0*/  LDGSTS.E [R15+0x10004], desc[UR6][R228.64], !P1 ;  /* 0x10004000e40f7fae */ /* 0x000fe8000c921846 */
[----:B------:R-:W4:Y:S04]  /*63f0*/  LDL.LU.64 R224, [R1+0x1798] ;  /* 0x0017980001e07983 */ /* 0x000f280000300a00 */
[----:B------:R-:W4:Y:S04]  /*6400*/  LDL.LU.64 R162, [R1+0x1790] ;  /* 0x0017900001a27983 */ /* 0x000f280000300a00 */
[----:B------:R-:W4:Y:S04]  /*6410*/  LDL.LU.64 R228, [R1+0x1788] ;  /* 0x0017880001e47983 */ /* 0x000f280000300a00 */
[----:B------:R1:W-:Y:S04]  /*6420*/  LDGSTS.E [R15+0x18004], desc[UR6][R146.64], !P1 ;  /* 0x18004000920f7fae */ /* 0x0003e8000c921846 */
[----:B------:R-:W1:Y:S01]  /*6430*/  LDL.LU.64 R146, [R1+0x30] ;  /* 0x0000300001927983 */ /* 0x000e620000300a00 */
[----:B------:R-:W-:-:S02]  /*6440*/  VIADD R221, R221, 0xffffffdc ;  /* 0xffffffdcdddd7836 */ /* 0x000fc40000000000 */
[----:B---3--:R-:W-:-:S03]  /*6450*/  VIADD R3, R3, 0xffffffdb ;  /* 0xffffffdb03037836 */ /* 0x008fc60000000000 */
[----:B------:R-:W-:Y:S01]  /*6460*/  ISETP.GE.U32.AND P1, PT, R221, 0x7fffffbd, PT ;  /* 0x7fffffbddd00780c */ /* 0x000fe20003f26070 */
[----:B--2---:R-:W-:Y:S02]  /*6470*/  VIADD R5, R5, 0xffffffda ;  /* 0xffffffda05057836 */ /* 0x004fe40000000000 */
[----:B----4-:R-:W-:Y:S01]  /*6480*/  VIADD R9, R9, 0xffffffd9 ;  /* 0xffffffd909097836 */ /* 0x010fe20000000000 */
[----:B------:R-:W-:-:S04]  /*6490*/  ISETP.GE.U32.AND P2, PT, R3, 0x7fffffbc, PT ;  /* 0x7fffffbc0300780c */ /* 0x000fc80003f46070 */
[----:B------:R-:W-:Y:S01]  /*64a0*/  ISETP.GE.U32.AND P4, PT, R9, 0x7fffffba, PT ;  /* 0x7fffffba0900780c */ /* 0x000fe20003f86070 */
[----:B------:R-:W-:-:S04]  /*64b0*/  IMAD.WIDE R174, R14, 0x4, R174 ;  /* 0x000000040eae7825 */ /* 0x000fc800078e02ae */
[C---:B------:R-:W-:Y:S01]  /*64c0*/  IMAD.WIDE R250, R14.reuse, 0x4, R250 ;  /* 0x000000040efa7825 */ /* 0x040fe200078e02fa */
[----:B------:R-:W-:Y:S03]  /*64d0*/  LDGSTS.E [R15+0x10008], desc[UR6][R174.64], !P3 ;  /* 0x10008000ae0f7fae */ /* 0x000fe6000d921846 */
[C---:B------:R-:W-:Y:S01]  /*64e0*/  IMAD.WIDE R10, R14.reuse, 0x4, R10 ;  /* 0x000000040e0a7825 */ /* 0x040fe200078e020a */
[----:B------:R-:W2:Y:S04]  /*64f0*/  LDL.LU.64 R174, [R1+0x1780] ;  /* 0x0017800001ae7983 */ /* 0x000ea80000300a00 */
[----:B------:R-:W3:Y:S04]  /*6500*/  LDL.LU R221, [R1+0x177c] ;  /* 0x00177c0001dd7983 */ /* 0x000ee80000300800 */
[----:B------:R-:W5:Y:S01]  /*6510*/  LDL.LU R3, [R1+0x1778] ;  /* 0x0017780001037983 */ /* 0x000f620000300800 */
[----:B-1----:R-:W-:-:S05]  /*6520*/  IMAD.WIDE R146, R14, 0x4, R146 ;  /* 0x000000040e927825 */ /* 0x002fca00078e0292 */
[----:B------:R-:W-:Y:S01]  /*6530*/  LDGSTS.E [R15+0x18008], desc[UR6][R146.64], !P3 ;  /* 0x18008000920f7fae */ /* 0x000fe2000d921846 */
[----:B------:R-:W-:-:S03]  /*6540*/  ISETP.GE.U32.AND P3, PT, R5, 0x7fffffbb, PT ;  /* 0x7fffffbb0500780c */ /* 0x000fc60003f66070 */
[----:B------:R-:W-:Y:S04]  /*6550*/  LDGSTS.E [R15+0x1000c], desc[UR6][R250.64], !P1 ;  /* 0x1000c000fa0f7fae */ /* 0x000fe8000c921846 */
[----:B------:R1:W-:Y:S04]  /*6560*/  LDGSTS.E [R15+0x1800c], desc[UR6][R10.64], !P1 ;  /* 0x1800c0000a0f7fae */ /* 0x0003e8000c921846 */
[----:B------:R-:W4:Y:S04]  /*6570*/  LDL.LU.64 R146, [R1+0x18] ;  /* 0x0000180001927983 */ /* 0x000f280000300a00 */
[----:B------:R-:W2:Y:S04]  /*6580*/  LDL.LU R5, [R1+0x1774] ;  /* 0x0017740001057983 */ /* 0x000ea80000300800 */
[----:B------:R-:W5:Y:S01]  /*6590*/  LDL.LU R9, [R1+0x1770] ;  /* 0x0017700001097983 */ /* 0x000f620000300800 */
[C---:B------:R-:W-:Y:S01]  /*65a0*/  IMAD.WIDE R248, R14.reuse, 0x4, R248 ;  /* 0x000000040ef87825 */ /* 0x040fe200078e02f8 */
[----:B-1----:R-:W1:Y:S02]  /*65b0*/  LDC R15, c[0x0][0x230] ;  /* 0x00008c00ff0f7b82 */ /* 0x002e640000000800 */
[----:B------:R-:W3:Y:S04]  /*65c0*/  LDL.LU.64 R250, [R1+0x1768] ;  /* 0x0017680001fa7983 */ /* 0x000ee80000300a00 */
[----:B------:R-:W2:Y:S01]  /*65d0*/  LDL.LU.64 R10, [R1+0x1760] ;  /* 0x00176000010a7983 */ /* 0x000ea20000300a00 */
[----:B----4-:R-:W-:-:S05]  /*65e0*/  IMAD.WIDE R146, R14, 0x4, R146 ;  /* 0x000000040e927825 */ /* 0x010fca00078e0292 */
[----:B------:R4:W-:Y:S04]  /*65f0*/  LDGSTS.E [R8+0x10000], desc[UR6][R146.64], !P2 ;  /* 0x1000000092087fae */ /* 0x0009e8000d121846 */
[----:B------:R-:W-:Y:S01]  /*6600*/  LDGSTS.E [R8+0x18000], desc[UR6][R248.64], !P2 ;  /* 0x18000000f8087fae */ /* 0x000fe2000d121846 */
[----:B--2---:R-:W-:-:S03]  /*6610*/  IMAD.WIDE R10, R14, 0x4, R10 ;  /* 0x000000040e0a7825 */ /* 0x004fc600078e020a */
[----:B------:R-:W4:Y:S04]  /*6620*/  LDL.LU.64 R146, [R1] ;  /* 0x0000000001927983 */ /* 0x000f280000300a00 */
[----:B------:R-:W2:Y:S04]  /*6630*/  LDL.LU.64 R248, [R1+0x1758] ;  /* 0x0017580001f87983 */ /* 0x000ea80000300a00 */
[----:B------:R-:W-:Y:S04]  /*6640*/  LDGSTS.E [R8+0x10004], desc[UR6][R10.64], !P3 ;  /* 0x100040000a087fae */ /* 0x000fe8000d921846 */
[----:B------:R-:W5:Y:S04]  /*6650*/  LDL.LU.64 R10, [R1+0x1750] ;  /* 0x00175000010a7983 */ /* 0x000f680000300a00 */
[----:B------:R1:W-:Y:S04]  /*6660*/  STL [R1+0xc00], RZ ;  /* 0x000c00ff01007387 */ /* 0x0003e80000100800 */
        /* <DEDUP_REMOVED lines=643> */
[----:B------:R1:W-:Y:S01]  /*8ea0*/  STL [R1+0x210], RZ ;  /* 0x000210ff01007387 */ /* 0x0003e20000100800 */
[----:B----4-:R-:W-:-:S03]  /*8eb0*/  IMAD.WIDE R146, R14, 0x4, R146 ;  /* 0x000000040e927825 */ /* 0x010fc600078e0292 */
        /* <DEDUP_REMOVED lines=8> */
[----:B------:R3:W-:Y:S04]  /*8f40*/  LDGSTS.E [R8+0x18004], desc[UR6][R146.64], !P3 ;  /* 0x1800400092087fae */ /* 0x0007e8000d921846 */
[----:B------:R4:W-:Y:S04]  /*8f50*/  STL [R1+0x234], RZ ;  /* 0x000234ff01007387 */ /* 0x0009e80000100800 */
[----:B------:R4:W-:Y:S01]  /*8f60*/  STL [R1+0x238], RZ ;  /* 0x000238ff01007387 */ /* 0x0009e20000100800 */
[----:B---3--:R-:W3:Y:S03]  /*8f70*/  LDC R146, c[0x0][0x230] ;  /* 0x00008c00ff927b82 */ /* 0x008ee60000000800 */
[----:B------:R4:W-:Y:S04]  /*8f80*/  STL [R1+0x23c], RZ ;  /* 0x00023cff01007387 */ /* 0x0009e80000100800 */
[----:B------:R4:W-:Y:S01]  /*8f90*/  STL [R1+0x240], RZ ;  /* 0x000240ff01007387 */ /* 0x0009e20000100800 */
[----:B-1----:R-:W-:Y:S01]  /*8fa0*/  VIADD R15, R15, 0xffffffd8 ;  /* 0xffffffd80f0f7836 */ /* 0x002fe20000000000 */
[----:B------:R-:W1:Y:S02]  /*8fb0*/  LDC R147, c[0x0][0x230] ;  /* 0x00008c00ff937b82 */ /* 0x000e640000000800 */
        /* <DEDUP_REMOVED lines=17> */
[----:B------:R-:W-:Y:S01]  /*90d0*/  ISETP.GE.U32.AND P2, PT, R15, 0x7fffffb9, PT ;  /* 0x7fffffb90f00780c */ /* 0x000fe20003f46070 */
[----:B---3--:R-:W-:Y:S01]  /*90e0*/  VIADD R146, R146, 0xffffffd7 ;  /* 0xffffffd792927836 */ /* 0x008fe20000000000 */
[----:B------:R-:W3:Y:S01]  /*90f0*/  LDC R15, c[0x0][0x230] ;  /* 0x00008c00ff0f7b82 */ /* 0x000ee20000000800 */
[----:B------:R4:W-:Y:S04]  /*9100*/  STL [R1+0x288], RZ ;  /* 0x000288ff01007387 */ /* 0x0009e80000100800 */
[----:B------:R4:W-:Y:S04]  /*9110*/  STL [R1+0x28c], RZ ;  /* 0x00028cff01007387 */ /* 0x0009e80000100800 */
[----:B------:R4:W-:Y:S04]  /*9120*/  STL [R1+0x290], RZ ;  /* 0x000290ff01007387 */ /* 0x0009e80000100800 */
[----:B------:R4:W-:Y:S04]  /*9130*/  STL [R1+0x294], RZ ;  /* 0x000294ff01007387 */ /* 0x0009e80000100800 */
[----:B------:R4:W-:Y:S04]  /*9140*/  STL [R1+0x298], RZ ;  /* 0x000298ff01007387 */ /* 0x0009e80000100800 */
[----:B------:R4:W-:Y:S01]  /*9150*/  STL [R1+0x29c], RZ ;  /* 0x00029cff01007387 */ /* 0x0009e20000100800 */
[----:B------:R-:W-:Y:S01]  /*9160*/  ISETP.GE.U32.AND P3, PT, R146, 0x7fffffb8, PT ;  /* 0x7fffffb89200780c */ /* 0x000fe20003f66070 */
[C---:B------:R-:W-:Y:S01]  /*9170*/  IMAD.WIDE R250, R14.reuse, 0x4, R250 ;  /* 0x000000040efa7825 */ /* 0x040fe200078e02fa */
[----:B------:R-:W4:Y:S01]  /*9180*/  LDC R146, c[0x0][0x230] ;  /* 0x00008c00ff927b82 */ /* 0x000f220000000800 */
[----:B------:R1:W-:Y:S04]  /*9190*/  STL [R1+0x2a0], RZ ;  /* 0x0002a0ff01007387 */ /* 0x0003e80000100800 */
[----:B------:R1:W-:Y:S04]  /*91a0*/  STL [R1+0x2a4], RZ ;  /* 0x0002a4ff01007387 */ /* 0x0003e80000100800 */
[----:B------:R1:W-:Y:S04]  /*91b0*/  STL [R1+0x2a8], RZ ;  /* 0x0002a8ff01007387 */ /* 0x0003e80000100800 */
[----:B------:R1:W-:Y:S04]  /*91c0*/  STL [R1+0x2ac], RZ ;  /* 0x0002acff01007387 */ /* 0x0003e80000100800 */
[----:B------:R1:W-:Y:S04]  /*91d0*/  STL [R1+0x2b0], RZ ;  /* 0x0002b0ff01007387 */ /* 0x0003e80000100800 */
[----:B------:R1:W-:Y:S04]  /*91e0*/  STL [R1+0x2b4], RZ ;  /* 0x0002b4ff01007387 */ /* 0x0003e80000100800 */
[----:B------:R1:W-:Y:S01]  /*91f0*/  STL [R1+0x2b8], RZ ;  /* 0x0002b8ff01007387 */ /* 0x0003e20000100800 */
[----:B--2---:R-:W-:-:S03]  /*9200*/  IMAD.WIDE R248, R14, 0x4, R248 ;  /* 0x000000040ef87825 */ /* 0x004fc600078e02f8 */
[----:B------:R2:W-:Y:S01]  /*9210*/  STL [R1+0x2bc], RZ ;  /* 0x0002bcff01007387 */ /* 0x0005e20000100800 */
[----:B------:R-:W-:-:S03]  /*9220*/  IMAD.WIDE R220, R14, 0x4, R220 ;  /* 0x000000040edc7825 */ /* 0x000fc600078e02dc */
[----:B------:R2:W-:Y:S04]  /*9230*/  STL [R1+0x2c0], RZ ;  /* 0x0002c0ff01007387 */ /* 0x0005e80000100800 */
[----:B------:R2:W-:Y:S04]  /*9240*/  STL [R1+0x2c4], RZ ;  /* 0x0002c4ff01007387 */ /* 0x0005e80000100800 */
[----:B------:R3:W-:Y:S04]  /*9250*/  LDGSTS.E [R8+0x10008], desc[UR6][R250.64], !P4 ;  /* 0x10008000fa087fae */ /* 0x0007e8000e121846 */
[----:B------:R2:W-:Y:S04]  /*9260*/  STL [R1+0x2c8], RZ ;  /* 0x0002c8ff01007387 */ /* 0x0005e80000100800 */
[----:B------:R2:W-:Y:S01]  /*9270*/  STL [R1+0x2cc], RZ ;  /* 0x0002ccff01007387 */ /* 0x0005e20000100800 */
[----:B---3--:R-:W3:Y:S03]  /*9280*/  LDC R250, c[0x0][0x230] ;  /* 0x00008c00fffa7b82 */ /* 0x008ee60000000800 */
[----:B------:R2:W-:Y:S01]  /*9290*/  STL [R1+0x2d0], RZ ;  /* 0x0002d0ff01007387 */ /* 0x0005e20000100800 */
[----:B------:R-:W-:-:S03]  /*92a0*/  IMAD.WIDE R174, R14, 0x4, R174 ;  /* 0x000000040eae7825 */ /* 0x000fc600078e02ae */
[----:B------:R2:W-:Y:S01]  /*92b0*/  STL [R1+0x2d4], RZ ;  /* 0x0002d4ff01007387 */ /* 0x0005e20000100800 */
[----:B------:R-:W2:Y:S03]  /*92c0*/  LDC R251, c[0x0][0x230] ;  /* 0x00008c00fffb7b82 */ /* 0x000ea60000000800 */
[----:B------:R1:W-:Y:S04]  /*92d0*/  STL [R1+0x2d8], RZ ;  /* 0x0002d8ff01007387 */ /* 0x0003e80000100800 */
[----:B------:R-:W-:Y:S04]  /*92e0*/  LDGSTS.E [R8+0x18008], desc[UR6][R248.64], !P4 ;  /* 0x18008000f8087fae */ /* 0x000fe8000e121846 */
[----:B------:R1:W-:Y:S04]  /*92f0*/  STL [R1+0x2dc], RZ ;  /* 0x0002dcff01007387 */ /* 0x0003e80000100800 */
[----:B------:R4:W-:Y:S04]  /*9300*/  LDGSTS.E [R8+0x1000c], desc[UR6][R220.64], !P2 ;  /* 0x1000c000dc087fae */ /* 0x0009e8000d121846 */
[----:B------:R1:W-:Y:S04]  /*9310*/  STL [R1+0x2e0], RZ ;  /* 0x0002e0ff01007387 */ /* 0x0003e80000100800 */
[----:B------:R1:W-:Y:S01]  /*9320*/  STL [R1+0x2e4], RZ ;  /* 0x0002e4ff01007387 */ /* 0x0003e20000100800 */
[----:B----4-:R-:W4:Y:S03]  /*9330*/  LDC R220, c[0x0][0x230] ;  /* 0x00008c00ffdc7b82 */ /* 0x010f260000000800 */
[----:B------:R1:W-:Y:S01]  /*9340*/  STL [R1+0x2e8], RZ ;  /* 0x0002e8ff01007387 */ /* 0x0003e20000100800 */
[----:B------:R-:W-:-:S03]  /*9350*/  VIADD R15, R15, 0xffffffd6 ;  /* 0xffffffd60f0f7836 */ /* 0x000fc60000000000 */
[----:B------:R1:W-:Y:S04]  /*9360*/  STL [R1+0x2ec], RZ ;  /* 0x0002ecff01007387 */ /* 0x0003e80000100800 */
[----:B------:R1:W-:Y:S04]  /*9370*/  STL [R1+0x2f0], RZ ;  /* 0x0002f0ff01007387 */ /* 0x0003e80000100800 */
[----:B------:R1:W-:Y:S04]  /*9380*/  LDGSTS.E [R8+0x1800c], desc[UR6][R174.64], !P2 ;  /* 0x1800c000ae087fae */ /* 0x0003e8000d121846 */
[----:B------:R1:W-:Y:S04]  /*9390*/  STL [R1+0x2f4], RZ ;  /* 0x0002f4ff01007387 */ /* 0x0003e80000100800 */
[----:B------:R2:W-:Y:S01]  /*93a0*/  STL [R1+0x2f8], RZ ;  /* 0x0002f8ff01007387 */ /* 0x0005e20000100800 */
[----:B-1----:R-:W-:-:S03]  /*93b0*/  VIADD R8, R147, 0xffffffd4 ;  /* 0xffffffd493087836 */ /* 0x002fc60000000000 */
[----:B------:R1:W-:Y:S01]  /*93c0*/  STL [R1+0x2fc], RZ ;  /* 0x0002fcff01007387 */ /* 0x0003e20000100800 */
[----:B------:R-:W1:Y:S03]  /*93d0*/  LDC R147, c[0x0][0x230] ;  /* 0x00008c00ff937b82 */ /* 0x000e660000000800 */
[----:B------:R1:W-:Y:S01]  /*93e0*/  STL [R1+0x300], RZ ;  /* 0x000300ff01007387 */ /* 0x0003e20000100800 */
[----:B------:R-:W-:Y:S01]  /*93f0*/  ISETP.GE.U32.AND P4, PT, R15, 0x7fffffb7, PT ;  /* 0x7fffffb70f00780c */ /* 0x000fe20003f86070 */
[----:B------:R-:W-:Y:S02]  /*9400*/  IMAD.WIDE R228, R14, 0x4, R228 ;  /* 0x000000040ee47825 */ /* 0x000fe400078e02e4 */
[----:B------:R1:W-:Y:S02]  /*9410*/  STL [R1+0x304], RZ ;  /* 0x000304ff01007387 */ /* 0x0003e40000100800 */
[----:B------:R-:W-:-:S02]  /*9420*/  VIADD R15, R146, 0xffffffd5 ;  /* 0xffffffd5920f7836 */ /* 0x000fc40000000000 */
[----:B------:R1:W-:Y:S01]  /*9430*/  STL [R1+0x308], RZ ;  /* 0x000308ff01007387 */ /* 0x0003e20000100800 */
[----:B------:R-:W-:Y:S01]  /*9440*/  IMAD.WIDE R162, R14, 0x4, R162 ;  /* 0x000000040ea27825 */ /* 0x000fe200078e02a2 */
[----:B------:R-:W1:Y:S02]  /*9450*/  LDC R146, c[0x0][0x230] ;  /* 0x00008c00ff927b82 */ /* 0x000e640000000800 */
[----:B------:R1:W-:Y:S04]  /*9460*/  STL [R1+0x30c], RZ ;  /* 0x00030cff01007387 */ /* 0x0003e80000100800 */
[----:B------:R1:W-:Y:S04]  /*9470*/  STL [R1+0x310], RZ ;  /* 0x000310ff01007387 */ /* 0x0003e80000100800 */
[----:B------:R1:W-:Y:S04]  /*9480*/  STL [R1+0x314], RZ ;  /* 0x000314ff01007387 */ /* 0x0003e80000100800 */
[----:B------:R1:W-:Y:S04]  /*9490*/  STL [R1+0x318], RZ ;  /* 0x000318ff01007387 */ /* 0x0003e80000100800 */
[----:B------:R1:W-:Y:S01]  /*94a0*/  STL [R1+0x31c], RZ ;  /* 0x00031cff01007387 */ /* 0x0003e20000100800 */
[----:B------:R-:W-:-:S03]  /*94b0*/  ISETP.GE.U32.AND P1, PT, R15, 0x7fffffb6, PT ;  /* 0x7fffffb60f00780c */ /* 0x000fc60003f26070 */
[----:B------:R-:W-:Y:S04]  /*94c0*/  LDGSTS.E [R17+0x10000], desc[UR6][R228.64], !P3 ;  /* 0x10000000e4117fae */ /* 0x000fe8000d921846 */
[----:B------:R1:W-:Y:S04]  /*94d0*/  STL [R1+0x320], RZ ;  /* 0x000320ff01007387 */ /* 0x0003e80000100800 */
[----:B------:R2:W-:Y:S01]  /*94e0*/  LDGSTS.E [R17+0x18000], desc[UR6][R162.64], !P3 ;  /* 0x18000000a2117fae */ /* 0x0005e2000d921846 */
[----:B------:R-:W-:Y:S01]  /*94f0*/  ISETP.GE.U32.AND P3, PT, R8, 0x7fffffb5, PT ;  /* 0x7fffffb50800780c */ /* 0x000fe20003f66070 */
[----:B---3--:R-:W-:-:S02]  /*9500*/  VIADD R8, R250, 0xffffffd2 ;  /* 0xffffffd2fa087836 */ /* 0x008fc40000000000 */
[----:B------:R3:W-:Y:S04]  /*9510*/  STL [R1+0x324], RZ ;  /* 0x000324ff01007387 */ /* 0x0007e80000100800 */
[----:B------:R3:W-:Y:S01]  /*9520*/  STL [R1+0x328], RZ ;  /* 0x000328ff01007387 */ /* 0x0007e20000100800 */
[----:B------:R-:W-:-:S03]  /*9530*/  IMAD.WIDE R224, R14, 0x4, R224 ;  /* 0x000000040ee07825 */ /* 0x000fc600078e02e0 */
[----:B------:R3:W-:Y:S01]  /*9540*/  STL [R1+0x32c], RZ ;  /* 0x00032cff01007387 */ /* 0x0007e20000100800 */
[----:B------:R-:W-:Y:S01]  /*9550*/  IMAD.WIDE R226, R14, 0x4, R226 ;  /* 0x000000040ee27825 */ /* 0x000fe200078e02e2 */
[----:B--2---:R-:W2:Y:S02]  /*9560*/  LDC R163, c[0x0][0x230] ;  /* 0x00008c00ffa37b82 */ /* 0x004ea40000000800 */
[----:B------:R3:W-:Y:S01]  /*9570*/  STL [R1+0x330], RZ ;  /* 0x000330ff01007387 */ /* 0x0007e20000100800 */
[----:B------:R-:W-:-:S03]  /*9580*/  VIADD R15, R251, 0xffffffd3 ;  /* 0xffffffd3fb0f7836 */ /* 0x000fc60000000000 */
[----:B------:R3:W-:Y:S01]  /*9590*/  STL [R1+0x334], RZ ;  /* 0x000334ff01007387 */ /* 0x0007e20000100800 */
[----:B------:R-:W-:Y:S01]  /*95a0*/  ISETP.GE.U32.AND P5, PT, R8, 0x7fffffb3, PT ;  /* 0x7fffffb30800780c */ /* 0x000fe20003fa6070 */
[----:B------:R-:W-:Y:S01]  /*95b0*/  IMAD.WIDE R222, R14, 0x4, R222 ;  /* 0x000000040ede7825 */ /* 0x000fe200078e02de */
[----:B------:R-:W3:Y:S01]  /*95c0*/  LDC R162, c[0x0][0x230] ;  /* 0x00008c00ffa27b82 */ /* 0x000ee20000000800 */
[----:B------:R1:W-:Y:S02]  /*95d0*/  STL [R1+0x338], RZ ;  /* 0x000338ff01007387 */ /* 0x0003e40000100800 */
[----:B----4-:R-:W-:Y:S02]  /*95e0*/  VIADD R8, R220, 0xffffffd1 ;  /* 0xffffffd1dc087836 */ /* 0x010fe40000000000 */
[----:B------:R4:W-:Y:S04]  /*95f0*/  STL [R1+0x33c], RZ ;  /* 0x00033cff01007387 */ /* 0x0009e80000100800 */
[----:B------:R4:W-:Y:S01]  /*9600*/  STL [R1+0x340], RZ ;  /* 0x000340ff01007387 */ /* 0x0009e20000100800 */
[----:B------:R-:W-:-:S03]  /*9610*/  IMAD.WIDE R216, R14, 0x4, R216 ;  /* 0x000000040ed87825 */ /* 0x000fc600078e02d8 */
[----:B------:R4:W-:Y:S01]  /*9620*/  STL [R1+0x344], RZ ;  /* 0x000344ff01007387 */ /* 0x0009e20000100800 */
[----:B------:R-:W-:-:S03]  /*9630*/  IMAD.WIDE R208, R14, 0x4, R208 ;  /* 0x000000040ed07825 */ /* 0x000fc600078e02d0 */
[----:B------:R4:W-:Y:S01]  /*9640*/  STL [R1+0x348], RZ ;  /* 0x000348ff01007387 */ /* 0x0009e20000100800 */
[----:B------:R-:W-:-:S03]  /*9650*/  IMAD.WIDE R218, R14, 0x4, R218 ;  /* 0x000000040eda7825 */ /* 0x000fc600078e02da */
[----:B------:R-:W-:Y:S01]  /*9660*/  LDGSTS.E [R17+0x10004], desc[UR6][R224.64], !P4 ;  /* 0x10004000e0117fae */ /* 0x000fe2000e121846 */
[----:B------:R-:W-:-:S03]  /*9670*/  ISETP.GE.U32.AND P2, PT, R8, 0x7fffffb2, PT ;  /* 0x7fffffb20800780c */ /* 0x000fc60003f46070 */
[----:B------:R4:W-:Y:S01]  /*9680*/  STL [R1+0x34c], RZ ;  /* 0x00034cff01007387 */ /* 0x0009e20000100800 */
[----:B-1----:R-:W-:Y:S02]  /*9690*/  VIADD R8, R147, 0xffffffd0 ;  /* 0xffffffd093087836 */ /* 0x002fe40000000000 */
[----:B------:R-:W1:Y:S01]  /*96a0*/  LDC R147, c[0x0][0x230] ;  /* 0x00008c00ff937b82 */ /* 0x000e620000000800 */
[----:B------:R-:W-:Y:S01]  /*96b0*/  LDGSTS.E [R17+0x18004], desc[UR6][R226.64], !P4 ;  /* 0x18004000e2117fae */ /* 0x000fe2000e121846 */
[----:B------:R-:W-:-:S03]  /*96c0*/  ISETP.GE.U32.AND P4, PT, R15, 0x7fffffb4, PT ;  /* 0x7fffffb40f00780c */ /* 0x000fc60003f86070 */
[----:B------:R4:W-:Y:S03]  /*96d0*/  STL [R1+0x350], RZ ;  /* 0x000350ff01007387 */ /* 0x0009e60000100800 */
[----:B------:R-:W2:Y:S01]  /*96e0*/  LDC R15, c[0x0][0x230] ;  /* 0x00008c00ff0f7b82 */ /* 0x000ea20000000800 */
[----:B------:R4:W-:Y:S04]  /*96f0*/  STL [R1+0x354], RZ ;  /* 0x000354ff01007387 */ /* 0x0009e80000100800 */
[----:B------:R4:W-:Y:S04]  /*9700*/  STL [R1+0x358], RZ ;  /* 0x000358ff01007387 */ /* 0x0009e80000100800 */
[----:B------:R4:W-:Y:S04]  /*9710*/  STL [R1+0x35c], RZ ;  /* 0x00035cff01007387 */ /* 0x0009e80000100800 */
[----:B------:R-:W-:Y:S04]  /*9720*/  LDGSTS.E [R17+0x10008], desc[UR6][R222.64], !P1 ;  /* 0x10008000de117fae */ /* 0x000fe8000c921846 */
[----:B------:R4:W-:Y:S04]  /*9730*/  STL [R1+0x360], RZ ;  /* 0x000360ff01007387 */ /* 0x0009e80000100800 */
[----:B------:R-:W-:Y:S04]  /*9740*/  LDGSTS.E [R17+0x18008], desc[UR6][R216.64], !P1 ;  /* 0x18008000d8117fae */ /* 0x000fe8000c921846 */
[----:B------:R4:W-:Y:S04]  /*9750*/  STL [R1+0x364], RZ ;  /* 0x000364ff01007387 */ /* 0x0009e80000100800 */
[----:B------:R-:W-:Y:S04]  /*9760*/  LDGSTS.E [R17+0x1000c], desc[UR6][R208.64], !P3 ;  /* 0x1000c000d0117fae */ /* 0x000fe8000d921846 */
[----:B------:R4:W-:Y:S04]  /*9770*/  STL [R1+0x368], RZ ;  /* 0x000368ff01007387 */ /* 0x0009e80000100800 */
[----:B------:R3:W-:Y:S01]  /*9780*/  LDGSTS.E [R17+0x1800c], desc[UR6][R218.64], !P3 ;  /* 0x1800c000da117fae */ /* 0x0007e2000d921846 */
[----:B------:R-:W-:Y:S01]  /*9790*/  ISETP.GE.U32.AND P3, PT, R8, 0x7fffffb1, PT ;  /* 0x7fffffb10800780c */ /* 0x000fe20003f66070 */
[----:B------:R-:W-:-:S02]  /*97a0*/  VIADD R8, R146, 0xffffffce ;  /* 0xffffffce92087836 */ /* 0x000fc40000000000 */
[----:B------:R4:W-:Y:S01]  /*97b0*/  STL [R1+0x36c], RZ ;  /* 0x00036cff01007387 */ /* 0x0009e20000100800 */
[----:B------:R-:W1:Y:S03]  /*97c0*/  LDC R146, c[0x0][0x230] ;  /* 0x00008c00ff927b82 */ /* 0x000e660000000800 */
[----:B------:R4:W-:Y:S04]  /*97d0*/  STL [R1+0x370], RZ ;  /* 0x000370ff01007387 */ /* 0x0009e80000100800 */
[----:B------:R4:W-:Y:S01]  /*97e0*/  STL [R1+0x374], RZ ;  /* 0x000374ff01007387 */ /* 0x0009e20000100800 */
[----:B---3--:R-:W3:Y:S03]  /*97f0*/  LDC R17, c[0x0][0x230] ;  /* 0x00008c00ff117b82 */ /* 0x008ee60000000800 */
[----:B------:R4:W-:Y:S04]  /*9800*/  STL [R1+0x378], RZ ;  /* 0x000378ff01007387 */ /* 0x0009e80000100800 */
[----:B------:R4:W-:Y:S04]  /*9810*/  STL [R1+0x37c], RZ ;  /* 0x00037cff01007387 */ /* 0x0009e80000100800 */
[----:B------:R4:W-:Y:S04]  /*9820*/  STL [R1+0x380], RZ ;  /* 0x000380ff01007387 */ /* 0x0009e80000100800 */
[----:B------:R4:W-:Y:S04]  /*9830*/  STL [R1+0x384], RZ ;  /* 0x000384ff01007387 */ /* 0x0009e80000100800 */
[----:B------:R4:W-:Y:S01]  /*9840*/  STL [R1+0x388], RZ ;  /* 0x000388ff01007387 */ /* 0x0009e20000100800 */
[----:B------:R-:W-:-:S03]  /*9850*/  IMAD.WIDE R204, R14, 0x4, R204 ;  /* 0x000000040ecc7825 */ /* 0x000fc600078e02cc */
[----:B------:R4:W-:Y:S01]  /*9860*/  STL [R1+0x38c], RZ ;  /* 0x00038cff01007387 */ /* 0x0009e20000100800 */
[----:B------:R-:W-:-:S03]  /*9870*/  IMAD.WIDE R214, R14, 0x4, R214 ;  /* 0x000000040ed67825 */ /* 0x000fc600078e02d6 */
[----:B------:R4:W-:Y:S01]  /*9880*/  STL [R1+0x390], RZ ;  /* 0x000390ff01007387 */ /* 0x0009e20000100800 */
[----:B------:R-:W-:-:S03]  /*9890*/  IMAD.WIDE R212, R14, 0x4, R212 ;  /* 0x000000040ed47825 */ /* 0x000fc600078e02d4 */
[----:B------:R4:W-:Y:S01]  /*98a0*/  STL [R1+0x394], RZ ;  /* 0x000394ff01007387 */ /* 0x0009e20000100800 */
[----:B------:R-:W-:-:S03]  /*98b0*/  IMAD.WIDE R206, R14, 0x4, R206 ;  /* 0x000000040ece7825 */ /* 0x000fc600078e02ce */
[----:B------:R4:W-:Y:S04]  /*98c0*/  STL [R1+0x398], RZ ;  /* 0x000398ff01007387 */ /* 0x0009e80000100800 */
[----:B------:R4:W-:Y:S04]  /*98d0*/  STL [R1+0x39c], RZ ;  /* 0x00039cff01007387 */ /* 0x0009e80000100800 */
[----:B------:R4:W-:Y:S04]  /*98e0*/  STL [R1+0x3a0], RZ ;  /* 0x0003a0ff01007387 */ /* 0x0009e80000100800 */
[----:B------:R4:W-:Y:S04]  /*98f0*/  STL [R1+0x3a4], RZ ;  /* 0x0003a4ff01007387 */ /* 0x0009e80000100800 */
[----:B------:R4:W-:Y:S01]  /*9900*/  STL [R1+0x3a8], RZ ;  /* 0x0003a8ff01007387 */ /* 0x0009e20000100800 */
[----:B--2---:R-:W-:-:S03]  /*9910*/  VIADD R15, R15, 0xffffffcf ;  /* 0xffffffcf0f0f7836 */ /* 0x004fc60000000000 */
[----:B------:R-:W-:Y:S04]  /*9920*/  LDGSTS.E [R244+0x10000], desc[UR6][R204.64], !P4 ;  /* 0x10000000ccf47fae */ /* 0x000fe8000e121846 */
[----:B------:R4:W-:Y:S04]  /*9930*/  STL [R1+0x3ac], RZ ;  /* 0x0003acff01007387 */ /* 0x0009e80000100800 */
[----:B------:R-:W-:Y:S04]  /*9940*/  LDGSTS.E [R244+0x18000], desc[UR6][R214.64], !P4 ;  /* 0x18000000d6f47fae */ /* 0x000fe8000e121846 */
[----:B------:R4:W-:Y:S04]  /*9950*/  STL [R1+0x3b0], RZ ;  /* 0x0003b0ff01007387 */ /* 0x0009e80000100800 */
[----:B------:R-:W-:Y:S04]  /*9960*/  LDGSTS.E [R244+0x10004], desc[UR6][R212.64], !P5 ;  /* 0x10004000d4f47fae */ /* 0x000fe8000e921846 */
[----:B------:R4:W-:Y:S04]  /*9970*/  STL [R1+0x3b4], RZ ;  /* 0x0003b4ff01007387 */ /* 0x0009e80000100800 */
[----:B------:R-:W-:Y:S01]  /*9980*/  LDGSTS.E [R244+0x18004], desc[UR6][R206.64], !P5 ;  /* 0x18004000cef47fae */ /* 0x000fe2000e921846 */
[----:B------:R-:W-:Y:S01]  /*9990*/  ISETP.GE.U32.AND P5, PT, R8, 0x7fffffaf, PT ;  /* 0x7fffffaf0800780c */ /* 0x000fe20003fa6070 */
[----:B------:R-:W-:-:S02]  /*99a0*/  VIADD R8, R163, 0xffffffcd ;  /* 0xffffffcda3087836 */ /* 0x000fc40000000000 */
[----:B------:R4:W-:Y:S01]  /*99b0*/  STL [R1+0x3b8], RZ ;  /* 0x0003b8ff01007387 */ /* 0x0009e20000100800 */
[----:B------:R-:W-:-:S03]  /*99c0*/  IMAD.WIDE R210, R14, 0x4, R210 ;  /* 0x000000040ed27825 */ /* 0x000fc600078e02d2 */
[----:B------:R4:W-:Y:S01]  /*99d0*/  STL [R1+0x3bc], RZ ;  /* 0x0003bcff01007387 */ /* 0x0009e20000100800 */
[----:B------:R-:W-:-:S03]  /*99e0*/  ISETP.GE.U32.AND P4, PT, R15, 0x7fffffb0, PT ;  /* 0x7fffffb00f00780c */ /* 0x000fc60003f86070 */
[----:B------:R4:W-:Y:S01]  /*99f0*/  STL [R1+0x3c0], RZ ;  /* 0x0003c0ff01007387 */ /* 0x0009e20000100800 */
[----:B------:R-:W-:-:S03]  /*9a00*/  IMAD.WIDE R188, R14, 0x4, R188 ;  /* 0x000000040ebc7825 */ /* 0x000fc600078e02bc */
[----:B------:R4:W-:Y:S01]  /*9a10*/  STL [R1+0x3c4], RZ ;  /* 0x0003c4ff01007387 */ /* 0x0009e20000100800 */
[----:B------:R-:W-:-:S03]  /*9a20*/  IMAD.WIDE R202, R14, 0x4, R202 ;  /* 0x000000040eca7825 */ /* 0x000fc600078e02ca */
[----:B------:R4:W-:Y:S01]  /*9a30*/  STL [R1+0x3c8], RZ ;  /* 0x0003c8ff01007387 */ /* 0x0009e20000100800 */
[----:B---3--:R-:W-:Y:S01]  /*9a40*/  VIADD R15, R17, 0xffffffcc ;  /* 0xffffffcc110f7836 */ /* 0x008fe20000000000 */
[----:B------:R-:W-:Y:S02]  /*9a50*/  ISETP.GE.U32.AND P1, PT, R8, 0x7fffffae, PT ;  /* 0x7fffffae0800780c */ /* 0x000fe40003f26070 */
[----:B------:R4:W-:Y:S01]  /*9a60*/  STL [R1+0x3cc], RZ ;  /* 0x0003ccff01007387 */ /* 0x0009e20000100800 */
[----:B------:R-:W-:Y:S01]  /*9a70*/  IMAD.WIDE R190, R14, 0x4, R190 ;  /* 0x000000040ebe7825 */ /* 0x000fe200078e02be */
[----:B------:R-:W2:Y:S02]  /*9a80*/  LDC R17, c[0x0][0x230] ;  /* 0x00008c00ff117b82 */ /* 0x000ea40000000800 */
[----:B------:R4:W-:Y:S01]  /*9a90*/  STL [R1+0x3d0], RZ ;  /* 0x0003d0ff01007387 */ /* 0x0009e20000100800 */
[----:B-1----:R-:W-:-:S03]  /*9aa0*/  VIADD R8, R146, 0xffffffcb ;  /* 0xffffffcb92087836 */ /* 0x002fc60000000000 */
[----:B------:R4:W-:Y:S02]  /*9ab0*/  STL [R1+0x3d4], RZ ;  /* 0x0003d4ff01007387 */ /* 0x0009e40000100800 */
[----:B------:R-:W1:Y:S02]  /*9ac0*/  LDC R146, c[0x0][0x230] ;  /* 0x00008c00ff927b82 */ /* 0x000e640000000800 */
[----:B------:R4:W-:Y:S04]  /*9ad0*/  STL [R1+0x3d8], RZ ;  /* 0x0003d8ff01007387 */ /* 0x0009e80000100800 */
[----:B------:R-:W-:Y:S04]  /*9ae0*/  LDGSTS.E [R244+0x10008], desc[UR6][R210.64], !P2 ;  /* 0x10008000d2f47fae */ /* 0x000fe8000d121846 */
[----:B------:R4:W-:Y:S01]  /*9af0*/  STL [R1+0x3dc], RZ ;  /* 0x0003dcff01007387 */ /* 0x0009e20000100800 */
[----:B------:R-:W-:-:S03]  /*9b00*/  IMAD.WIDE R200, R14, 0x4, R200 ;  /* 0x000000040ec87825 */ /* 0x000fc600078e02c8 */
[----:B------:R-:W-:Y:S01]  /*9b10*/  LDGSTS.E [R244+0x18008], desc[UR6][R188.64], !P2 ;  /* 0x18008000bcf47fae */ /* 0x000fe2000d121846 */
[----:B------:R-:W-:-:S03]  /*9b20*/  ISETP.GE.U32.AND P2, PT, R15, 0x7fffffad, PT ;  /* 0x7fffffad0f00780c */ /* 0x000fc60003f46070 */
[----:B------:R4:W-:Y:S01]  /*9b30*/  STL [R1+0x3e0], RZ ;  /* 0x0003e0ff01007387 */ /* 0x0009e20000100800 */
[----:B------:R-:W-:-:S03]  /*9b40*/  IMAD.WIDE R192, R14, 0x4, R192 ;  /* 0x000000040ec07825 */ /* 0x000fc600078e02c0 */
[----:B------:R-:W-:Y:S04]  /*9b50*/  LDGSTS.E [R244+0x1000c], desc[UR6][R202.64], !P3 ;  /* 0x1000c000caf47fae */ /* 0x000fe8000d921846 */
[----:B------:R4:W-:Y:S01]  /*9b60*/  STL [R1+0x3e4], RZ ;  /* 0x0003e4ff01007387 */ /* 0x0009e20000100800 */
[----:B------:R-:W-:-:S03]  /*9b70*/  IMAD.WIDE R198, R14, 0x4, R198 ;  /* 0x000000040ec67825 */ /* 0x000fc600078e02c6 */
[----:B------:R-:W-:Y:S01]  /*9b80*/  LDGSTS.E [R244+0x1800c], desc[UR6][R190.64], !P3 ;  /* 0x1800c000bef47fae */ /* 0x000fe2000d921846 */
[----:B------:R-:W-:Y:S01]  /*9b90*/  ISETP.GE.U32.AND P3, PT, R8, 0x7fffffac, PT ;  /* 0x7fffffac0800780c */ /* 0x000fe20003f66070 */
[----:B------:R-:W-:Y:S02]  /*9ba0*/  VIADD R8, R147, 0xffffffc9 ;  /* 0xffffffc993087836 */ /* 0x000fe40000000000 */
[----:B------:R4:W-:Y:S01]  /*9bb0*/  STL [R1+0x3e8], RZ ;  /* 0x0003e8ff01007387 */ /* 0x0009e20000100800 */
[----:B------:R-:W3:Y:S03]  /*9bc0*/  LDC R147, c[0x0][0x230] ;  /* 0x00008c00ff937b82 */ /* 0x000ee60000000800 */
        /* <DEDUP_REMOVED lines=8> */
[----:B------:R4:W-:Y:S01]  /*9c50*/  STL [R1+0x3fc], RZ ;  /* 0x0003fcff01007387 */ /* 0x0009e20000100800 */
[----:B------:R-:W-:Y:S02]  /*9c60*/  VIADD R15, R162, 0xffffffca ;  /* 0xffffffcaa20f7836 */ /* 0x000fe40000000000 */
[C---:B------:R-:W-:Y:S01]  /*9c70*/  IMAD.WIDE R186, R14.reuse, 0x4, R186 ;  /* 0x000000040eba7825 */ /* 0x040fe200078e02ba */
[----:B------:R-:W-:Y:S01]  /*9c80*/  LDGSTS.E [R245+0x10000], desc[UR6][R200.64], !P4 ;  /* 0x10000000c8f57fae */ /* 0x000fe2000e121846 */
[----:B------:R-:W4:Y:S03]  /*9c90*/  LDC R162, c[0x0][0x230] ;  /* 0x00008c00ffa27b82 */ /* 0x000f260000000800 */
[----:B------:R1:W-:Y:S01]  /*9ca0*/  STL [R1], RZ ;  /* 0x000000ff01007387 */ /* 0x0003e20000100800 */
[----:B------:R-:W-:-:S03]  /*9cb0*/  IMAD.WIDE R150, R14, 0x4, R150 ;  /* 0x000000040e967825 */ /* 0x000fc600078e0296 */
[----:B------:R-:W-:Y:S04]  /*9cc0*/  LDGSTS.E [R245+0x18000], desc[UR6][R192.64], !P4 ;  /* 0x18000000c0f57fae */ /* 0x000fe8000e121846 */
[----:B------:R1:W-:Y:S04]  /*9cd0*/  STL [R1+0x4], RZ ;  /* 0x000004ff01007387 */ /* 0x0003e80000100800 */
[----:B------:R-:W-:Y:S04]  /*9ce0*/  LDGSTS.E [R245+0x10004], desc[UR6][R198.64], !P5 ;  /* 0x10004000c6f57fae */ /* 0x000fe8000e921846 */
[----:B------:R1:W-:Y:S04]  /*9cf0*/  STL [R1+0x8], RZ ;  /* 0x000008ff01007387 */ /* 0x0003e80000100800 */
[----:B------:R-:W-:Y:S04]  /*9d00*/  LDGSTS.E [R245+0x18004], desc[UR6][R196.64], !P5 ;  /* 0x18004000c4f57fae */ /* 0x000fe8000e921846 */
[----:B------:R1:W-:Y:S04]  /*9d10*/  STL [R1+0xc], RZ ;  /* 0x00000cff01007387 */ /* 0x0003e80000100800 */
[----:B------:R-:W-:Y:S04]  /*9d20*/  LDGSTS.E [R245+0x10008], desc[UR6][R194.64], !P1 ;  /* 0x10008000c2f57fae */ /* 0x000fe8000c921846 */
[----:B------:R1:W-:Y:S04]  /*9d30*/  STL [R1+0x10], RZ ;  /* 0x000010ff01007387 */ /* 0x0003e80000100800 */
[----:B------:R-:W-:Y:S04]  /*9d40*/  LDGSTS.E [R245+0x18008], desc[UR6][R168.64], !P1 ;  /* 0x18008000a8f57fae */ /* 0x000fe8000c921846 */
[----:B------:R1:W-:Y:S01]  /*9d50*/  STL [R1+0x14], RZ ;  /* 0x000014ff01007387 */ /* 0x0003e20000100800 */
[----:B------:R-:W-:-:S03]  /*9d60*/  ISETP.GE.U32.AND P1, PT, R15, 0x7fffffab, PT ;  /* 0x7fffffab0f00780c */ /* 0x000fc60003f26070 */
[----:B------:R-:W-:Y:S04]  /*9d70*/  LDGSTS.E [R245+0x1000c], desc[UR6][R182.64], !P2 ;  /* 0x1000c000b6f57fae */ /* 0x000fe8000d121846 */
[----:B------:R1:W-:Y:S04]  /*9d80*/  STL [R1+0x18], RZ ;  /* 0x000018ff01007387 */ /* 0x0003e80000100800 */
[----:B------:R-:W-:Y:S04]  /*9d90*/  LDGSTS.E [R245+0x1800c], desc[UR6][R186.64], !P2 ;  /* 0x1800c000baf57fae */ /* 0x000fe8000d121846 */
[----:B------:R1:W-:Y:S01]  /*9da0*/  STL [R1+0x1c], RZ ;  /* 0x00001cff01007387 */ /* 0x0003e20000100800 */
[----:B------:R-:W-:-:S03]  /*9db0*/  ISETP.GE.U32.AND P4, PT, R8, 0x7fffffaa, PT ;  /* 0x7fffffaa0800780c */ /* 0x000fc60003f86070 */
[----:B------:R2:W-:Y:S04]  /*9dc0*/  LDGSTS.E [R246+0x10000], desc[UR6][R150.64], !P3 ;  /* 0x1000000096f67fae */ /* 0x0005e8000d921846 */
[----:B------:R1:W-:Y:S04]  /*9dd0*/  STL [R1+0x20], RZ ;  /* 0x000020ff01007387 */ /* 0x0003e80000100800 */
[----:B------:R1:W-:Y:S01]  /*9de0*/  STL [R1+0x24], RZ ;  /* 0x000024ff01007387 */ /* 0x0003e20000100800 */
[----:B--2---:R-:W2:Y:S03]  /*9df0*/  LDC R151, c[0x0][0x230] ;  /* 0x00008c00ff977b82 */ /* 0x004ea60000000800 */
[----:B------:R2:W-:Y:S01]  /*9e00*/  STL [R1+0x28], RZ ;  /* 0x000028ff01007387 */ /* 0x0005e20000100800 */
[----:B------:R-:W-:-:S03]  /*9e10*/  VIADD R15, R17, 0xffffffc7 ;  /* 0xffffffc7110f7836 */ /* 0x000fc60000000000 */
[----:B------:R2:W-:Y:S01]  /*9e20*/  STL [R1+0x2c], RZ ;  /* 0x00002cff01007387 */ /* 0x0005e20000100800 */
[----:B-1----:R-:W-:Y:S01]  /*9e30*/  VIADD R8, R146, 0xffffffc8 ;  /* 0xffffffc892087836 */ /* 0x002fe20000000000 */
[----:B------:R-:W1:Y:S02]  /*9e40*/  LDC R17, c[0x0][0x230] ;  /* 0x00008c00ff117b82 */ /* 0x000e640000000800 */
[----:B------:R1:W-:Y:S01]  /*9e50*/  STL [R1+0x30], RZ ;  /* 0x000030ff01007387 */ /* 0x0003e20000100800 */
[----:B------:R-:W-:-:S03]  /*9e60*/  IMAD.WIDE R184, R14, 0x4, R184 ;  /* 0x000000040eb87825 */ /* 0x000fc600078e02b8 */
[----:B------:R1:W-:Y:S01]  /*9e70*/  STL [R1+0x34], RZ ;  /* 0x000034ff01007387 */ /* 0x0003e20000100800 */
[C---:B------:R-:W-:Y:S01]  /*9e80*/  IMAD.WIDE R180, R14.reuse, 0x4, R180 ;  /* 0x000000040eb47825 */ /* 0x040fe200078e02b4 */
[----:B------:R-:W1:Y:S02]  /*9e90*/  LDC R146, c[0x0][0x230] ;  /* 0x00008c00ff927b82 */ /* 0x000e640000000800 */
[----:B------:R1:W-:Y:S01]  /*9ea0*/  STL [R1+0x38], RZ ;  /* 0x000038ff01007387 */ /* 0x0003e20000100800 */
[----:B------:R-:W-:-:S03]  /*9eb0*/  IMAD.WIDE R176, R14, 0x4, R176 ;  /* 0x000000040eb07825 */ /* 0x000fc600078e02b0 */
[----:B------:R1:W-:Y:S01]  /*9ec0*/  STL [R1+0x3c], RZ ;  /* 0x00003cff01007387 */ /* 0x0003e20000100800 */
[----:B------:R-:W-:Y:S01]  /*9ed0*/  IMAD.WIDE R178, R14, 0x4, R178 ;  /* 0x000000040eb27825 */ /* 0x000fe200078e02b2 */
[----:B------:R-:W1:Y:S02]  /*9ee0*/  LDC R150, c[0x0][0x230] ;  /* 0x00008c00ff967b82 */ /* 0x000e640000000800 */
[----:B------:R1:W-:Y:S01]  /*9ef0*/  STL [R1+0x40], RZ ;  /* 0x000040ff01007387 */ /* 0x0003e20000100800 */
[----:B------:R-:W-:-:S03]  /*9f00*/  ISETP.GE.U32.AND P2, PT, R8, 0x7fffffa9, PT ;  /* 0x7fffffa90800780c */ /* 0x000fc60003f46070 */
[----:B------:R1:W-:Y:S01]  /*9f10*/  STL [R1+0x44], RZ ;  /* 0x000044ff01007387 */ /* 0x0003e20000100800 */
[----:B------:R-:W-:-:S03]  /*9f20*/  IMAD.WIDE R158, R14, 0x4, R158 ;  /* 0x000000040e9e7825 */ /* 0x000fc600078e029e */
[----:B------:R1:W-:Y:S01]  /*9f30*/  STL [R1+0x48], RZ ;  /* 0x000048ff01007387 */ /* 0x0003e20000100800 */
[----:B---3--:R-:W-:Y:S02]  /*9f40*/  VIADD R8, R147, 0xffffffc6 ;  /* 0xffffffc693087836 */ /* 0x008fe40000000000 */
[----:B------:R-:W3:Y:S01]  /*9f50*/  LDC R147, c[0x0][0x230] ;  /* 0x00008c00ff937b82 */ /* 0x000ee20000000800 */
[----:B------:R1:W-:Y:S04]  /*9f60*/  STL [R1+0x4c], RZ ;  /* 0x00004cff01007387 */ /* 0x0003e80000100800 */
        /* <DEDUP_REMOVED lines=10> */
[----:B------:R-:W-:Y:S01]  /*a010*/  LDGSTS.E [R246+0x18008], desc[UR6][R158.64], !P4 ;  /* 0x180080009ef67fae */ /* 0x000fe2000e121846 */
[----:B------:R-:W-:Y:S01]  /*a020*/  ISETP.GE.U32.AND P4, PT, R8, 0x7fffffa7, PT ;  /* 0x7fffffa70800780c */ /* 0x000fe20003f86070 */
[----:B----4-:R-:W-:-:S02]  /*a030*/  VIADD R8, R162, 0xffffffc5 ;  /* 0xffffffc5a2087836 */ /* 0x010fc40000000000 */
[----:B------:R4:W-:Y:S04]  /*a040*/  STL [R1+0x64], RZ ;  /* 0x000064ff01007387 */ /* 0x0009e80000100800 */
[----:B------:R4:W-:Y:S04]  /*a050*/  STL [R1+0x68], RZ ;  /* 0x000068ff01007387 */ /* 0x0009e80000100800 */
[----:B------:R4:W-:Y:S01]  /*a060*/  STL [R1+0x6c], RZ ;  /* 0x00006cff01007387 */ /* 0x0009e20000100800 */
[----:B------:R-:W-:-:S03]  /*a070*/  IMAD.WIDE R154, R14, 0x4, R154 ;  /* 0x000000040e9a7825 */ /* 0x000fc600078e029a */
[----:B------:R4:W-:Y:S01]  /*a080*/  STL [R1+0x70], RZ ;  /* 0x000070ff01007387 */ /* 0x0009e20000100800 */
[----:B------:R-:W-:-:S03]  /*a090*/  IMAD.WIDE R170, R14, 0x4, R170 ;  /* 0x000000040eaa7825 */ /* 0x000fc600078e02aa */
[----:B------:R4:W-:Y:S01]  /*a0a0*/  STL [R1+0x74], RZ ;  /* 0x000074ff01007387 */ /* 0x0009e20000100800 */
[----:B------:R-:W-:-:S03]  /*a0b0*/  ISETP.GE.U32.AND P1, PT, R8, 0x7fffffa6, PT ;  /* 0x7fffffa60800780c */ /* 0x000fc60003f26070 */
[----:B------:R4:W-:Y:S01]  /*a0c0*/  STL [R1+0x78], RZ ;  /* 0x000078ff01007387 */ /* 0x0009e20000100800 */
[----:B--2---:R-:W-:-:S03]  /*a0d0*/  VIADD R8, R151, 0xffffffc4 ;  /* 0xffffffc497087836 */ /* 0x004fc60000000000 */
        /* <DEDUP_REMOVED lines=9> */
[----:B------:R-:W-:Y:S04]  /*a170*/  LDGSTS.E [R246+0x1000c], desc[UR6][R154.64], !P2 ;  /* 0x1000c0009af67fae */ /* 0x000fe8000d121846 */
[----:B------:R4:W-:Y:S04]  /*a180*/  STL [R1+0x90], RZ ;  /* 0x000090ff01007387 */ /* 0x0009e80000100800 */
[----:B------:R-:W-:Y:S01]  /*a190*/  LDGSTS.E [R246+0x1800c], desc[UR6][R170.64], !P2 ;  /* 0x1800c000aaf67fae */ /* 0x000fe2000d121846 */
[----:B------:R-:W-:Y:S01]  /*a1a0*/  ISETP.GE.U32.AND P2, PT, R8, 0x7fffffa5, PT ;  /* 0x7fffffa50800780c */ /* 0x000fe20003f46070 */
[----:B-1----:R-:W-:-:S02]  /*a1b0*/  VIADD R8, R17, 0xffffffc2 ;  /* 0xffffffc211087836 */ /* 0x002fc40000000000 */
[----:B------:R4:W-:Y:S01]  /*a1c0*/  STL [R1+0x94], RZ ;  /* 0x000094ff01007387 */ /* 0x0009e20000100800 */
[----:B------:R-:W-:-:S03]  /*a1d0*/  VIADD R15, R146, 0xffffffc3 ;  /* 0xffffffc3920f7836 */ /* 0x000fc60000000000 */
[----:B------:R4:W-:Y:S04]  /*a1e0*/  STL [R1+0x98], RZ ;  /* 0x000098ff01007387 */ /* 0x0009e80000100800 */
[----:B------:R4:W-:Y:S01]  /*a1f0*/  STL [R1+0x9c], RZ ;  /* 0x00009cff01007387 */ /* 0x0009e20000100800 */
[----:B------:R-:W-:-:S03]  /*a200*/  IMAD.WIDE R152, R14, 0x4, R152 ;  /* 0x000000040e987825 */ /* 0x000fc600078e0298 */
[----:B------:R-:W-:Y:S04]  /*a210*/  LDGSTS.E [R247+0x10000], desc[UR6][R164.64], !P3 ;  /* 0x10000000a4f77fae */ /* 0x000fe8000d921846 */
[----:B------:R4:W-:Y:S01]  /*a220*/  STL [R1+0xa0], RZ ;  /* 0x0000a0ff01007387 */ /* 0x0009e20000100800 */
[----:B------:R-:W-:-:S03]  /*a230*/  IMAD.WIDE R156, R14, 0x4, R156 ;  /* 0x000000040e9c7825 */ /* 0x000fc600078e029c */
[----:B------:R-:W-:Y:S04]  /*a240*/  LDGSTS.E [R247+0x18000], desc[UR6][R172.64], !P3 ;  /* 0x18000000acf77fae */ /* 0x000fe8000d921846 */
[----:B------:R4:W-:Y:S04]  /*a250*/  STL [R1+0xa4], RZ ;  /* 0x0000a4ff01007387 */ /* 0x0009e80000100800 */
[----:B------:R-:W-:Y:S04]  /*a260*/  LDGSTS.E [R247+0x10004], desc[UR6][R160.64], !P4 ;  /* 0x10004000a0f77fae */ /* 0x000fe8000e121846 */
[----:B------:R4:W-:Y:S01]  /*a270*/  STL [R1+0xa8], RZ ;  /* 0x0000a8ff01007387 */ /* 0x0009e20000100800 */
[----:B------:R-:W-:-:S03]  /*a280*/  ISETP.GE.U32.AND P3, PT, R15, 0x7fffffa4, PT ;  /* 0x7fffffa40f00780c */ /* 0x000fc60003f66070 */
[----:B------:R-:W-:Y:S01]  /*a290*/  LDGSTS.E [R247+0x18004], desc[UR6][R166.64], !P4 ;  /* 0x18004000a6f77fae */ /* 0x000fe2000e121846 */
[----:B------:R-:W-:Y:S01]  /*a2a0*/  ISETP.GE.U32.AND P4, PT, R8, 0x7fffffa3, PT ;  /* 0x7fffffa30800780c */ /* 0x000fe20003f86070 */
[----:B------:R-:W-:Y:S02]  /*a2b0*/  VIADD R8, R150, 0xffffffc1 ;  /* 0xffffffc196087836 */ /* 0x000fe40000000000 */
[----:B------:R4:W-:Y:S01]  /*a2c0*/  STL [R1+0xac], RZ ;  /* 0x0000acff01007387 */ /* 0x0009e20000100800 */
[----:B---3--:R-:W-:-:S03]  /*a2d0*/  VIADD R248, R147, 0xffffffc0 ;  /* 0xffffffc093f87836 */ /* 0x008fc60000000000 */
[----:B------:R4:W-:Y:S04]  /*a2e0*/  STL [R1+0xb0], RZ ;  /* 0x0000b0ff01007387 */ /* 0x0009e80000100800 */
[----:B------:R4:W-:Y:S04]  /*a2f0*/  STL [R1+0xb4], RZ ;  /* 0x0000b4ff01007387 */ /* 0x0009e80000100800 */
[----:B------:R4:W-:Y:S04]  /*a300*/  STL [R1+0xb8], RZ ;  /* 0x0000b8ff01007387 */ /* 0x0009e80000100800 */
[----:B------:R4:W-:Y:S04]  /*a310*/  STL [R1+0xbc], RZ ;  /* 0x0000bcff01007387 */ /* 0x0009e80000100800 */
[----:B------:R-:W-:Y:S04]  /*a320*/  LDGSTS.E [R247+0x10008], desc[UR6][R152.64], !P1 ;  /* 0x1000800098f77fae */ /* 0x000fe8000c921846 */
[----:B------:R4:W-:Y:S01]  /*a330*/  STL [R1+0xc0], RZ ;  /* 0x0000c0ff01007387 */ /* 0x0009e20000100800 */
[----:B------:R-:W-:-:S03]  /*a340*/  IMAD.WIDE R6, R14, 0x4, R6 ;  /* 0x000000040e067825 */ /* 0x000fc600078e0206 */
[----:B------:R-:W-:Y:S01]  /*a350*/  LDGSTS.E [R247+0x18008], desc[UR6][R156.64], !P1 ;  /* 0x180080009cf77fae */ /* 0x000fe2000c921846 */
[----:B------:R-:W-:-:S03]  /*a360*/  ISETP.GE.U32.AND P1, PT, R8, 0x7fffffa2, PT ;  /* 0x7fffffa20800780c */ /* 0x000fc60003f26070 */
[----:B------:R4:W-:Y:S01]  /*a370*/  STL [R1+0xc4], RZ ;  /* 0x0000c4ff01007387 */ /* 0x0009e20000100800 */
[----:B------:R-:W-:-:S03]  /*a380*/  ISETP.GE.U32.AND P5, PT, R248, 0x7fffffa1, PT ;  /* 0x7fffffa1f800780c */ /* 0x000fc60003fa6070 */
        /* <DEDUP_REMOVED lines=14> */
[----:B------:R1:W-:Y:S01]  /*a470*/  LDGSTS.E [R247+0x1000c], desc[UR6][R6.64], !P2 ;  /* 0x1000c00006f77fae */ /* 0x0003e2000d121846 */
[----:B------:R-:W-:-:S03]  /*a480*/  IMAD.WIDE R240, R14, 0x4, R240 ;  /* 0x000000040ef07825 */ /* 0x000fc600078e02f0 */
[----:B------:R4:W-:Y:S01]  /*a490*/  STL [R1+0xe4], RZ ;  /* 0x0000e4ff01007387 */ /* 0x0009e20000100800 */
[----:B------:R-:W-:-:S03]  /*a4a0*/  IMAD.WIDE R144, R14, 0x4, R144 ;  /* 0x000000040e907825 */ /* 0x000fc600078e0290 */
[----:B------:R-:W-:Y:S04]  /*a4b0*/  LDGSTS.E [R247+0x1800c], desc[UR6][R148.64], !P2 ;  /* 0x1800c00094f77fae */ /* 0x000fe8000d121846 */
[----:B------:R4:W-:Y:S01]  /*a4c0*/  STL [R1+0xe8], RZ ;  /* 0x0000e8ff01007387 */ /* 0x0009e20000100800 */
[----:B-1----:R-:W-:-:S03]  /*a4d0*/  IMAD.SHL.U32 R6, R5, 0x20, RZ ;  /* 0x0000002005067824 */ /* 0x002fc600078e00ff */
[----:B------:R-:W-:Y:S04]  /*a4e0*/  LDGSTS.E [R2+0x10000], desc[UR6][R230.64], !P3 ;  /* 0x10000000e6027fae */ /* 0x000fe8000d921846 */
[----:B------:R4:W-:Y:S01]  /*a4f0*/  STL [R1+0xec], RZ ;  /* 0x0000ecff01007387 */ /* 0x0009e20000100800 */
[----:B------:R-:W-:-:S03]  /*a500*/  IMAD.WIDE R142, R6, 0x4, R142 ;  /* 0x00000004068e7825 */ /* 0x000fc600078e028e */
        /* <DEDUP_REMOVED lines=21> */
[----:B------:R-:W0:Y:S04]  /*a660*/  LDGDEPBAR ;  /* 0x00000000000079af */ /* 0x000e280000000000 */
[----:B------:R4:W-:Y:S01]  /*a670*/  STL [R1+0x10c], RZ ;  /* 0x00010cff01007387 */ /* 0x0009e20000100800 */
[----:B------:R-:W-:-:S03]  /*a680*/  IMAD.WIDE R128, R6, 0x4, R128 ;  /* 0x0000000406807825 */ /* 0x000fc600078e0280 */
[----:B------:R-:W-:Y:S04]  /*a690*/  LDGSTS.E [R0+0x40000], desc[UR6][R142.64], P0 ;  /* 0x400000008e007fae */ /* 0x000fe80008121846 */
        /* <DEDUP_REMOVED lines=165> */
[----:B------:R4:W-:Y:S04]  /*b0f0*/  STL [R1+0x1ec], RZ ;  /* 0x0001ecff01007387 */ /* 0x0009e80000100800 */
[----:B------:R-:W-:Y:S04]  /*b100*/  LDGSTS.E [R0+0x4e000], desc[UR6][R32.64], P0 ;  /* 0x4e00000020007fae */ /* 0x000fe80008121846 */
[----:B------:R4:W-:Y:S04]  /*b110*/  STL [R1+0x1f0], RZ ;  /* 0x0001f0ff01007387 */ /* 0x0009e80000100800 */
[----:B------:R-:W-:Y:S04]  /*b120*/  LDGSTS.E [R0+0x4e400], desc[UR6][R30.64], P0 ;  /* 0x4e4000001e007fae */ /* 0x000fe80008121846 */
[----:B------:R4:W-:Y:S04]  /*b130*/  STL [R1+0x1f4], RZ ;  /* 0x0001f4ff01007387 */ /* 0x0009e80000100800 */
[----:B------:R-:W-:Y:S04]  /*b140*/  LDGSTS.E [R0+0x4e800], desc[UR6][R28.64], P0 ;  /* 0x4e8000001c007fae */ /* 0x000fe80008121846 */
[----:B------:R4:W-:Y:S04]  /*b150*/  STL [R1+0x1f8], RZ ;  /* 0x0001f8ff01007387 */ /* 0x0009e80000100800 */
[----:B------:R-:W-:Y:S04]  /*b160*/  LDGSTS.E [R0+0x4ec00], desc[UR6][R26.64], P0 ;  /* 0x4ec000001a007fae */ /* 0x000fe80008121846 */
[----:B------:R4:W-:Y:S01]  /*b170*/  STL [R1+0x1fc], RZ ;  /* 0x0001fcff01007387 */ /* 0x0009e20000100800 */
[----:B------:R-:W1:Y:S03]  /*b180*/  S2R R174, SR_TID.X ;  /* 0x0000000000ae7919 */ /* 0x000e660000002100 */
[----:B------:R2:W-:Y:S04]  /*b190*/  LDGSTS.E [R0+0x4f000], desc[UR6][R24.64], P0 ;  /* 0x4f00000018007fae */ /* 0x0005e80008121846 */
[----:B------:R4:W-:Y:S04]  /*b1a0*/  LDGSTS.E [R0+0x4f400], desc[UR6][R22.64], P0 ;  /* 0x4f40000016007fae */ /* 0x0009e80008121846 */
[----:B------:R4:W-:Y:S04]  /*b1b0*/  LDGSTS.E [R0+0x4f800], desc[UR6][R20.64], P0 ;  /* 0x4f80000014007fae */ /* 0x0009e80008121846 */
[----:B------:R4:W-:Y:S01]  /*b1c0*/  LDGSTS.E [R0+0x4fc00], desc[UR6][R18.64], P0 ;  /* 0x4fc0000012007fae */ /* 0x0009e20008121846 */
[----:B------:R-:W-:-:S03]  /*b1d0*/  ISETP.GE.AND P0, PT, R252, 0x20, PT ;  /* 0x00000020fc00780c */ /* 0x000fc60003f06270 */
[----:B------:R-:W0:Y:S01]  /*b1e0*/  LDGDEPBAR ;  /* 0x00000000000079af */ /* 0x000e220000000000 */
[----:B--2---:R-:W-:Y:S02]  /*b1f0*/  CS2R R24, SRZ ;  /* 0x0000000000187805 */ /* 0x004fe4000001ff00 */
[----:B------:R-:W-:Y:S02]  /*b200*/  CS2R R26, SRZ ;  /* 0x00000000001a7805 */ /* 0x000fe4000001ff00 */
[----:B------:R-:W-:Y:S02]  /*b210*/  CS2R R28, SRZ ;  /* 0x00000000001c7805 */ /* 0x000fe4000001ff00 */
[----:B------:R-:W-:Y:S02]  /*b220*/  CS2R R30, SRZ ;  /* 0x00000000001e7805 */ /* 0x000fe4000001ff00 */
[----:B------:R-:W-:Y:S02]  /*b230*/  CS2R R32, SRZ ;  /* 0x0000000000207805 */ /* 0x000fe4000001ff00 */
[----:B------:R-:W-:-:S02]  /*b240*/  CS2R R34, SRZ ;  /* 0x0000000000227805 */ /* 0x000fc4000001ff00 */
[----:B------:R-:W-:Y:S02]  /*b250*/  CS2R R36, SRZ ;  /* 0x0000000000247805 */ /* 0x000fe4000001ff00 */
        /* <DEDUP_REMOVED lines=56> */
[----:B------:R-:W-:Y:S01]  /*b5e0*/  CS2R R150, SRZ ;  /* 0x0000000000967805 */ /* 0x000fe2000001ff00 */
[----:B-1--4-:R-:W-:Y:S06]  /*b5f0*/  @!P0 BRA `(.L_x_0) ;  /* 0x0000011400c48947 */ /* 0x012fec0003800000 */
[----:B------:R-:W2:Y:S04]  /*b600*/  LDL R249, [R1+0xe50] ;  /* 0x000e500001f97983 */ /* 0x000ea80000100800 */
[----:B------:R-:W3:Y:S04]  /*b610*/  LDL R248, [R1+0xe54] ;  /* 0x000e540001f87983 */ /* 0x000ee80000100800 */
[----:B------:R-:W4:Y:S04]  /*b620*/  LDL.LU R224, [R1+0xe58] ;  /* 0x000e580001e07983 */ /* 0x000f280000300800 */
[----:B------:R-:W2:Y:S04]  /*b630*/  LDL.LU R225, [R1+0xe5c] ;  /* 0x000e5c0001e17983 */ /* 0x000ea80000300800 */
[----:B------:R-:W3:Y:S04]  /*b640*/  LDL.LU R175, [R1+0xe00] ;  /* 0x000e000001af7983 */ /* 0x000ee80000300800 */
[----:B------:R-:W3:Y:S04]  /*b650*/  LDL.LU R221, [R1+0xe04] ;  /* 0x000e040001dd7983 */ /* 0x000ee80000300800 */
[----:B------:R-:W3:Y:S04]  /*b660*/  LDL.LU R222, [R1+0xe08] ;  /* 0x000e080001de7983 */ /* 0x000ee80000300800 */
[----:B------:R-:W3:Y:S04]  /*b670*/  LDL.LU R227, [R1+0xe0c] ;  /* 0x000e0c0001e37983 */ /* 0x000ee80000300800 */
[----:B------:R-:W3:Y:S04]  /*b680*/  LDL.LU R228, [R1+0xe10] ;  /* 0x000e100001e47983 */ /* 0x000ee80000300800 */
[----:B------:R-:W3:Y:S01]  /*b690*/  LDL.LU R229, [R1+0xe14] ;  /* 0x000e140001e57983 */ /* 0x000ee20000300800 */
[----:B------:R-:W-:-:S03]  /*b6a0*/  SHF.R.S32.HI R5, RZ, 0x1f, R4 ;  /* 0x0000001fff057819 */ /* 0x000fc60000011404 */
[----:B------:R-:W3:Y:S01]  /*b6b0*/  LDL.LU R223, [R1+0xe18] ;  /* 0x000e180001df7983 */ /* 0x000ee20000300800 */
[----:B------:R-:W-:-:S03]  /*b6c0*/  SHF.L.U64.HI R104, R4, 0x2, R5 ;  /* 0x0000000204687819 */ /* 0x000fc60000010205 */
[----:B------:R-:W3:Y:S01]  /*b6d0*/  LDL.LU R251, [R1+0xe1c] ;  /* 0x000e1c0001fb7983 */ /* 0x000ee20000300800 */
[C---:B------:R-:W-:Y:S01]  /*b6e0*/  IMAD.SHL.U32 R28, R6.reuse, 0x8, RZ ;  /* 0x00000008061c7824 */ /* 0x040fe200078e00ff */
[----:B------:R-:W-:Y:S02]  /*b6f0*/  SHF.R.S32.HI R5, RZ, 0x1f, R6 ;  /* 0x0000001fff057819 */ /* 0x000fe40000011406 */
[----:B------:R-:W3:Y:S02]  /*b700*/  LDL.LU R226, [R1+0xe20] ;  /* 0x000e200001e27983 */ /* 0x000ee40000300800 */
[----:B------:R-:W-:Y:S02]  /*b710*/  SHF.L.U64.HI R24, R6, 0x3, R5 ;  /* 0x0000000306187819 */ /* 0x000fe40000010205 */
[----:B----4-:R-:W-:Y:S02]  /*b720*/  SHF.R.S32.HI R0, RZ, 0x1f, R224 ;  /* 0x0000001fff007819 */ /* 0x010fe400000114e0 */
[----:B--2---:R-:W-:-:S02]  /*b730*/  SHF.R.S32.HI R2, RZ, 0x1f, R225 ;  /* 0x0000001fff027819 */ /* 0x004fc400000114e1 */
[----:B------:R-:W-:Y:S02]  /*b740*/  SHF.L.U64.HI R137, R224, 0x2, R0 ;  /* 0x00000002e0897819 */ /* 0x000fe40000010200 */
[----:B------:R-:W-:Y:S01]  /*b750*/  SHF.L.U64.HI R138, R225, 0x2, R2 ;  /* 0x00000002e18a7819 */ /* 0x000fe20000010202 */
[----:B------:R-:W2:Y:S01]  /*b760*/  LDL.LU R224, [R1+0xe24] ;  /* 0x000e240001e07983 */ /* 0x000ea20000300800 */
[----:B---3--:R-:W-:Y:S02]  /*b770*/  SHF.R.S32.HI R4, RZ, 0x1f, R175 ;  /* 0x0000001fff047819 */ /* 0x008fe400000114af */
[----:B------:R-:W-:Y:S01]  /*b780*/  SHF.R.S32.HI R17, RZ, 0x1f, R221 ;  /* 0x0000001fff117819 */ /* 0x000fe200000114dd */
[----:B------:R-:W-:Y:S01]  /*b790*/  STL [R1+0xe58], R137 ;  /* 0x000e588901007387 */ /* 0x000fe20000100800 */
[----:B------:R-:W-:Y:S02]  /*b7a0*/  LEA R18, P0, R221, R28, 0x2 ;  /* 0x0000001cdd127211 */ /* 0x000fe400078010ff */
[----:B------:R-:W-:Y:S01]  /*b7b0*/  SHF.R.U32.HI R0, RZ, 0x5, R174 ;  /* 0x00000005ff007819 */ /* 0x000fe200000116ae */
[----:B------:R-:W-:Y:S01]  /*b7c0*/  STL [R1+0xe5c], R138 ;  /* 0x000e5c8a01007387 */ /* 0x000fe20000100800 */
[----:B------:R-:W-:-:S03]  /*b7d0*/  SHF.L.U64.HI R4, R175, 0x2, R4 ;  /* 0x00000002af047819 */ /* 0x000fc60000010204 */
[----:B------:R-:W3:Y:S01]  /*b7e0*/  LDL.LU R225, [R1+0xe28] ;  /* 0x000e280001e17983 */ /* 0x000ee20000300800 */
[----:B------:R-:W-:Y:S02]  /*b7f0*/  LEA.HI.X R17, R221, R24, R17, 0x2, P0 ;  /* 0x00000018dd117211 */ /* 0x000fe400000f1411 */
[----:B------:R-:W-:Y:S01]  /*b800*/  SHF.R.S32.HI R21, RZ, 0x1f, R227 ;  /* 0x0000001fff157819 */ /* 0x000fe200000114e3 */
[----:B------:R-:W4:Y:S01]  /*b810*/  LDL.LU R174, [R1+0xe2c] ;  /* 0x000e2c0001ae7983 */ /* 0x000f220000300800 */
[-C--:B------:R-:W-:Y:S02]  /*b820*/  LEA R22, P1, R227, R28.reuse, 0x2 ;  /* 0x0000001ce3167211 */ /* 0x080fe400078210ff */
[----:B------:R-:W-:Y:S01]  /*b830*/  SHF.R.S32.HI R23, RZ, 0x1f, R228 ;  /* 0x0000001fff177819 */ /* 0x000fe200000114e4 */
[----:B------:R-:W4:Y:S01]  /*b840*/  LDL.LU R175, [R1+0xe30] ;  /* 0x000e300001af7983 */ /* 0x000f220000300800 */
[-C--:B------:R-:W-:Y:S02]  /*b850*/  LEA R152, P2, R228, R28.reuse, 0x2 ;  /* 0x0000001ce4987211 */ /* 0x080fe400078410ff */
[----:B------:R-:W-:Y:S01]  /*b860*/  SHF.R.S32.HI R153, RZ, 0x1f, R229 ;  /* 0x0000001fff997819 */ /* 0x000fe200000114e5 */
[----:B------:R-:W4:Y:S01]  /*b870*/  LDL.LU R221, [R1+0xe34] ;  /* 0x000e340001dd7983 */ /* 0x000f220000300800 */
[----:B------:R-:W-:-:S02]  /*b880*/  LEA R154, P3, R229, R28, 0x2 ;  /* 0x0000001ce59a7211 */ /* 0x000fc400078610ff */
[-C--:B------:R-:W-:Y:S01]  /*b890*/  LEA.HI.X R21, R227, R24.reuse, R21, 0x2, P1 ;  /* 0x00000018e3157211 */ /* 0x080fe200008f1415 */
[----:B------:R-:W4:Y:S01]  /*b8a0*/  LDL.LU R220, [R1+0xe38] ;  /* 0x000e380001dc7983 */ /* 0x000f220000300800 */
[-C--:B------:R-:W-:Y:S02]  /*b8b0*/  LEA.HI.X R23, R228, R24.reuse, R23, 0x2, P2 ;  /* 0x00000018e4177211 */ /* 0x080fe400010f1417 */
[----:B------:R-:W-:Y:S01]  /*b8c0*/  LEA.HI.X R153, R229, R24, R153, 0x2, P3 ;  /* 0x00000018e5997211 */ /* 0x000fe200018f1499 */
[----:B------:R-:W4:Y:S01]  /*b8d0*/  LDL.LU R227, [R1+0xe3c] ;  /* 0x000e3c0001e37983 */ /* 0x000f220000300800 */
[----:B------:R-:W-:-:S03]  /*b8e0*/  SHF.R.S32.HI R19, RZ, 0x1f, R222 ;  /* 0x0000001fff137819 */ /* 0x000fc600000114de */
[----:B------:R-:W4:Y:S01]  /*b8f0*/  LDL.LU R228, [R1+0xe40] ;  /* 0x000e400001e47983 */ /* 0x000f220000300800 */
[----:B------:R-:W-:-:S03]  /*b900*/  LEA R20, P0, R222, R28, 0x2 ;  /* 0x0000001cde147211 */ /* 0x000fc600078010ff */
[----:B------:R-:W4:Y:S01]  /*b910*/  LDL.LU R229, [R1+0xe44] ;  /* 0x000e440001e57983 */ /* 0x000f220000300800 */
[----:B------:R-:W-:Y:S02]  /*b920*/  LEA.HI.X R19, R222, R24, R19, 0x2, P0 ;  /* 0x00000018de137211 */ /* 0x000fe400000f1413 */
[----:B------:R-:W-:Y:S01]  /*b930*/  SHF.R.S32.HI R155, RZ, 0x1f, R223 ;  /* 0x0000001fff9b7819 */ /* 0x000fe200000114df */
[----:B------:R-:W4:Y:S01]  /*b940*/  LDL.LU R250, [R1+0xe48] ;  /* 0x000e480001fa7983 */ /* 0x000f220000300800 */
[-C--:B------:R-:W-:Y:S02]  /*b950*/  LEA R156, P0, R223, R28.reuse, 0x2 ;  /* 0x0000001cdf9c7211 */ /* 0x080fe400078010ff */
[----:B------:R-:W-:Y:S01]  /*b960*/  SHF.R.S32.HI R157, RZ, 0x1f, R251 ;  /* 0x0000001fff9d7819 */ /* 0x000fe200000114fb */
[----:B------:R-:W4:Y:S01]  /*b970*/  LDL.LU R222, [R1+0xe4c] ;  /* 0x000e4c0001de7983 */ /* 0x000f220000300800 */
[----:B------:R-:W-:Y:S02]  /*b980*/  LEA R158, P1, R251, R28, 0x2 ;  /* 0x0000001cfb9e7211 */ /* 0x000fe400078210ff */
[----:B------:R-:W-:-:S02]  /*b990*/  LEA.HI.X R155, R223, R24, R155, 0x2, P0 ;  /* 0x00000018df9b7211 */ /* 0x000fc400000f149b */
[----:B------:R-:W-:Y:S01]  /*b9a0*/  LEA.HI.X R157, R251, R24, R157, 0x2, P1 ;  /* 0x00000018fb9d7211 */ /* 0x000fe200008f149d */
[----:B------:R-:W4:Y:S04]  /*b9b0*/  LDL.LU R223, [R1+0xe60] ;  /* 0x000e600001df7983 */ /* 0x000f280000300800 */
[----:B------:R-:W4:Y:S01]  /*b9c0*/  LDL.LU R251, [R1+0xe64] ;  /* 0x000e640001fb7983 */ /* 0x000f220000300800 */
[----:B------:R-:W-:Y:S02]  /*b9d0*/  SHF.R.S32.HI R159, RZ, 0x1f, R226 ;  /* 0x0000001fff9f7819 */ /* 0x000fe400000114e2 */
[----:B------:R-:W-:-:S04]  /*b9e0*/  LEA R160, P2, R226, R28, 0x2 ;  /* 0x0000001ce2a07211 */ /* 0x000fc800078410ff */
[----:B------:R-:W-:Y:S02]  /*b9f0*/  LEA.HI.X R159, R226, R24, R159, 0x2, P2 ;  /* 0x00000018e29f7211 */ /* 0x000fe400010f149f */
[----:B------:R-:W4:Y:S01]  /*ba00*/  LDL.LU R226, [R1+0xe68] ;  /* 0x000e680001e27983 */ /* 0x000f220000300800 */
[----:B--2---:R-:W-:Y:S02]  /*ba10*/  SHF.R.S32.HI R161, RZ, 0x1f, R224 ;  /* 0x0000001fffa17819 */ /* 0x004fe400000114e0 */
[----:B------:R-:W-:-:S04]  /*ba20*/  LEA R162, P3, R224, R28, 0x2 ;  /* 0x0000001ce0a27211 */ /* 0x000fc800078610ff */
[----:B------:R-:W-:Y:S02]  /*ba30*/  LEA.HI.X R161, R224, R24, R161, 0x2, P3 ;  /* 0x00000018e0a17211 */ /* 0x000fe400018f14a1 */
[----:B------:R-:W2:Y:S01]  /*ba40*/  LDL.LU R224, [R1+0xe6c] ;  /* 0x000e6c0001e07983 */ /* 0x000ea20000300800 */
[----:B---3--:R-:W-:Y:S02]  /*ba50*/  SHF.R.S32.HI R163, RZ, 0x1f, R225 ;  /* 0x0000001fffa37819 */ /* 0x008fe400000114e1 */
[-C--:B------:R-:W-:Y:S02]  /*ba60*/  LEA R164, P0, R225, R28.reuse, 0x2 ;  /* 0x0000001ce1a47211 */ /* 0x080fe400078010ff */
[----:B----4-:R-:W-:Y:S02]  /*ba70*/  SHF.R.S32.HI R165, RZ, 0x1f, R174 ;  /* 0x0000001fffa57819 */ /* 0x010fe400000114ae */
[----:B------:R-:W-:Y:S02]  /*ba80*/  LEA R166, P1, R174, R28, 0x2 ;  /* 0x0000001caea67211 */ /* 0x000fe400078210ff */
[----:B------:R-:W-:-:S02]  /*ba90*/  SHF.R.S32.HI R167, RZ, 0x1f, R175 ;  /* 0x0000001fffa77819 */ /* 0x000fc400000114af */
[-C--:B------:R-:W-:Y:S02]  /*baa0*/  LEA R168, P2, R175, R28.reuse, 0x2 ;  /* 0x0000001cafa87211 */ /* 0x080fe400078410ff */
[----:B------:R-:W-:Y:S02]  /*bab0*/  SHF.R.S32.HI R169, RZ, 0x1f, R221 ;  /* 0x0000001fffa97819 */ /* 0x000fe400000114dd */
[----:B------:R-:W-:Y:S02]  /*bac0*/  LEA R170, P3, R221, R28, 0x2 ;  /* 0x0000001cddaa7211 */ /* 0x000fe400078610ff */
[-C--:B------:R-:W-:Y:S02]  /*bad0*/  LEA.HI.X R163, R225, R24.reuse, R163, 0x2, P0 ;  /* 0x00000018e1a37211 */ /* 0x080fe400000f14a3 */
[----:B------:R-:W-:Y:S01]  /*bae0*/  LEA.HI.X R165, R174, R24, R165, 0x2, P1 ;  /* 0x00000018aea57211 */ /* 0x000fe200008f14a5 */
[----:B------:R-:W3:Y:S01]  /*baf0*/  LDL.LU R225, [R1+0xe70] ;  /* 0x000e700001e17983 */ /* 0x000ee20000300800 */
[----:B------:R-:W-:-:S02]  /*bb00*/  SHF.R.S32.HI R171, RZ, 0x1f, R220 ;  /* 0x0000001fffab7819 */ /* 0x000fc400000114dc */
[----:B------:R-:W-:Y:S02]  /*bb10*/  LEA R172, P0, R220, R28, 0x2 ;  /* 0x0000001cdcac7211 */ /* 0x000fe400078010ff */
[-C--:B------:R-:W-:Y:S02]  /*bb20*/  LEA.HI.X R167, R175, R24.reuse, R167, 0x2, P2 ;  /* 0x00000018afa77211 */ /* 0x080fe400010f14a7 */
[----:B------:R-:W-:Y:S02]  /*bb30*/  LEA.HI.X R169, R221, R24, R169, 0x2, P3 ;  /* 0x00000018dda97211 */ /* 0x000fe400018f14a9 */
[----:B------:R-:W-:Y:S01]  /*bb40*/  SHF.R.S32.HI R173, RZ, 0x1f, R227 ;  /* 0x0000001fffad7819 */ /* 0x000fe200000114e3 */
[----:B------:R-:W4:Y:S01]  /*bb50*/  LDL.LU R221, [R1+0xe74] ;  /* 0x000e740001dd7983 */ /* 0x000f220000300800 */
[----:B------:R-:W-:Y:S02]  /*bb60*/  LEA R174, P1, R227, R28, 0x2 ;  /* 0x0000001ce3ae7211 */ /* 0x000fe400078210ff */
[----:B------:R-:W-:-:S02]  /*bb70*/  SHF.R.S32.HI R175, RZ, 0x1f, R228 ;  /* 0x0000001fffaf7819 */ /* 0x000fc400000114e4 */
[-C--:B------:R-:W-:Y:S02]  /*bb80*/  LEA R176, P2, R228, R28.reuse, 0x2 ;  /* 0x0000001ce4b07211 */ /* 0x080fe400078410ff */
[----:B------:R-:W-:Y:S02]  /*bb90*/  SHF.R.S32.HI R177, RZ, 0x1f, R229 ;  /* 0x0000001fffb17819 */ /* 0x000fe400000114e5 */
[----:B------:R-:W-:Y:S02]  /*bba0*/  LEA R178, P3, R229, R28, 0x2 ;  /* 0x0000001ce5b27211 */ /* 0x000fe400078610ff */
[-C--:B------:R-:W-:Y:S02]  /*bbb0*/  LEA.HI.X R171, R220, R24.reuse, R171, 0x2, P0 ;  /* 0x00000018dcab7211 */ /* 0x080fe400000f14ab */
[-C--:B------:R-:W-:Y:S01]  /*bbc0*/  LEA.HI.X R173, R227, R24.reuse, R173, 0x2, P1 ;  /* 0x00000018e3ad7211 */ /* 0x080fe200008f14ad */
[----:B------:R-:W4:Y:S01]  /*bbd0*/  LDL.LU R220, [R1+0xe78] ;  /* 0x000e780001dc7983 */ /* 0x000f220000300800 */
[----:B------:R-:W-:-:S02]  /*bbe0*/  LEA.HI.X R175, R228, R24, R175, 0x2, P2 ;  /* 0x00000018e4af7211 */ /* 0x000fc400010f14af */
[----:B------:R-:W-:Y:S01]  /*bbf0*/  LEA.HI.X R177, R229, R24, R177, 0x2, P3 ;  /* 0x00000018e5b17211 */ /* 0x000fe200018f14b1 */
[----:B------:R-:W4:Y:S04]  /*bc00*/  LDL.LU R227, [R1+0xe7c] ;  /* 0x000e7c0001e37983 */ /* 0x000f280000300800 */
[----:B------:R-:W4:Y:S04]  /*bc10*/  LDL.LU R228, [R1+0xe80] ;  /* 0x000e800001e47983 */ /* 0x000f280000300800 */
[----:B------:R-:W4:Y:S01]  /*bc20*/  LDL.LU R229, [R1+0xe84] ;  /* 0x000e840001e57983 */ /* 0x000f220000300800 */
[----:B------:R-:W-:-:S02]  /*bc30*/  SHF.R.S32.HI R179, RZ, 0x1f, R250 ;  /* 0x0000001fffb37819 */ /* 0x000fc400000114fa */
[-C--:B------:R-:W-:Y:S02]  /*bc40*/  LEA R180, P0, R250, R28.reuse, 0x2 ;  /* 0x0000001cfab47211 */ /* 0x080fe400078010ff */
[----:B------:R-:W-:Y:S02]  /*bc50*/  SHF.R.S32.HI R181, RZ, 0x1f, R222 ;  /* 0x0000001fffb57819 */ /* 0x000fe400000114de */
[-C--:B------:R-:W-:Y:S02]  /*bc60*/  LEA R182, P1, R222, R28.reuse, 0x2 ;  /* 0x0000001cdeb67211 */ /* 0x080fe400078210ff */
[----:B------:R-:W-:Y:S02]  /*bc70*/  SHF.R.S32.HI R183, RZ, 0x1f, R223 ;  /* 0x0000001fffb77819 */ /* 0x000fe400000114df */
[----:B------:R-:W-:Y:S02]  /*bc80*/  LEA R184, P2, R223, R28, 0x2 ;  /* 0x0000001cdfb87211 */ /* 0x000fe400078410ff */
[----:B------:R-:W-:-:S02]  /*bc90*/  SHF.R.S32.HI R185, RZ, 0x1f, R251 ;  /* 0x0000001fffb97819 */ /* 0x000fc400000114fb */
[----:B------:R-:W-:Y:S02]  /*bca0*/  LEA R186, P3, R251, R28, 0x2 ;  /* 0x0000001cfbba7211 */ /* 0x000fe400078610ff */
[-C--:B------:R-:W-:Y:S02]  /*bcb0*/  LEA.HI.X R179, R250, R24.reuse, R179, 0x2, P0 ;  /* 0x00000018fab37211 */ /* 0x080fe400000f14b3 */
[-C--:B------:R-:W-:Y:S01]  /*bcc0*/  LEA.HI.X R181, R222, R24.reuse, R181, 0x2, P1 ;  /* 0x00000018deb57211 */ /* 0x080fe200008f14b5 */
[----:B------:R-:W4:Y:S01]  /*bcd0*/  LDL.LU R250, [R1+0xe88] ;  /* 0x000e880001fa7983 */ /* 0x000f220000300800 */
[-C--:B------:R-:W-:Y:S02]  /*bce0*/  LEA.HI.X R183, R223, R24.reuse, R183, 0x2, P2 ;  /* 0x00000018dfb77211 */ /* 0x080fe400010f14b7 */
[----:B------:R-:W-:Y:S01]  /*bcf0*/  LEA.HI.X R185, R251, R24, R185, 0x2, P3 ;  /* 0x00000018fbb97211 */ /* 0x000fe200018f14b9 */
[----:B------:R-:W4:Y:S04]  /*bd00*/  LDL.LU R222, [R1+0xe8c] ;  /* 0x000e8c0001de7983 */ /* 0x000f280000300800 */
[----:B------:R-:W4:Y:S04]  /*bd10*/  LDL.LU R223, [R1+0xe90] ;  /* 0x000e900001df7983 */ /* 0x000f280000300800 */
[----:B------:R-:W4:Y:S01]  /*bd20*/  LDL.LU R251, [R1+0xe94] ;  /* 0x000e940001fb7983 */ /* 0x000f220000300800 */
[----:B------:R-:W-:-:S02]  /*bd30*/  SHF.R.S32.HI R187, RZ, 0x1f, R226 ;  /* 0x0000001fffbb7819 */ /* 0x000fc400000114e2 */
[----:B------:R-:W-:-:S04]  /*bd40*/  LEA R188, P0, R226, R28, 0x2 ;  /* 0x0000001ce2bc7211 */ /* 0x000fc800078010ff */
[----:B------:R-:W-:Y:S02]  /*bd50*/  LEA.HI.X R187, R226, R24, R187, 0x2, P0 ;  /* 0x00000018e2bb7211 */ /* 0x000fe400000f14bb */
[----:B------:R-:W4:Y:S01]  /*bd60*/  LDL.LU R226, [R1+0xe98] ;  /* 0x000e980001e27983 */ /* 0x000f220000300800 */
[----:B------:R-:W-:Y:S01]  /*bd70*/  IMAD.MOV.U32 R245, RZ, RZ, R248 ;  /* 0x000000fffff57224 */ /* 0x000fe200078e00f8 */
[----:B--2---:R-:W-:Y:S02]  /*bd80*/  SHF.R.S32.HI R189, RZ, 0x1f, R224 ;  /* 0x0000001fffbd7819 */ /* 0x004fe400000114e0 */
[----:B------:R-:W-:-:S04]  /*bd90*/  LEA R190, P1, R224, R28, 0x2 ;  /* 0x0000001ce0be7211 */ /* 0x000fc800078210ff */
[----:B------:R-:W-:Y:S02]  /*bda0*/  LEA.HI.X R189, R224, R24, R189, 0x2, P1 ;  /* 0x00000018e0bd7211 */ /* 0x000fe400008f14bd */
[----:B------:R-:W2:Y:S01]  /*bdb0*/  LDL.LU R224, [R1+0xe9c] ;  /* 0x000e9c0001e07983 */ /* 0x000ea20000300800 */
[----:B---3--:R-:W-:Y:S02]  /*bdc0*/  SHF.R.S32.HI R191, RZ, 0x1f, R225 ;  /* 0x0000001fffbf7819 */ /* 0x008fe400000114e1 */
[----:B------:R-:W-:-:S04]  /*bdd0*/  LEA R192, P2, R225, R28, 0x2 ;  /* 0x0000001ce1c07211 */ /* 0x000fc800078410ff */
[----:B------:R-:W-:Y:S02]  /*bde0*/  LEA.HI.X R191, R225, R24, R191, 0x2, P2 ;  /* 0x00000018e1bf7211 */ /* 0x000fe400010f14bf */
[----:B------:R-:W3:Y:S01]  /*bdf0*/  LDL.LU R225, [R1+0xea0] ;  /* 0x000ea00001e17983 */ /* 0x000ee20000300800 */
[----:B----4-:R-:W-:Y:S02]  /*be00*/  SHF.R.S32.HI R193, RZ, 0x1f, R221 ;  /* 0x0000001fffc17819 */ /* 0x010fe400000114dd */
[----:B------:R-:W-:-:S04]  /*be10*/  LEA R194, P3, R221, R28, 0x2 ;  /* 0x0000001cddc27211 */ /* 0x000fc800078610ff */
[----:B------:R-:W-:Y:S02]  /*be20*/  LEA.HI.X R193, R221, R24, R193, 0x2, P3 ;  /* 0x00000018ddc17211 */ /* 0x000fe400018f14c1 */
[----:B------:R-:W4:Y:S04]  /*be30*/  LDL.LU R221, [R1+0xea4] ;  /* 0x000ea40001dd7983 */ /* 0x000f280000300800 */
[----:B------:R-:W4:Y:S01]  /*be40*/  LDL.LU R247, [R1+0xea8] ;  /* 0x000ea80001f77983 */ /* 0x000f220000300800 */
[----:B------:R-:W-:Y:S02]  /*be50*/  SHF.R.S32.HI R197, RZ, 0x1f, R227 ;  /* 0x0000001fffc57819 */ /* 0x000fe400000114e3 */
[----:B------:R-:W-:Y:S02]  /*be60*/  LEA R198, P1, R227, R28, 0x2 ;  /* 0x0000001ce3c67211 */ /* 0x000fe400078210ff */
[----:B------:R-:W-:-:S02]  /*be70*/  SHF.R.S32.HI R199, RZ, 0x1f, R228 ;  /* 0x0000001fffc77819 */ /* 0x000fc400000114e4 */
[CC--:B------:R-:W-:Y:S02]  /*be80*/  LEA R200, P2, R228.reuse, R28.reuse, 0x2 ;  /* 0x0000001ce4c87211 */ /* 0x0c0fe400078410ff */
[----:B------:R-:W-:Y:S02]  /*be90*/  SHF.R.S32.HI R201, RZ, 0x1f, R229 ;  /* 0x0000001fffc97819 */ /* 0x000fe400000114e5 */
[----:B------:R-:W-:Y:S02]  /*bea0*/  LEA R202, P3, R229, R28, 0x2 ;  /* 0x0000001ce5ca7211 */ /* 0x000fe400078610ff */
[-C--:B------:R-:W-:Y:S02]  /*beb0*/  LEA.HI.X R197, R227, R24.reuse, R197, 0x2, P1 ;  /* 0x00000018e3c57211 */ /* 0x080fe400008f14c5 */
[-C--:B------:R-:W-:Y:S01]  /*bec0*/  LEA.HI.X R199, R228, R24.reuse, R199, 0x2, P2 ;  /* 0x00000018e4c77211 */ /* 0x080fe200010f14c7 */
[----:B------:R-:W4:Y:S01]  /*bed0*/  LDL.LU R227, [R1+0xeac] ;  /* 0x000eac0001e37983 */ /* 0x000f220000300800 */
[----:B------:R-:W-:-:S02]  /*bee0*/  LEA.HI.X R201, R229, R24, R201, 0x2, P3 ;  /* 0x00000018e5c97211 */ /* 0x000fc400018f14c9 */
[----:B------:R-:W-:Y:S01]  /*bef0*/  SHF.R.S32.HI R195, RZ, 0x1f, R220 ;  /* 0x0000001fffc37819 */ /* 0x000fe200000114dc */
[----:B------:R-:W4:Y:S01]  /*bf00*/  LDL.LU R228, [R1+0xeb0] ;  /* 0x000eb00001e47983 */ /* 0x000f220000300800 */
[----:B------:R-:W-:-:S03]  /*bf10*/  LEA R196, P0, R220, R28, 0x2 ;  /* 0x0000001cdcc47211 */ /* 0x000fc600078010ff */
[----:B------:R-:W4:Y:S01]  /*bf20*/  LDL.LU R229, [R1+0xeb4] ;  /* 0x000eb40001e57983 */ /* 0x000f220000300800 */
[----:B------:R-:W-:-:S03]  /*bf30*/  LEA.HI.X R195, R220, R24, R195, 0x2, P0 ;  /* 0x00000018dcc37211 */ /* 0x000fc600000f14c3 */
[----:B------:R-:W4:Y:S01]  /*bf40*/  LDL.LU R8, [R1+0xeb8] ;  /* 0x000eb80001087983 */ /* 0x000f220000300800 */
[----:B------:R-:W-:-:S03]  /*bf50*/  SHF.R.S32.HI R203, RZ, 0x1f, R250 ;  /* 0x0000001fffcb7819 */ /* 0x000fc600000114fa */
[----:B------:R-:W4:Y:S01]  /*bf60*/  LDL.LU R7, [R1+0xebc] ;  /* 0x000ebc0001077983 */ /* 0x000f220000300800 */
[----:B------:R-:W-:-:S03]  /*bf70*/  LEA R204, P0, R250, R28, 0x2 ;  /* 0x0000001cfacc7211 */ /* 0x000fc600078010ff */
[----:B------:R-:W4:Y:S01]  /*bf80*/  LDL.LU R15, [R1+0xec0] ;  /* 0x000ec000010f7983 */ /* 0x000f220000300800 */
[----:B------:R-:W-:-:S03]  /*bf90*/  LEA.HI.X R203, R250, R24, R203, 0x2, P0 ;  /* 0x00000018facb7211 */ /* 0x000fc600000f14cb */
[----:B------:R-:W4:Y:S01]  /*bfa0*/  LDL.LU R246, [R1+0xec4] ;  /* 0x000ec40001f67983 */ /* 0x000f220000300800 */
[----:B------:R-:W-:Y:S02]  /*bfb0*/  SHF.R.S32.HI R209, RZ, 0x1f, R251 ;  /* 0x0000001fffd17819 */ /* 0x000fe400000114fb */
[C---:B------:R-:W-:Y:S01]  /*bfc0*/  LEA R210, P3, R251.reuse, R28, 0x2 ;  /* 0x0000001cfbd27211 */ /* 0x040fe200078610ff */
[----:B------:R-:W4:Y:S03]  /*bfd0*/  LDL.LU R244, [R1+0xec8] ;  /* 0x000ec80001f47983 */ /* 0x000f260000300800 */
[----:B------:R-:W-:Y:S01]  /*bfe0*/  LEA.HI.X R209, R251, R24, R209, 0x2, P3 ;  /* 0x00000018fbd17211 */ /* 0x000fe200018f14d1 */
[----:B------:R-:W4:Y:S01]  /*bff0*/  LDL.LU R250, [R1+0xecc] ;  /* 0x000ecc0001fa7983 */ /* 0x000f220000300800 */
[----:B------:R-:W-:-:S03]  /*c000*/  IMAD.MOV.U32 R251, RZ, RZ, R249 ;  /* 0x000000fffffb7224 */ /* 0x000fc600078e00f9 */
[----:B------:R-:W4:Y:S04]  /*c010*/  LDL.LU R248, [R1+0xed0] ;  /* 0x000ed00001f87983 */ /* 0x000f280000300800 */
[----:B------:R-:W4:Y:S04]  /*c020*/  LDL.LU R249, [R1+0xed4] ;  /* 0x000ed40001f97983 */ /* 0x000f280000300800 */
[----:B------:R-:W4:Y:S04]  /*c030*/  LDL.LU R148, [R1+0xed8] ;  /* 0x000ed80001947983 */ /* 0x000f280000300800 */
[----:B------:R-:W4:Y:S01]  /*c040*/  LDL.LU R149, [R1+0xedc] ;  /* 0x000edc0001957983 */ /* 0x000f220000300800 */
[----:B------:R-:W-:-:S02]  /*c050*/  SHF.R.S32.HI R205, RZ, 0x1f, R222 ;  /* 0x0000001fffcd7819 */ /* 0x000fc400000114de */
[----:B------:R-:W-:Y:S01]  /*c060*/  SHF.R.S32.HI R207, RZ, 0x1f, R223 ;  /* 0x0000001fffcf7819 */ /* 0x000fe200000114df */
[----:B------:R-:W4:Y:S01]  /*c070*/  LDL.LU R150, [R1+0xee0] ;  /* 0x000ee00001967983 */ /* 0x000f220000300800 */
[CC--:B------:R-:W-:Y:S02]  /*c080*/  LEA R206, P1, R222.reuse, R28.reuse, 0x2 ;  /* 0x0000001cdece7211 */ /* 0x0c0fe400078210ff */
[C---:B------:R-:W-:Y:S01]  /*c090*/  LEA R208, P2, R223.reuse, R28, 0x2 ;  /* 0x0000001cdfd07211 */ /* 0x040fe200078410ff */
[----:B------:R-:W4:Y:S01]  /*c0a0*/  LDL.LU R151, [R1+0xee4] ;  /* 0x000ee40001977983 */ /* 0x000f220000300800 */
[-C--:B------:R-:W-:Y:S02]  /*c0b0*/  LEA.HI.X R205, R222, R24.reuse, R205, 0x2, P1 ;  /* 0x00000018decd7211 */ /* 0x080fe400008f14cd */
[----:B------:R-:W-:Y:S01]  /*c0c0*/  LEA.HI.X R207, R223, R24, R207, 0x2, P2 ;  /* 0x00000018dfcf7211 */ /* 0x000fe200010f14cf */
[----:B------:R-:W4:Y:S01]  /*c0d0*/  LDL.LU R143, [R1+0xee8] ;  /* 0x000ee800018f7983 */ /* 0x000f220000300800 */
[----:B------:R-:W-:-:S02]  /*c0e0*/  SHF.R.S32.HI R211, RZ, 0x1f, R226 ;  /* 0x0000001fffd37819 */ /* 0x000fc400000114e2 */
[C---:B------:R-:W-:Y:S01]  /*c0f0*/  LEA R212, P0, R226.reuse, R28, 0x2 ;  /* 0x0000001ce2d47211 */ /* 0x040fe200078010ff */
[----:B------:R-:W4:Y:S03]  /*c100*/  LDL.LU R144, [R1+0xeec] ;  /* 0x000eec0001907983 */ /* 0x000f260000300800 */
[----:B------:R-:W-:Y:S01]  /*c110*/  LEA.HI.X R211, R226, R24, R211, 0x2, P0 ;  /* 0x00000018e2d37211 */ /* 0x000fe200000f14d3 */
[----:B------:R-:W4:Y:S01]  /*c120*/  LDL.LU R13, [R1+0xef0] ;  /* 0x000ef000010d7983 */ /* 0x000f220000300800 */
[----:B--2---:R-:W-:Y:S02]  /*c130*/  SHF.R.S32.HI R213, RZ, 0x1f, R224 ;  /* 0x0000001fffd57819 */ /* 0x004fe400000114e0 */
[----:B------:R-:W-:-:S04]  /*c140*/  LEA R214, P1, R224, R28, 0x2 ;  /* 0x0000001ce0d67211 */ /* 0x000fc800078210ff */
[----:B------:R-:W-:Y:S02]  /*c150*/  LEA.HI.X R213, R224, R24, R213, 0x2, P1 ;  /* 0x00000018e0d57211 */ /* 0x000fe400008f14d5 */
[----:B---3--:R-:W-:Y:S02]  /*c160*/  SHF.R.S32.HI R215, RZ, 0x1f, R225 ;  /* 0x0000001fffd77819 */ /* 0x008fe400000114e1 */
[----:B------:R-:W-:-:S04]  /*c170*/  LEA R216, P2, R225, R28, 0x2 ;  /* 0x0000001ce1d87211 */ /* 0x000fc800078410ff */
[----:B------:R-:W-:Y:S02]  /*c180*/  LEA.HI.X R215, R225, R24, R215, 0x2, P2 ;  /* 0x00000018e1d77211 */ /* 0x000fe400010f14d7 */
[----:B----4-:R-:W-:Y:S02]  /*c190*/  SHF.R.S32.HI R217, RZ, 0x1f, R221 ;  /* 0x0000001fffd97819 */ /* 0x010fe400000114dd */
[C---:B------:R-:W-:Y:S02]  /*c1a0*/  LEA R218, P3, R221.reuse, R28, 0x2 ;  /* 0x0000001cddda7211 */ /* 0x040fe400078610ff */
[----:B------:R-:W-:Y:S02]  /*c1b0*/  SHF.R.S32.HI R219, RZ, 0x1f, R247 ;  /* 0x0000001fffdb7819 */ /* 0x000fe400000114f7 */
[----:B------:R-:W-:Y:S02]  /*c1c0*/  LEA.HI.X R217, R221, R24, R217, 0x2, P3 ;  /* 0x00000018ddd97211 */ /* 0x000fe400018f14d9 */
[----:B------:R-:W-:-:S04]  /*c1d0*/  LEA R220, P0, R247, R28, 0x2 ;  /* 0x0000001cf7dc7211 */ /* 0x000fc800078010ff */
[----:B------:R-:W-:Y:S02]  /*c1e0*/  LEA.HI.X R219, R247, R24, R219, 0x2, P0 ;  /* 0x00000018f7db7211 */ /* 0x000fe400000f14db */
[----:B------:R-:W-:Y:S02]  /*c1f0*/  SHF.R.S32.HI R221, RZ, 0x1f, R227 ;  /* 0x0000001fffdd7819 */ /* 0x000fe400000114e3 */
[-C--:B------:R-:W-:Y:S02]  /*c200*/  LEA R222, P1, R227, R28.reuse, 0x2 ;  /* 0x0000001ce3de7211 */ /* 0x080fe400078210ff */
[----:B------:R-:W-:Y:S02]  /*c210*/  SHF.R.S32.HI R223, RZ, 0x1f, R228 ;  /* 0x0000001fffdf7819 */ /* 0x000fe400000114e4 */
[----:B------:R-:W-:Y:S02]  /*c220*/  LEA R224, P2, R228, R28, 0x2 ;  /* 0x0000001ce4e07211 */ /* 0x000fe400078410ff */
[----:B------:R-:W-:-:S02]  /*c230*/  SHF.R.S32.HI R225, RZ, 0x1f, R229 ;  /* 0x0000001fffe17819 */ /* 0x000fc400000114e5 */
[----:B------:R-:W-:Y:S02]  /*c240*/  LEA R226, P3, R229, R28, 0x2 ;  /* 0x0000001ce5e27211 */ /* 0x000fe400078610ff */
[-C--:B------:R-:W-:Y:S02]  /*c250*/  LEA.HI.X R221, R227, R24.reuse, R221, 0x2, P1 ;  /* 0x00000018e3dd7211 */ /* 0x080fe400008f14dd */
[-C--:B------:R-:W-:Y:S02]  /*c260*/  LEA.HI.X R223, R228, R24.reuse, R223, 0x2, P2 ;  /* 0x00000018e4df7211 */ /* 0x080fe400010f14df */
[----:B------:R-:W-:Y:S02]  /*c270*/  LEA.HI.X R225, R229, R24, R225, 0x2, P3 ;  /* 0x00000018e5e17211 */ /* 0x000fe400018f14e1 */
[----:B------:R-:W-:Y:S02]  /*c280*/  SHF.R.S32.HI R227, RZ, 0x1f, R8 ;  /* 0x0000001fffe37819 */ /* 0x000fe40000011408 */
[----:B------:R-:W-:-:S02]  /*c290*/  SHF.R.S32.HI R231, RZ, 0x1f, R15 ;  /* 0x0000001fffe77819 */ /* 0x000fc4000001140f */
[CC--:B------:R-:W-:Y:S02]  /*c2a0*/  LEA R228, P0, R8.reuse, R28.reuse, 0x2 ;  /* 0x0000001c08e47211 */ /* 0x0c0fe400078010ff */
[-C--:B------:R-:W-:Y:S02]  /*c2b0*/  LEA R232, P2, R15, R28.reuse, 0x2 ;  /* 0x0000001c0fe87211 */ /* 0x080fe400078410ff */
[----:B------:R-:W-:Y:S02]  /*c2c0*/  SHF.R.S32.HI R229, RZ, 0x1f, R7 ;  /* 0x0000001fffe57819 */ /* 0x000fe40000011407 */
[----:B------:R-:W-:Y:S02]  /*c2d0*/  LEA R230, P1, R7, R28, 0x2 ;  /* 0x0000001c07e67211 */ /* 0x000fe400078210ff */
[-C--:B------:R-:W-:Y:S02]  /*c2e0*/  LEA.HI.X R227, R8, R24.reuse, R227, 0x2, P0 ;  /* 0x0000001808e37211 */ /* 0x080fe400000f14e3 */
[----:B------:R-:W-:-:S02]  /*c2f0*/  LEA.HI.X R231, R15, R24, R231, 0x2, P2 ;  /* 0x000000180fe77211 */ /* 0x000fc400010f14e7 */
[----:B------:R-:W-:Y:S01]  /*c300*/  LEA.HI.X R229, R7, R24, R229, 0x2, P1 ;  /* 0x0000001807e57211 */ /* 0x000fe200008f14e5 */
[----:B------:R-:W2:Y:S01]  /*c310*/  LDL.LU R15, [R1+0xef4] ;  /* 0x000ef400010f7983 */ /* 0x000ea20000300800 */
[----:B------:R-:W-:Y:S02]  /*c320*/  SHF.R.S32.HI R235, RZ, 0x1f, R244 ;  /* 0x0000001fffeb7819 */ /* 0x000fe400000114f4 */
[-C--:B------:R-:W-:Y:S01]  /*c330*/  LEA R236, P0, R244, R28.reuse, 0x2 ;  /* 0x0000001cf4ec7211 */ /* 0x080fe200078010ff */
[----:B------:R-:W3:Y:S01]  /*c340*/  LDL.LU R145, [R1+0xef8] ;  /* 0x000ef80001917983 */ /* 0x000ee20000300800 */
[----:B------:R-:W-:Y:S02]  /*c350*/  SHF.R.S32.HI R233, RZ, 0x1f, R246 ;  /* 0x0000001fffe97819 */ /* 0x000fe400000114f6 */
[----:B------:R-:W-:Y:S01]  /*c360*/  LEA R234, P3, R246, R28, 0x2 ;  /* 0x0000001cf6ea7211 */ /* 0x000fe200078610ff */
[----:B------:R-:W4:Y:S01]  /*c370*/  LDL.LU R146, [R1+0xefc] ;  /* 0x000efc0001927983 */ /* 0x000f220000300800 */
[----:B------:R-:W-:-:S02]  /*c380*/  SHF.R.S32.HI R237, RZ, 0x1f, R250 ;  /* 0x0000001fffed7819 */ /* 0x000fc400000114fa */
[----:B------:R-:W-:Y:S01]  /*c390*/  LEA R238, P1, R250, R28, 0x2 ;  /* 0x0000001cfaee7211 */ /* 0x000fe200078210ff */
[----:B------:R-:W4:Y:S01]  /*c3a0*/  LDL.LU R8, [R1+0xf00] ;  /* 0x000f000001087983 */ /* 0x000f220000300800 */
[-C--:B------:R-:W-:Y:S01]  /*c3b0*/  LEA.HI.X R235, R244, R24.reuse, R235, 0x2, P0 ;  /* 0x00000018f4eb7211 */ /* 0x080fe200000f14eb */
[----:B------:R-:W-:Y:S01]  /*c3c0*/  IMAD.MOV.U32 R7, RZ, RZ, R245 ;  /* 0x000000ffff077224 */ /* 0x000fe200078e00f5 */
[-C--:B------:R-:W-:Y:S01]  /*c3d0*/  LEA.HI.X R233, R246, R24.reuse, R233, 0x2, P3 ;  /* 0x00000018f6e97211 */ /* 0x080fe200018f14e9 */
[----:B------:R-:W4:Y:S01]  /*c3e0*/  LDL.LU R12, [R1+0xf04] ;  /* 0x000f0400010c7983 */ /* 0x000f220000300800 */
[----:B------:R-:W-:Y:S02]  /*c3f0*/  LEA.HI.X R237, R250, R24, R237, 0x2, P1 ;  /* 0x00000018faed7211 */ /* 0x000fe400008f14ed */
[----:B------:R-:W-:Y:S01]  /*c400*/  SHF.R.S32.HI R243, RZ, 0x1f, R148 ;  /* 0x0000001ffff37819 */ /* 0x000fe20000011494 */
[----:B------:R-:W4:Y:S01]  /*c410*/  LDL.LU R147, [R1+0xf08] ;  /* 0x000f080001937983 */ /* 0x000f220000300800 */
[----:B------:R-:W-:-:S02]  /*c420*/  LEA R244, P0, R148, R28, 0x2 ;  /* 0x0000001c94f47211 */ /* 0x000fc400078010ff */
[----:B------:R-:W-:Y:S02]  /*c430*/  SHF.R.S32.HI R245, RZ, 0x1f, R149 ;  /* 0x0000001ffff57819 */ /* 0x000fe40000011495 */
[C---:B------:R-:W-:Y:S02]  /*c440*/  LEA R246, P1, R149.reuse, R28, 0x2 ;  /* 0x0000001c95f67211 */ /* 0x040fe400078210ff */
[-C--:B------:R-:W-:Y:S02]  /*c450*/  LEA.HI.X R243, R148, R24.reuse, R243, 0x2, P0 ;  /* 0x0000001894f37211 */ /* 0x080fe400000f14f3 */
[----:B------:R-:W-:Y:S01]  /*c460*/  LEA.HI.X R245, R149, R24, R245, 0x2, P1 ;  /* 0x0000001895f57211 */ /* 0x000fe200008f14f5 */
[----:B------:R-:W4:Y:S04]  /*c470*/  LDL.LU R148, [R1+0xf0c] ;  /* 0x000f0c0001947983 */ /* 0x000f280000300800 */
[----:B------:R-:W4:Y:S01]  /*c480*/  LDL.LU R149, [R1+0xf10] ;  /* 0x000f100001957983 */ /* 0x000f220000300800 */
[----:B------:R-:W-:-:S02]  /*c490*/  SHF.R.S32.HI R239, RZ, 0x1f, R248 ;  /* 0x0000001fffef7819 */ /* 0x000fc400000114f8 */
[----:B------:R-:W-:Y:S02]  /*c4a0*/  SHF.R.S32.HI R241, RZ, 0x1f, R249 ;  /* 0x0000001ffff17819 */ /* 0x000fe400000114f9 */
[CC--:B------:R-:W-:Y:S02]  /*c4b0*/  LEA R240, P2, R248.reuse, R28.reuse, 0x2 ;  /* 0x0000001cf8f07211 */ /* 0x0c0fe400078410ff */
[C---:B------:R-:W-:Y:S02]  /*c4c0*/  LEA R242, P3, R249.reuse, R28, 0x2 ;  /* 0x0000001cf9f27211 */ /* 0x040fe400078610ff */
[-C--:B------:R-:W-:Y:S02]  /*c4d0*/  LEA.HI.X R239, R248, R24.reuse, R239, 0x2, P2 ;  /* 0x00000018f8ef7211 */ /* 0x080fe400010f14ef */
[----:B------:R-:W-:Y:S02]  /*c4e0*/  LEA.HI.X R241, R249, R24, R241, 0x2, P3 ;  /* 0x00000018f9f17211 */ /* 0x000fe400018f14f1 */
[----:B------:R-:W-:-:S02]  /*c4f0*/  SHF.R.S32.HI R247, RZ, 0x1f, R150 ;  /* 0x0000001ffff77819 */ /* 0x000fc40000011496 */
[----:B------:R-:W-:Y:S02]  /*c500*/  SHF.R.S32.HI R249, RZ, 0x1f, R151 ;  /* 0x0000001ffff97819 */ /* 0x000fe40000011497 */
[CC--:B------:R-:W-:Y:S02]  /*c510*/  LEA R248, P2, R150.reuse, R28.reuse, 0x2 ;  /* 0x0000001c96f87211 */ /* 0x0c0fe400078410ff */
[C---:B------:R-:W-:Y:S02]  /*c520*/  LEA R250, P3, R151.reuse, R28, 0x2 ;  /* 0x0000001c97fa7211 */ /* 0x040fe400078610ff */
[----:B------:R-:W-:Y:S02]  /*c530*/  SHF.R.S32.HI R105, RZ, 0x1f, R252 ;  /* 0x0000001fff697819 */ /* 0x000fe400000114fc */
[-C--:B------:R-:W-:Y:S01]  /*c540*/  LEA.HI.X R247, R150, R24.reuse, R247, 0x2, P2 ;  /* 0x0000001896f77211 */ /* 0x080fe200010f14f7 */
[----:B------:R-:W-:Y:S01]  /*c550*/  IMAD.MOV.U32 R150, RZ, RZ, R251 ;  /* 0x000000ffff967224 */ /* 0x000fe200078e00fb */
[----:B------:R-:W-:Y:S01]  /*c560*/  LEA.HI.X R249, R151, R24, R249, 0x2, P3 ;  /* 0x0000001897f97211 */ /* 0x000fe200018f14f9 */
[----:B------:R-:W-:Y:S01]  /*c570*/  IMAD.MOV.U32 R151, RZ, RZ, R7 ;  /* 0x000000ffff977224 */ /* 0x000fe200078e0007 */
[----:B------:R-:W-:-:S02]  /*c580*/  LEA.HI R105, R105, R252, RZ, 0x5 ;  /* 0x000000fc69697211 */ /* 0x000fc400078f28ff */
[----:B------:R-:W-:Y:S02]  /*c590*/  SHF.R.S32.HI R251, RZ, 0x1f, R143 ;  /* 0x0000001ffffb7819 */ /* 0x000fe4000001148f */
[----:B------:R-:W-:Y:S02]  /*c5a0*/  SHF.R.S32.HI R29, RZ, 0x1f, R144 ;  /* 0x0000001fff1d7819 */ /* 0x000fe40000011490 */
[----:B------:R-:W-:Y:S02]  /*c5b0*/  SHF.R.S32.HI R27, RZ, 0x1f, R13 ;  /* 0x0000001fff1b7819 */ /* 0x000fe4000001140d */
[-C--:B------:R-:W-:Y:S02]  /*c5c0*/  LEA R252, P0, R143, R28.reuse, 0x2 ;  /* 0x0000001c8ffc7211 */ /* 0x080fe400078010ff */
[-C--:B------:R-:W-:Y:S02]  /*c5d0*/  LEA R38, P1, R144, R28.reuse, 0x2 ;  /* 0x0000001c90267211 */ /* 0x080fe400078210ff */
[----:B------:R-:W-:-:S02]  /*c5e0*/  LEA R36, P2, R13, R28, 0x2 ;  /* 0x0000001c0d247211 */ /* 0x000fc400078410ff */
[-C--:B------:R-:W-:Y:S02]  /*c5f0*/  LEA.HI.X R251, R143, R24.reuse, R251, 0x2, P0 ;  /* 0x000000188ffb7211 */ /* 0x080fe400000f14fb */
[-C--:B------:R-:W-:Y:S02]  /*c600*/  LEA.HI.X R29, R144, R24.reuse, R29, 0x2, P1 ;  /* 0x00000018901d7211 */ /* 0x080fe400008f141d */
[----:B------:R-:W-:Y:S02]  /*c610*/  LEA.HI.X R27, R13, R24, R27, 0x2, P2 ;  /* 0x000000180d1b7211 */ /* 0x000fe400010f141b */
[----:B------:R-:W-:Y:S02]  /*c620*/  SHF.R.S32.HI R136, RZ, 0x1f, R14 ;  /* 0x0000001fff887819 */ /* 0x000fe4000001140e */
[----:B------:R-:W-:Y:S02]  /*c630*/  R2UR UR45, R0 ;  /* 0x00000000002d72ca */ /* 0x000fe400000e0000 */
[----:B------:R-:W-:-:S02]  /*c640*/  IADD3 R154, P5, R154, UR10, RZ ;  /* 0x0000000a9a9a7c10 */ /* 0x000fc4000ffbe0ff */
[----:B------:R-:W-:Y:S02]  /*c650*/  IADD3 R156, P4, R156, UR10, RZ ;  /* 0x0000000a9c9c7c10 */ /* 0x000fe4000ff9e0ff */
[----:B------:R-:W-:Y:S02]  /*c660*/  IADD3.X R153, R153, UR11, RZ, P5, !PT ;  /* 0x0000000b99997c10 */ /* 0x000fe4000affe4ff */
[----:B------:R-:W-:Y:S02]  /*c670*/  IADD3 R166, P5, R166, UR10, RZ ;  /* 0x0000000aa6a67c10 */ /* 0x000fe4000ffbe0ff */
[----:B------:R-:W-:Y:S02]  /*c680*/  IADD3.X R155, R155, UR11, RZ, P4, !PT ;  /* 0x0000000b9b9b7c10 */ /* 0x000fe4000a7fe4ff */
[----:B------:R-:W-:Y:S02]  /*c690*/  IADD3 R168, P4, R168, UR10, RZ ;  /* 0x0000000aa8a87c10 */ /* 0x000fe4000ff9e0ff */
[----:B------:R-:W-:-:S02]  /*c6a0*/  IADD3.X R165, R165, UR11, RZ, P5, !PT ;  /* 0x0000000ba5a57c10 */ /* 0x000fc4000affe4ff */
        /* <DEDUP_REMOVED lines=28> */
[----:B------:R-:W-:Y:S02]  /*c870*/  IADD3.X R251, R251, UR11, RZ, P4, !PT ;  /* 0x0000000bfbfb7c10 */ /* 0x000fe4000a7fe4ff */
[----:B--2---:R-:W-:-:S02]  /*c880*/  SHF.R.S32.HI R7, RZ, 0x1f, R15 ;  /* 0x0000001fff077819 */ /* 0x004fc4000001140f */
[C---:B------:R-:W-:Y:S02]  /*c890*/  LEA R34, P3, R15.reuse, R28, 0x2 ;  /* 0x0000001c0f227211 */ /* 0x040fe400078610ff */
[----:B---3--:R-:W-:Y:S02]  /*c8a0*/  SHF.R.S32.HI R25, RZ, 0x1f, R145 ;  /* 0x0000001fff197819 */ /* 0x008fe40000011491 */
[----:B------:R-:W-:Y:S02]  /*c8b0*/  LEA.HI.X R26, R15, R24, R7, 0x2, P3 ;  /* 0x000000180f1a7211 */ /* 0x000fe400018f1407 */
[----:B----4-:R-:W-:Y:S02]  /*c8c0*/  SHF.R.S32.HI R7, RZ, 0x1f, R146 ;  /* 0x0000001fff077819 */ /* 0x010fe40000011492 */
[----:B------:R-:W-:Y:S02]  /*c8d0*/  LEA R37, P0, R145, R28, 0x2 ;  /* 0x0000001c91257211 */ /* 0x000fe400078010ff */
[----:B------:R-:W-:-:S02]  /*c8e0*/  SHF.R.S32.HI R15, RZ, 0x1f, R8 ;  /* 0x0000001fff0f7819 */ /* 0x000fc40000011408 */
[-C--:B------:R-:W-:Y:S02]  /*c8f0*/  LEA R35, P1, R146, R28.reuse, 0x2 ;  /* 0x0000001c92237211 */ /* 0x080fe400078210ff */
[----:B------:R-:W-:Y:S02]  /*c900*/  SHF.R.S32.HI R13, RZ, 0x1f, R12 ;  /* 0x0000001fff0d7819 */ /* 0x000fe4000001140c */
[-C--:B------:R-:W-:Y:S02]  /*c910*/  LEA R32, P2, R8, R28.reuse, 0x2 ;  /* 0x0000001c08207211 */ /* 0x080fe400078410ff */
[----:B------:R-:W-:Y:S02]  /*c920*/  LEA R30, P3, R12, R28, 0x2 ;  /* 0x0000001c0c1e7211 */ /* 0x000fe400078610ff */
[-C--:B------:R-:W-:Y:S02]  /*c930*/  LEA.HI.X R25, R145, R24.reuse, R25, 0x2, P0 ;  /* 0x0000001891197211 */ /* 0x080fe400000f1419 */
[----:B------:R-:W-:-:S02]  /*c940*/  LEA.HI.X R7, R146, R24, R7, 0x2, P1 ;  /* 0x0000001892077211 */ /* 0x000fc400008f1407 */
[-C--:B------:R-:W-:Y:S02]  /*c950*/  LEA.HI.X R8, R8, R24.reuse, R15, 0x2, P2 ;  /* 0x0000001808087211 */ /* 0x080fe400010f140f */
[----:B------:R-:W-:Y:S02]  /*c960*/  LEA.HI.X R12, R12, R24, R13, 0x2, P3 ;  /* 0x000000180c0c7211 */ /* 0x000fe400018f140d */
[----:B------:R-:W-:Y:S02]  /*c970*/  SHF.R.S32.HI R13, RZ, 0x1f, R147 ;  /* 0x0000001fff0d7819 */ /* 0x000fe40000011493 */
[----:B------:R-:W-:Y:S02]  /*c980*/  SHF.R.S32.HI R15, RZ, 0x1f, R148 ;  /* 0x0000001fff0f7819 */ /* 0x000fe40000011494 */
[-C--:B------:R-:W-:Y:S02]  /*c990*/  LEA R33, P0, R147, R28.reuse, 0x2 ;  /* 0x0000001c93217211 */ /* 0x080fe400078010ff */
[----:B------:R-:W-:-:S02]  /*c9a0*/  LEA R31, P1, R148, R28, 0x2 ;  /* 0x0000001c941f7211 */ /* 0x000fc400078210ff */
[----:B------:R-:W-:Y:S02]  /*c9b0*/  SHF.R.S32.HI R39, RZ, 0x1f, R149 ;  /* 0x0000001fff277819 */ /* 0x000fe40000011495 */
[----:B------:R-:W-:Y:S02]  /*c9c0*/  LEA R28, P2, R149, R28, 0x2 ;  /* 0x0000001c951c7211 */ /* 0x000fe400078410ff */
[-C--:B------:R-:W-:Y:S02]  /*c9d0*/  LEA.HI.X R13, R147, R24.reuse, R13, 0x2, P0 ;  /* 0x00000018930d7211 */ /* 0x080fe400000f140d */
[-C--:B------:R-:W-:Y:S02]  /*c9e0*/  LEA.HI.X R15, R148, R24.reuse, R15, 0x2, P1 ;  /* 0x00000018940f7211 */ /* 0x080fe400008f140f */
[----:B------:R-:W-:Y:S02]  /*c9f0*/  LEA R2, P3, R14, UR8, 0x3 ;  /* 0x000000080e027c11 */ /* 0x000fe4000f8618ff */
[----:B------:R-:W-:-:S02]  /*ca00*/  LEA.HI.X R24, R149, R24, R39, 0x2, P2 ;  /* 0x0000001895187211 */ /* 0x000fc400010f1427 */
[----:B------:R-:W-:Y:S01]  /*ca10*/  IADD3 R18, P2, R18, UR10, RZ ;  /* 0x0000000a12127c10 */ /* 0x000fe2000ff5e0ff */
[----:B------:R-:W1:Y:S01]  /*ca20*/  LDC R149, c[0x0][0x230] ;  /* 0x00008c00ff957b82 */ /* 0x000e620000000800 */
[----:B------:R-:W-:Y:S02]  /*ca30*/  IADD3 R22, P1, R22, UR10, RZ ;  /* 0x0000000a16167c10 */ /* 0x000fe4000ff3e0ff */
[----:B------:R-:W-:Y:S02]  /*ca40*/  LEA.HI.X R0, R14, UR9, R136, 0x3, P3 ;  /* 0x000000090e007c11 */ /* 0x000fe400098f1c88 */
[----:B------:R-:W-:Y:S02]  /*ca50*/  IADD3.X R17, R17, UR11, RZ, P2, !PT ;  /* 0x0000000b11117c10 */ /* 0x000fe400097fe4ff */
[----:B------:R-:W-:Y:S02]  /*ca60*/  IADD3 R158, P3, R158, UR10, RZ ;  /* 0x0000000a9e9e7c10 */ /* 0x000fe4000ff7e0ff */
[----:B------:R-:W-:-:S02]  /*ca70*/  IADD3 R160, P2, R160, UR10, RZ ;  /* 0x0000000aa0a07c10 */ /* 0x000fc4000ff5e0ff */
[----:B------:R-:W-:Y:S02]  /*ca80*/  IADD3 R152, P0, R152, UR10, RZ ;  /* 0x0000000a98987c10 */ /* 0x000fe4000ff1e0ff */
[----:B------:R-:W-:Y:S02]  /*ca90*/  IADD3.X R21, R21, UR11, RZ, P1, !PT ;  /* 0x0000000b15157c10 */ /* 0x000fe40008ffe4ff */
[----:B------:R-:W-:Y:S02]  /*caa0*/  IADD3 R162, P1, R162, UR10, RZ ;  /* 0x0000000aa2a27c10 */ /* 0x000fe4000ff3e0ff */
[----:B------:R-:W-:Y:S02]  /*cab0*/  IADD3.X R157, R157, UR11, RZ, P3, !PT ;  /* 0x0000000b9d9d7c10 */ /* 0x000fe40009ffe4ff */
[----:B------:R-:W-:Y:S02]  /*cac0*/  IADD3 R170, P3, R170, UR10, RZ ;  /* 0x0000000aaaaa7c10 */ /* 0x000fe4000ff7e0ff */
[----:B------:R-:W-:-:S02]  /*cad0*/  IADD3.X R159, R159, UR11, RZ, P2, !PT ;  /* 0x0000000b9f9f7c10 */ /* 0x000fc400097fe4ff */
[----:B------:R-:W-:Y:S02]  /*cae0*/  IADD3.X R23, R23, UR11, RZ, P0, !PT ;  /* 0x0000000b17177c10 */ /* 0x000fe400087fe4ff */
[----:B------:R-:W-:Y:S02]  /*caf0*/  IADD3 R172, P2, R172, UR10, RZ ;  /* 0x0000000aacac7c10 */ /* 0x000fe4000ff5e0ff */
[----:B------:R-:W-:Y:S02]  /*cb00*/  IADD3 R164, P0, R164, UR10, RZ ;  /* 0x0000000aa4a47c10 */ /* 0x000fe4000ff1e0ff */
[----:B------:R-:W-:Y:S02]  /*cb10*/  IADD3.X R161, R161, UR11, RZ, P1, !PT ;  /* 0x0000000ba1a17c10 */ /* 0x000fe40008ffe4ff */
[----:B------:R-:W-:Y:S02]  /*cb20*/  IADD3 R174, P1, R174, UR10, RZ ;  /* 0x0000000aaeae7c10 */ /* 0x000fe4000ff3e0ff */
[----:B------:R-:W-:-:S02]  /*cb30*/  IADD3.X R169, R169, UR11, RZ, P3, !PT ;  /* 0x0000000ba9a97c10 */ /* 0x000fc40009ffe4ff */
[----:B------:R-:W-:Y:S02]  /*cb40*/  IADD3 R182, P3, R182, UR10, RZ ;  /* 0x0000000ab6b67c10 */ /* 0x000fe4000ff7e0ff */
[----:B------:R-:W-:Y:S02]  /*cb50*/  IADD3.X R171, R171, UR11, RZ, P2, !PT ;  /* 0x0000000babab7c10 */ /* 0x000fe400097fe4ff */
[----:B------:R-:W-:Y:S02]  /*cb60*/  IADD3.X R163, R163, UR11, RZ, P0, !PT ;  /* 0x0000000ba3a37c10 */ /* 0x000fe400087fe4ff */
[----:B------:R-:W-:Y:S02]  /*cb70*/  IADD3 R184, P2, R184, UR10, RZ ;  /* 0x0000000ab8b87c10 */ /* 0x000fe4000ff5e0ff */
[----:B------:R-:W-:Y:S02]  /*cb80*/  IADD3 R176, P0, R176, UR10, RZ ;  /* 0x0000000ab0b07c10 */ /* 0x000fe4000ff1e0ff */
[----:B------:R-:W-:-:S02]  /*cb90*/  IADD3.X R173, R173, UR11, RZ, P1, !PT ;  /* 0x0000000badad7c10 */ /* 0x000fc40008ffe4ff */
[----:B------:R-:W-:Y:S02]  /*cba0*/  IADD3 R186, P1, R186, UR10, RZ ;  /* 0x0000000ababa7c10 */ /* 0x000fe4000ff3e0ff */
[----:B------:R-:W-:Y:S02]  /*cbb0*/  IADD3.X R181, R181, UR11, RZ, P3, !PT ;  /* 0x0000000bb5b57c10 */ /* 0x000fe40009ffe4ff */
[----:B------:R-:W-:Y:S02]  /*cbc0*/  IADD3 R194, P3, R194, UR10, RZ ;  /* 0x0000000ac2c27c10 */ /* 0x000fe4000ff7e0ff */
[----:B------:R-:W-:Y:S02]  /*cbd0*/  IADD3.X R183, R183, UR11, RZ, P2, !PT ;  /* 0x0000000bb7b77c10 */ /* 0x000fe400097fe4ff */
[----:B------:R-:W-:Y:S02]  /*cbe0*/  IADD3.X R175, R175, UR11, RZ, P0, !PT ;  /* 0x0000000bafaf7c10 */ /* 0x000fe400087fe4ff */
        /* <DEDUP_REMOVED lines=43> */
[----:B------:R-:W-:Y:S01]  /*cea0*/  IADD3 R34, P1, R34, UR10, RZ ;  /* 0x0000000a22227c10 */ /* 0x000fe2000ff3e0ff */
[----:B------:R-:W-:Y:S01]  /*ceb0*/  STL [R1+0xe04], R38 ;  /* 0x000e042601007387 */ /* 0x000fe20000100800 */
[----:B------:R-:W-:-:S03]  /*cec0*/  IADD3.X R247, R247, UR11, RZ, P0, !PT ;  /* 0x0000000bf7f77c10 */ /* 0x000fc600087fe4ff */
[----:B------:R2:W-:Y:S04]  /*ced0*/  STL [R1+0xe0c], R36 ;  /* 0x000e0c2401007387 */ /* 0x0005e80000100800 */
[----:B------:R-:W3:Y:S01]  /*cee0*/  LDL.LU R142, [R1+0xf14] ;  /* 0x000f1400018e7983 */ /* 0x000ee20000300800 */
[----:B------:R-:W-:-:S03]  /*cef0*/  IADD3 R32, P4, R32, UR10, RZ ;  /* 0x0000000a20207c10 */ /* 0x000fc6000ff9e0ff */
[----:B------:R4:W-:Y:S01]  /*cf00*/  STL [R1+0xe14], R34 ;  /* 0x000e142201007387 */ /* 0x0009e20000100800 */
[----:B--2---:R-:W-:Y:S02]  /*cf10*/  IADD3 R36, P0, R37, UR10, RZ ;  /* 0x0000000a25247c10 */ /* 0x004fe4000ff1e0ff */
[----:B------:R-:W-:Y:S02]  /*cf20*/  IADD3.X R29, R29, UR11, RZ, P3, !PT ;  /* 0x0000000b1d1d7c10 */ /* 0x000fe40009ffe4ff */
[----:B------:R-:W-:Y:S01]  /*cf30*/  IADD3 R30, P3, R30, UR10, RZ ;  /* 0x0000000a1e1e7c10 */ /* 0x000fe2000ff7e0ff */
[----:B------:R-:W-:Y:S01]  /*cf40*/  STL [R1+0xe1c], R36 ;  /* 0x000e1c2401007387 */ /* 0x000fe20000100800 */
[----:B----4-:R-:W-:-:S03]  /*cf50*/  IADD3 R34, P5, R35, UR10, RZ ;  /* 0x0000000a23227c10 */ /* 0x010fc6000ffbe0ff */
[----:B------:R-:W2:Y:S01]  /*cf60*/  LDL.LU R143, [R1+0xf18] ;  /* 0x000f1800018f7983 */ /* 0x000ea20000300800 */
[----:B------:R-:W-:-:S03]  /*cf70*/  IADD3.X R27, R27, UR11, RZ, P2, !PT ;  /* 0x0000000b1b1b7c10 */ /* 0x000fc600097fe4ff */
[----:B------:R-:W-:Y:S04]  /*cf80*/  STL [R1+0xe24], R34 ;  /* 0x000e242201007387 */ /* 0x000fe80000100800 */
[----:B------:R-:W4:Y:S04]  /*cf90*/  LDL.LU R144, [R1+0xf20] ;  /* 0x000f200001907983 */ /* 0x000f280000300800 */
[----:B------:R-:W-:Y:S04]  /*cfa0*/  STL [R1+0xe2c], R32 ;  /* 0x000e2c2001007387 */ /* 0x000fe80000100800 */
[----:B------:R1:W-:Y:S04]  /*cfb0*/  STL [R1+0xe00], R29 ;  /* 0x000e001d01007387 */ /* 0x0003e80000100800 */
[----:B------:R-:W-:Y:S04]  /*cfc0*/  STL [R1+0xe34], R30 ;  /* 0x000e341e01007387 */ /* 0x000fe80000100800 */
[----:B------:R-:W4:Y:S01]  /*cfd0*/  LDL.LU R145, [R1+0xf24] ;  /* 0x000f240001917983 */ /* 0x000f220000300800 */
[----:B-1----:R-:W-:-:S03]  /*cfe0*/  IADD3 R29, P2, R33, UR10, RZ ;  /* 0x0000000a211d7c10 */ /* 0x002fc6000ff5e0ff */
[----:B------:R1:W-:Y:S01]  /*cff0*/  STL [R1+0xe08], R27 ;  /* 0x000e081b01007387 */ /* 0x0003e20000100800 */
[----:B------:R-:W-:-:S03]  /*d000*/  IADD3.X R25, R25, UR11, RZ, P0, !PT ;  /* 0x0000000b19197c10 */ /* 0x000fc600087fe4ff */
[----:B------:R-:W-:Y:S01]  /*d010*/  STL [R1+0xe3c], R29 ;  /* 0x000e3c1d01007387 */ /* 0x000fe20000100800 */
[----:B-1----:R-:W-:Y:S02]  /*d020*/  IADD3.X R27, R26, UR11, RZ, P1, !PT ;  /* 0x0000000b1a1b7c10 */ /* 0x002fe40008ffe4ff */
[----:B------:R-:W-:-:S03]  /*d030*/  IADD3 R26, P1, R31, UR10, RZ ;  /* 0x0000000a1f1a7c10 */ /* 0x000fc6000ff3e0ff */
[----:B------:R-:W-:Y:S04]  /*d040*/  STL [R1+0xe10], R27 ;  /* 0x000e101b01007387 */ /* 0x000fe80000100800 */
[----:B------:R-:W4:Y:S04]  /*d050*/  LDL.LU R140, [R1+0xf28] ;  /* 0x000f2800018c7983 */ /* 0x000f280000300800 */
[----:B------:R1:W-:Y:S04]  /*d060*/  STL [R1+0xe44], R26 ;  /* 0x000e441a01007387 */ /* 0x0003e80000100800 */
[----:B------:R1:W-:Y:S02]  /*d070*/  STL [R1+0xe18], R25 ;  /* 0x000e181901007387 */ /* 0x0003e40000100800 */
[----:B-1----:R-:W-:-:S02]  /*d080*/  IADD3 R26, P0, R28, UR10, RZ ;  /* 0x0000000a1c1a7c10 */ /* 0x002fc4000ff1e0ff */
[----:B------:R-:W-:Y:S02]  /*d090*/  IADD3.X R25, R7, UR11, RZ, P5, !PT ;  /* 0x0000000b07197c10 */ /* 0x000fe4000affe4ff */
[----:B------:R-:W-:Y:S01]  /*d0a0*/  IADD3.X R7, R8, UR11, RZ, P4, !PT ;  /* 0x0000000b08077c10 */ /* 0x000fe2000a7fe4ff */
[----:B------:R-:W-:Y:S01]  /*d0b0*/  STL [R1+0xe4c], R26 ;  /* 0x000e4c1a01007387 */ /* 0x000fe20000100800 */
[----:B------:R-:W-:-:S03]  /*d0c0*/  IADD3.X R12, R12, UR11, RZ, P3, !PT ;  /* 0x0000000b0c0c7c10 */ /* 0x000fc60009ffe4ff */
[----:B------:R-:W-:Y:S01]  /*d0d0*/  STL [R1+0xe20], R25 ;  /* 0x000e201901007387 */ /* 0x000fe20000100800 */
[----:B------:R-:W-:-:S03]  /*d0e0*/  IADD3.X R8, R13, UR11, RZ, P2, !PT ;  /* 0x0000000b0d087c10 */ /* 0x000fc600097fe4ff */
[----:B------:R-:W4:Y:S04]  /*d0f0*/  LDL.LU R146, [R1+0xf2c] ;  /* 0x000f2c0001927983 */ /* 0x000f280000300800 */
[----:B------:R1:W-:Y:S01]  /*d100*/  STL [R1+0xe28], R7 ;  /* 0x000e280701007387 */ /* 0x0003e20000100800 */
[----:B------:R-:W-:-:S03]  /*d110*/  VIADD R149, R149, 0xffffffc0 ;  /* 0xffffffc095957836 */ /* 0x000fc60000000000 */
[----:B------:R-:W-:Y:S01]  /*d120*/  STL [R1+0xe30], R12 ;  /* 0x000e300c01007387 */ /* 0x000fe20000100800 */
[----:B-1----:R-:W-:-:S03]  /*d130*/  IADD3.X R7, R15, UR11, RZ, P1, !PT ;  /* 0x0000000b0f077c10 */ /* 0x002fc60008ffe4ff */
[----:B------:R1:W-:Y:S04]  /*d140*/  STL [R1+0xe38], R8 ;  /* 0x000e380801007387 */ /* 0x0003e80000100800 */
[----:B------:R1:W-:Y:S04]  /*d150*/  STL [R1+0xe40], R7 ;  /* 0x000e400701007387 */ /* 0x0003e80000100800 */
[----:B------:R-:W4:Y:S01]  /*d160*/  LDL.LU R147, [R1+0xf30] ;  /* 0x000f300001937983 */ /* 0x000f220000300800 */
[----:B-1----:R-:W-:-:S03]  /*d170*/  IMAD.MOV.U32 R8, RZ, RZ, R149 ;  /* 0x000000ffff087224 */ /* 0x002fc600078e0095 */
[----:B------:R-:W4:Y:S01]  /*d180*/  LDL.LU R148, [R1+0xf34] ;  /* 0x000f340001947983 */ /* 0x000f220000300800 */
[----:B------:R-:W-:-:S05]  /*d190*/  IADD3.X R7, R24, UR11, RZ, P0, !PT ;  /* 0x0000000b18077c10 */ /* 0x000fca00087fe4ff */
[----:B------:R3:W-:Y:S04]  /*d1a0*/  STL [R1+0xe48], R7 ;  /* 0x000e480701007387 */ /* 0x0007e80000100800 */
[----:B------:R-:W4:Y:S04]  /*d1b0*/  LDL.LU R149, [R1+0xf38] ;  /* 0x000f380001957983 */ /* 0x000f280000300800 */
[----:B------:R-:W4:Y:S01]  /*d1c0*/  LDL.LU R141, [R1+0xf3c] ;  /* 0x000f3c00018d7983 */ /* 0x000f220000300800 */
[----:B---3--:R-:W-:Y:S01]  /*d1d0*/  SHF.R.S32.HI R7, RZ, 0x1f, R142 ;  /* 0x0000001fff077819 */ /* 0x008fe2000001148e */
[----:B------:R-:W-:-:S03]  /*d1e0*/  IMAD.SHL.U32 R106, R142, 0x4, RZ ;  /* 0x000000048e6a7824 */ /* 0x000fc600078e00ff */
[----:B------:R-:W-:Y:S02]  /*d1f0*/  SHF.L.U64.HI R7, R142, 0x2, R7 ;  /* 0x000000028e077819 */ /* 0x000fe40000010207 */
[----:B------:R-:W3:Y:S01]  /*d200*/  LDL.LU R142, [R1+0xf40] ;  /* 0x000f4000018e7983 */ /* 0x000ee20000300800 */
[----:B--2---:R-:W-:Y:S01]  /*d210*/  SHF.R.S32.HI R12, RZ, 0x1f, R143 ;  /* 0x0000001fff0c7819 */ /* 0x004fe2000001148f */
[----:B------:R-:W-:-:S03]  /*d220*/  IMAD.SHL.U32 R107, R143, 0x4, RZ ;  /* 0x000000048f6b7824 */ /* 0x000fc600078e00ff */
[----:B------:R-:W-:Y:S02]  /*d230*/  SHF.L.U64.HI R12, R143, 0x2, R12 ;  /* 0x000000028f0c7819 */ /* 0x000fe4000001020c */
[----:B------:R-:W2:Y:S01]  /*d240*/  LDL.LU R143, [R1+0xf44] ;  /* 0x000f4400018f7983 */ /* 0x000ea20000300800 */
[----:B----4-:R-:W-:Y:S01]  /*d250*/  SHF.R.S32.HI R13, RZ, 0x1f, R144 ;  /* 0x0000001fff0d7819 */ /* 0x010fe20000011490 */
[----:B------:R-:W-:-:S03]  /*d260*/  IMAD.SHL.U32 R108, R144, 0x4, RZ ;  /* 0x00000004906c7824 */ /* 0x000fc600078e00ff */
[----:B------:R-:W-:Y:S02]  /*d270*/  SHF.L.U64.HI R13, R144, 0x2, R13 ;  /* 0x00000002900d7819 */ /* 0x000fe4000001020d */
[----:B------:R-:W4:Y:S01]  /*d280*/  LDL.LU R144, [R1+0xf48] ;  /* 0x000f480001907983 */ /* 0x000f220000300800 */
[----:B------:R-:W-:Y:S01]  /*d290*/  SHF.R.S32.HI R77, RZ, 0x1f, R145 ;  /* 0x0000001fff4d7819 */ /* 0x000fe20000011491 */
        /* <DEDUP_REMOVED lines=8> */
[C---:B------:R-:W-:Y:S01]  /*d320*/  IMAD.SHL.U32 R112, R147.reuse, 0x4, RZ ;  /* 0x0000000493707824 */ /* 0x040fe200078e00ff */
[----:B------:R-:W-:Y:S01]  /*d330*/  SHF.R.S32.HI R81, RZ, 0x1f, R148 ;  /* 0x0000001fff517819 */ /* 0x000fe20000011494 */
[C---:B------:R-:W-:Y:S01]  /*d340*/  IMAD.SHL.U32 R113, R148.reuse, 0x4, RZ ;  /* 0x0000000494717824 */ /* 0x040fe200078e00ff */
[----:B------:R-:W-:Y:S02]  /*d350*/  SHF.L.U64.HI R80, R147, 0x2, R80 ;  /* 0x0000000293507819 */ /* 0x000fe40000010250 */
[----:B------:R-:W4:Y:S01]  /*d360*/  LDL.LU R147, [R1+0xf54] ;  /* 0x000f540001937983 */ /* 0x000f220000300800 */
[----:B------:R-:W-:-:S03]  /*d370*/  SHF.L.U64.HI R81, R148, 0x2, R81 ;  /* 0x0000000294517819 */ /* 0x000fc60000010251 */
[----:B------:R-:W4:Y:S01]  /*d380*/  LDL.LU R148, [R1+0xf58] ;  /* 0x000f580001947983 */ /* 0x000f220000300800 */
[----:B------:R-:W-:Y:S01]  /*d390*/  SHF.R.S32.HI R82, RZ, 0x1f, R149 ;  /* 0x0000001fff527819 */ /* 0x000fe20000011495 */
[----:B------:R-:W-:-:S03]  /*d3a0*/  IMAD.SHL.U32 R114, R149, 0x4, RZ ;  /* 0x0000000495727824 */ /* 0x000fc600078e00ff */
[----:B------:R-:W-:Y:S02]  /*d3b0*/  SHF.L.U64.HI R82, R149, 0x2, R82 ;  /* 0x0000000295527819 */ /* 0x000fe40000010252 */
[----:B------:R-:W4:Y:S01]  /*d3c0*/  LDL.LU R149, [R1+0xf5c] ;  /* 0x000f5c0001957983 */ /* 0x000f220000300800 */
[----:B------:R-:W-:Y:S02]  /*d3d0*/  SHF.R.S32.HI R78, RZ, 0x1f, R140 ;  /* 0x0000001fff4e7819 */ /* 0x000fe4000001148c */
[----:B------:R-:W-:Y:S01]  /*d3e0*/  SHF.R.S32.HI R83, RZ, 0x1f, R141 ;  /* 0x0000001fff537819 */ /* 0x000fe2000001148d */
[----:B------:R-:W4:Y:S01]  /*d3f0*/  LDL.LU R135, [R1+0xf60] ;  /* 0x000f600001877983 */ /* 0x000f220000300800 */
[C---:B------:R-:W-:Y:S01]  /*d400*/  SHF.L.U64.HI R78, R140.reuse, 0x2, R78 ;  /* 0x000000028c4e7819 */ /* 0x040fe2000001024e */
[----:B------:R-:W-:Y:S01]  /*d410*/  IMAD.SHL.U32 R110, R140, 0x4, RZ ;  /* 0x000000048c6e7824 */ /* 0x000fe200078e00ff */
[C---:B------:R-:W-:Y:S01]  /*d420*/  SHF.L.U64.HI R83, R141.reuse, 0x2, R83 ;  /* 0x000000028d537819 */ /* 0x040fe20000010253 */
[----:B------:R-:W4:Y:S01]  /*d430*/  LDL.LU R139, [R1+0xf64] ;  /* 0x000f6400018b7983 */ /* 0x000f220000300800 */
[----:B------:R-:W-:-:S03]  /*d440*/  IMAD.SHL.U32 R115, R141, 0x4, RZ ;  /* 0x000000048d737824 */ /* 0x000fc600078e00ff */
        /* <DEDUP_REMOVED lines=27> */
[----:B------:R-:W-:Y:S01]  /*d600*/  SHF.L.U64.HI R90, R148, 0x2, R90 ;  /* 0x00000002945a7819 */ /* 0x000fe2000001025a */
[----:B------:R-:W4:Y:S01]  /*d610*/  LDL.LU R147, [R1+0xf84] ;  /* 0x000f840001937983 */ /* 0x000f220000300800 */
[----:B------:R-:W-:Y:S01]  /*d620*/  SHF.R.S32.HI R91, RZ, 0x1f, R149 ;  /* 0x0000001fff5b7819 */ /* 0x000fe20000011495 */
[----:B------:R-:W-:-:S02]  /*d630*/  IMAD.SHL.U32 R123, R149, 0x4, RZ ;  /* 0x00000004957b7824 */ /* 0x000fc400078e00ff */
[----:B------:R-:W4:Y:S01]  /*d640*/  LDL.LU R148, [R1+0xf88] ;  /* 0x000f880001947983 */ /* 0x000f220000300800 */
[----:B------:R-:W-:-:S03]  /*d650*/  SHF.L.U64.HI R91, R149, 0x2, R91 ;  /* 0x00000002955b7819 */ /* 0x000fc6000001025b */
[----:B------:R-:W3:Y:S02]  /*d660*/  LDL.LU R149, [R1+0xf1c] ;  /* 0x000f1c0001957983 */ /* 0x000ee40000300800 */
[C---:B---3--:R-:W-:Y:S02]  /*d670*/  IADD3 R15, P1, R149.reuse, R150, RZ ;  /* 0x00000096950f7210 */ /* 0x048fe40007f3e0ff */
[----:B------:R-:W-:-:S03]  /*d680*/  IADD3 R24, P0, R149, R151, RZ ;  /* 0x0000009795187210 */ /* 0x000fc60007f1e0ff */
[----:B------:R-:W-:Y:S04]  /*d690*/  STL [R1+0xe8c], R15 ;  /* 0x000e8c0f01007387 */ /* 0x000fe80000100800 */
[----:B------:R-:W-:Y:S04]  /*d6a0*/  STL [R1+0xe84], R24 ;  /* 0x000e841801007387 */ /* 0x000fe80000100800 */
[----:B------:R-:W-:Y:S04]  /*d6b0*/  STL [R1+0xc00], RZ ;  /* 0x000c00ff01007387 */ /* 0x000fe80000100800 */
        /* <DEDUP_REMOVED lines=767> */
[----:B------:R-:W-:Y:S04]  /*106b0*/  STL [R1], RZ ;  /* 0x000000ff01007387 */ /* 0x000fe80000100800 */
        /* <DEDUP_REMOVED lines=113> */
[----:B------:R-:W-:Y:S01]  /*10dd0*/  STL [R1+0x1c8], RZ ;  /* 0x0001c8ff01007387 */ /* 0x000fe20000100800 */
[----:B------:R-:W-:-:S03]  /*10de0*/  SHF.R.S32.HI R93, RZ, 0x1f, R139 ;  /* 0x0000001fff5d7819 */ /* 0x000fc6000001148b */
[----:B------:R-:W-:Y:S04]  /*10df0*/  STL [R1+0x1cc], RZ ;  /* 0x0001ccff01007387 */ /* 0x000fe80000100800 */
[----:B------:R-:W-:Y:S04]  /*10e00*/  STL [R1+0x1d0], RZ ;  /* 0x0001d0ff01007387 */ /* 0x000fe80000100800 */
[----:B------:R-:W-:Y:S04]  /*10e10*/  STL [R1+0x1d4], RZ ;  /* 0x0001d4ff01007387 */ /* 0x000fe80000100800 */
[----:B------:R-:W-:Y:S01]  /*10e20*/  STL [R1+0x1d8], RZ ;  /* 0x0001d8ff01007387 */ /* 0x000fe20000100800 */
[----:B------:R-:W-:-:S03]  /*10e30*/  SHF.L.U64.HI R93, R139, 0x2, R93 ;  /* 0x000000028b5d7819 */ /* 0x000fc6000001025d */
[----:B------:R-:W-:Y:S01]  /*10e40*/  STL [R1+0x1dc], RZ ;  /* 0x0001dcff01007387 */ /* 0x000fe20000100800 */
[----:B------:R-:W-:-:S03]  /*10e50*/  IMAD.SHL.U32 R125, R139, 0x4, RZ ;  /* 0x000000048b7d7824 */ /* 0x000fc600078e00ff */
[----:B------:R-:W-:Y:S01]  /*10e60*/  STL [R1+0x1e0], RZ ;  /* 0x0001e0ff01007387 */ /* 0x000fe20000100800 */
[----:B------:R-:W-:-:S03]  /*10e70*/  SHF.R.S32.HI R94, RZ, 0x1f, R140 ;  /* 0x0000001fff5e7819 */ /* 0x000fc6000001148c */
[----:B------:R-:W-:Y:S01]  /*10e80*/  STL [R1+0x1e4], RZ ;  /* 0x0001e4ff01007387 */ /* 0x000fe20000100800 */
[----:B------:R-:W-:-:S03]  /*10e90*/  IADD3 R139, P2, R106, R150, RZ ;  /* 0x000000966a8b7210 */ /* 0x000fc60007f5e0ff */
[----:B------:R-:W-:Y:S01]  /*10ea0*/  STL [R1+0x1e8], RZ ;  /* 0x0001e8ff01007387 */ /* 0x000fe20000100800 */
[----:B------:R-:W-:-:S03]  /*10eb0*/  IADD3 R106, P3, R151, R106, RZ ;  /* 0x0000006a976a7210 */ /* 0x000fc60007f7e0ff */
[----:B------:R-:W-:Y:S01]  /*10ec0*/  STL [R1+0x1ec], RZ ;  /* 0x0001ecff01007387 */ /* 0x000fe20000100800 */
[----:B------:R-:W-:-:S03]  /*10ed0*/  SHF.L.U64.HI R94, R140, 0x2, R94 ;  /* 0x000000028c5e7819 */ /* 0x000fc6000001025e */
[----:B------:R-:W-:Y:S01]  /*10ee0*/  STL [R1+0x1f0], RZ ;  /* 0x0001f0ff01007387 */ /* 0x000fe20000100800 */
[----:B------:R-:W-:-:S03]  /*10ef0*/  IMAD.SHL.U32 R126, R140, 0x4, RZ ;  /* 0x000000048c7e7824 */ /* 0x000fc600078e00ff */
[----:B------:R-:W-:Y:S01]  /*10f00*/  STL [R1+0x1f4], RZ ;  /* 0x0001f4ff01007387 */ /* 0x000fe20000100800 */
[----:B------:R-:W-:-:S03]  /*10f10*/  IADD3 R140, P4, R107, R150, RZ ;  /* 0x000000966b8c7210 */ /* 0x000fc60007f9e0ff */
[----:B------:R-:W-:Y:S04]  /*10f20*/  STL [R1+0x1f8], RZ ;  /* 0x0001f8ff01007387 */ /* 0x000fe80000100800 */
[----:B------:R-:W-:Y:S04]  /*10f30*/  STL [R1+0x1fc], RZ ;  /* 0x0001fcff01007387 */ /* 0x000fe80000100800 */
[----:B------:R1:W-:Y:S04]  /*10f40*/  STL [R1+0x106c], R139 ;  /* 0x00106c8b01007387 */ /* 0x0003e80000100800 */
[----:B------:R3:W-:Y:S01]  /*10f50*/  STL [R1+0x1064], R106 ;  /* 0x0010646a01007387 */ /* 0x0007e20000100800 */
[----:B-1----:R-:W-:-:S03]  /*10f60*/  IADD3 R139, P5, R107, R151, RZ ;  /* 0x000000976b8b7210 */ /* 0x002fc60007fbe0ff */
[----:B------:R-:W-:Y:S01]  /*10f70*/  STL [R1+0x105c], R140 ;  /* 0x00105c8c01007387 */ /* 0x000fe20000100800 */
[--C-:B---3--:R-:W-:Y:S01]  /*10f80*/  IMAD.X R106, R7, 0x1, R138.reuse, P2 ;  /* 0x00000001076a7824 */ /* 0x108fe200010e068a */
[C---:B------:R-:W-:Y:S01]  /*10f90*/  IADD3 R107, P2, R108.reuse, R150, RZ ;  /* 0x000000966c6b7210 */ /* 0x040fe20007f5e0ff */
[----:B------:R-:W-:Y:S01]  /*10fa0*/  IMAD.X R7, R137, 0x1, R7, P3 ;  /* 0x0000000189077824 */ /* 0x000fe200018e0607 */
[----:B------:R-:W-:Y:S04]  /*10fb0*/  STL [R1+0x1054], R139 ;  /* 0x0010548b01007387 */ /* 0x000fe80000100800 */
[----:B------:R1:W-:Y:S04]  /*10fc0*/  STL [R1+0x1068], R106 ;  /* 0x0010686a01007387 */ /* 0x0003e80000100800 */
[----:B------:R3:W-:Y:S04]  /*10fd0*/  STL [R1+0x104c], R107 ;  /* 0x00104c6b01007387 */ /* 0x0007e80000100800 */
[----:B------:R2:W-:Y:S01]  /*10fe0*/  STL [R1+0x1060], R7 ;  /* 0x0010600701007387 */ /* 0x0005e20000100800 */
[----:B-1----:R-:W-:Y:S01]  /*10ff0*/  IADD3 R106, P3, R108, R151, RZ ;  /* 0x000000976c6a7210 */ /* 0x002fe20007f7e0ff */
[----:B---3--:R-:W-:-:S04]  /*11000*/  IMAD.X R107, R12, 0x1, R138, P4 ;  /* 0x000000010c6b7824 */ /* 0x008fc800020e068a */
[----:B------:R1:W-:Y:S01]  /*11010*/  STL [R1+0x1044], R106 ;  /* 0x0010446a01007387 */ /* 0x0003e20000100800 */
[----:B--2---:R-:W-:-:S03]  /*11020*/  IADD3 R7, P4, R109, R150, RZ ;  /* 0x000000966d077210 */ /* 0x004fc60007f9e0ff */
[----:B------:R-:W-:Y:S04]  /*11030*/  STL [R1+0x1058], R107 ;  /* 0x0010586b01007387 */ /* 0x000fe80000100800 */
[----:B------:R2:W-:Y:S01]  /*11040*/  STL [R1+0x103c], R7 ;  /* 0x00103c0701007387 */ /* 0x0005e20000100800 */
[----:B-1----:R-:W-:Y:S01]  /*11050*/  IMAD.X R106, R12, 0x1, R137, P5 ;  /* 0x000000010c6a7824 */ /* 0x002fe200028e0689 */
[----:B------:R-:W-:-:S04]  /*11060*/  IADD3 R12, P5, R109, R151, RZ ;  /* 0x000000976d0c7210 */ /* 0x000fc80007fbe0ff */
[----:B------:R1:W-:Y:S01]  /*11070*/  STL [R1+0x1050], R106 ;  /* 0x0010506a01007387 */ /* 0x0003e20000100800 */
[----:B--2---:R-:W-:-:S03]  /*11080*/  IMAD.X R7, R13, 0x1, R138, P2 ;  /* 0x000000010d077824 */ /* 0x004fc600010e068a */
[----:B------:R2:W-:Y:S04]  /*11090*/  STL [R1+0x1034], R12 ;  /* 0x0010340c01007387 */ /* 0x0005e80000100800 */
[----:B------:R3:W-:Y:S01]  /*110a0*/  STL [R1+0x1048], R7 ;  /* 0x0010480701007387 */ /* 0x0007e20000100800 */
[CC--:B-1----:R-:W-:Y:S01]  /*110b0*/  IADD3 R106, P2, R110.reuse, R150.reuse, RZ ;  /* 0x000000966e6a7210 */ /* 0x0c2fe20007f5e0ff */
[--C-:B--2---:R-:W-:Y:S02]  /*110c0*/  IMAD.X R12, R13, 0x1, R137.reuse, P3 ;  /* 0x000000010d0c7824 */ /* 0x104fe400018e0689 */
[----:B------:R-:W-:Y:S01]  /*110d0*/  IMAD.X R13, R77, 0x1, R138, P4 ;  /* 0x000000014d0d7824 */ /* 0x000fe200020e068a */
[----:B---3--:R-:W-:Y:S01]  /*110e0*/  IADD3 R7, P3, R110, R151, RZ ;  /* 0x000000976e077210 */ /* 0x008fe20007f7e0ff */
[----:B------:R-:W-:Y:S04]  /*110f0*/  STL [R1+0x102c], R106 ;  /* 0x00102c6a01007387 */ /* 0x000fe80000100800 */
[----:B------:R1:W-:Y:S04]  /*11100*/  STL [R1+0x1040], R12 ;  /* 0x0010400c01007387 */ /* 0x0003e80000100800 */
[----:B------:R2:W-:Y:S04]  /*11110*/  STL [R1+0x1024], R7 ;  /* 0x0010240701007387 */ /* 0x0005e80000100800 */
[----:B------:R3:W-:Y:S01]  /*11120*/  STL [R1+0x1038], R13 ;  /* 0x0010380d01007387 */ /* 0x0007e20000100800 */
[----:B-1----:R-:W-:Y:S01]  /*11130*/  IADD3 R12, P4, R111, R150, RZ ;  /* 0x000000966f0c7210 */ /* 0x002fe20007f9e0ff */
[----:B--2---:R-:W-:-:S04]  /*11140*/  IMAD.X R7, R77, 0x1, R137, P5 ;  /* 0x000000014d077824 */ /* 0x004fc800028e0689 */
[----:B------:R1:W-:Y:S01]  /*11150*/  STL [R1+0x101c], R12 ;  /* 0x00101c0c01007387 */ /* 0x0003e20000100800 */
[----:B---3--:R-:W-:-:S03]  /*11160*/  IADD3 R13, P5, R111, R151, RZ ;  /* 0x000000976f0d7210 */ /* 0x008fc60007fbe0ff */
[----:B------:R2:W-:Y:S04]  /*11170*/  STL [R1+0x1030], R7 ;  /* 0x0010300701007387 */ /* 0x0005e80000100800 */
[----:B------:R3:W-:Y:S01]  /*11180*/  STL [R1+0x1014], R13 ;  /* 0x0010140d01007387 */ /* 0x0007e20000100800 */
[----:B-1----:R-:W-:Y:S01]  /*11190*/  IMAD.X R12, R78, 0x1, R138, P2 ;  /* 0x000000014e0c7824 */ /* 0x002fe200010e068a */
[----:B--2---:R-:W-:-:S04]  /*111a0*/  IADD3 R7, P2, R112, R150, RZ ;  /* 0x0000009670077210 */ /* 0x004fc80007f5e0ff */
[----:B------:R1:W-:Y:S01]  /*111b0*/  STL [R1+0x1028], R12 ;  /* 0x0010280c01007387 */ /* 0x0003e20000100800 */
[----:B---3--:R-:W-:-:S03]  /*111c0*/  IMAD.X R13, R78, 0x1, R137, P3 ;  /* 0x000000014e0d7824 */ /* 0x008fc600018e0689 */
        /* <DEDUP_REMOVED lines=84> */
[----:B------:R2:W-:Y:S01]  /*11710*/  STL [R1+0xf64], R7 ;  /* 0x000f640701007387 */ /* 0x0005e20000100800 */
[----:B------:R-:W-:-:S03]  /*11720*/  IMAD.SHL.U32 R124, R135, 0x4, RZ ;  /* 0x00000004877c7824 */ /* 0x000fc600078e00ff */
        /* <DEDUP_REMOVED lines=10> */
[----:B---3--:R-:W-:Y:S01]  /*117d0*/  IMAD.X R13, R90, 0x1, R137, P3 ;  /* 0x000000015a0d7824 */ /* 0x008fe200018e0689 */
[----:B------:R-:W-:Y:S02]  /*117e0*/  SHF.R.S32.HI R92, RZ, 0x1f, R135 ;  /* 0x0000001fff5c7819 */ /* 0x000fe40000011487 */
[----:B------:R2:W-:Y:S04]  /*117f0*/  STL [R1+0xf4c], R7 ;  /* 0x000f4c0701007387 */ /* 0x0005e80000100800 */
[----:B------:R3:W-:Y:S01]  /*11800*/  STL [R1+0xf60], R13 ;  /* 0x000f600d01007387 */ /* 0x0007e20000100800 */
[----:B-1----:R-:W-:Y:S02]  /*11810*/  IADD3 R12, P3, R124, R151, RZ ;  /* 0x000000977c0c7210 */ /* 0x002fe40007f7e0ff */
[----:B------:R-:W-:Y:S01]  /*11820*/  SHF.L.U64.HI R92, R135, 0x2, R92 ;  /* 0x00000002875c7819 */ /* 0x000fe2000001025c */
[----:B--2---:R-:W-:-:S02]  /*11830*/  IMAD.X R7, R91, 0x1, R138, P4 ;  /* 0x000000015b077824 */ /* 0x004fc400020e068a */
        /* <DEDUP_REMOVED lines=15> */
[----:B------:R2:W-:Y:S01]  /*11930*/  STL [R1+0xf40], R7 ;  /* 0x000f400701007387 */ /* 0x0005e20000100800 */
[----:B------:R-:W-:-:S03]  /*11940*/  IMAD.SHL.U32 R128, R142, 0x4, RZ ;  /* 0x000000048e807824 */ /* 0x000fc600078e00ff */
        /* <DEDUP_REMOVED lines=13> */
[----:B------:R2:W-:Y:S01]  /*11a20*/  STL [R1+0xf28], R7 ;  /* 0x000f280701007387 */ /* 0x0005e20000100800 */
[----:B------:R-:W-:Y:S01]  /*11a30*/  IMAD.SHL.U32 R129, R143, 0x4, RZ ;  /* 0x000000048f817824 */ /* 0x000fe200078e00ff */
[----:B------:R-:W-:Y:S02]  /*11a40*/  SHF.R.S32.HI R96, RZ, 0x1f, R142 ;  /* 0x0000001fff607819 */ /* 0x000fe4000001148e */
[----:B------:R3:W-:Y:S01]  /*11a50*/  STL [R1+0xf0c], R13 ;  /* 0x000f0c0d01007387 */ /* 0x0007e20000100800 */
[----:B-1----:R-:W-:Y:S01]  /*11a60*/  IMAD.X R12, R94, 0x1, R137, P3 ;  /* 0x000000015e0c7824 */ /* 0x002fe200018e0689 */
[----:B--2---:R-:W-:-:S04]  /*11a70*/  IADD3 R7, P3, R128, R151, RZ ;  /* 0x0000009780077210 */ /* 0x004fc80007f7e0ff */
[----:B------:R1:W-:Y:S01]  /*11a80*/  STL [R1+0xf20], R12 ;  /* 0x000f200c01007387 */ /* 0x0003e20000100800 */
[----:B---3--:R-:W-:-:S03]  /*11a90*/  IMAD.X R13, R95, 0x1, R138, P4 ;  /* 0x000000015f0d7824 */ /* 0x008fc600020e068a */
[----:B------:R2:W-:Y:S01]  /*11aa0*/  STL [R1+0xf04], R7 ;  /* 0x000f040701007387 */ /* 0x0005e20000100800 */
[----:B------:R-:W-:Y:S01]  /*11ab0*/  SHF.L.U64.HI R96, R142, 0x2, R96 ;  /* 0x000000028e607819 */ /* 0x000fe20000010260 */
[----:B----4-:R-:W-:Y:S02]  /*11ac0*/  IMAD.SHL.U32 R130, R144, 0x4, RZ ;  /* 0x0000000490827824 */ /* 0x010fe400078e00ff */
[----:B------:R3:W-:Y:S01]  /*11ad0*/  STL [R1+0xf18], R13 ;  /* 0x000f180d01007387 */ /* 0x0007e20000100800 */
[----:B-1----:R-:W-:Y:S01]  /*11ae0*/  IADD3 R12, P4, R129, R150, RZ ;  /* 0x00000096810c7210 */ /* 0x002fe20007f9e0ff */
[----:B--2---:R-:W-:Y:S01]  /*11af0*/  IMAD.X R7, R95, 0x1, R137, P5 ;  /* 0x000000015f077824 */ /* 0x004fe200028e0689 */
[----:B------:R-:W-:Y:S02]  /*11b00*/  SHF.R.S32.HI R97, RZ, 0x1f, R143 ;  /* 0x0000001fff617819 */ /* 0x000fe4000001148f */
[----:B---3--:R-:W-:Y:S01]  /*11b10*/  IADD3 R13, P5, R129, R151, RZ ;  /* 0x00000097810d7210 */ /* 0x008fe20007fbe0ff */
[----:B------:R1:W-:Y:S01]  /*11b20*/  STL [R1+0xefc], R12 ;  /* 0x000efc0c01007387 */ /* 0x0003e20000100800 */
[----:B------:R-:W-:-:S03]  /*11b30*/  SHF.L.U64.HI R97, R143, 0x2, R97 ;  /* 0x000000028f617819 */ /* 0x000fc60000010261 */
        /* <DEDUP_REMOVED lines=25> */
[----:B------:R-:W-:Y:S02]  /*11cd0*/  IMAD.SHL.U32 R133, R149, 0x4, RZ ;  /* 0x0000000495857824 */ /* 0x000fe400078e00ff */
        /* <DEDUP_REMOVED lines=29> */
[----:B---3--:R-:W-:Y:S01]  /*11eb0*/  IMAD.X R13, R101, 0x1, R138, P4 ;  /* 0x00000001650d7824 */ /* 0x008fe200020e068a */
[----:B------:R-:W-:Y:S02]  /*11ec0*/  SHF.R.S32.HI R103, RZ, 0x1f, R148 ;  /* 0x0000001fff677819 */ /* 0x000fe40000011494 */
[----:B------:R2:W-:Y:S01]  /*11ed0*/  STL [R1+0xea4], R7 ;  /* 0x000ea40701007387 */ /* 0x0005e20000100800 */
[----:B------:R-:W-:-:S03]  /*11ee0*/  SHF.L.U64.HI R102, R147, 0x2, R102 ;  /* 0x0000000293667819 */ /* 0x000fc60000010266 */
[----:B------:R3:W-:Y:S01]  /*11ef0*/  STL [R1+0xeb8], R13 ;  /* 0x000eb80d01007387 */ /* 0x0007e20000100800 */
[----:B-1----:R-:W-:Y:S02]  /*11f00*/  IADD3 R12, P4, R135, R150, RZ ;  /* 0x00000096870c7210 */ /* 0x002fe40007f9e0ff */
[----:B------:R-:W-:Y:S01]  /*11f10*/  SHF.L.U64.HI R103, R148, 0x2, R103 ;  /* 0x0000000294677819 */ /* 0x000fe20000010267 */
[----:B--2---:R-:W-:Y:S02]  /*11f20*/  IMAD.X R7, R101, 0x1, R137, P5 ;  /* 0x0000000165077824 */ /* 0x004fe400028e0689 */
[----:B------:R1:W-:Y:S01]  /*11f30*/  STL [R1+0xe9c], R12 ;  /* 0x000e9c0c01007387 */ /* 0x0003e20000100800 */
[----:B---3--:R-:W-:-:S03]  /*11f40*/  IADD3 R13, P5, R135, R151, RZ ;  /* 0x00000097870d7210 */ /* 0x008fc60007fbe0ff */
[----:B------:R2:W-:Y:S01]  /*11f50*/  STL [R1+0xeb0], R7 ;  /* 0x000eb00701007387 */ /* 0x0005e20000100800 */
[----:B------:R-:W-:-:S03]  /*11f60*/  IMAD.X R77, R102, 0x1, R138, P2 ;  /* 0x00000001664d7824 */ /* 0x000fc600010e068a */
[----:B------:R3:W-:Y:S01]  /*11f70*/  STL [R1+0xe94], R13 ;  /* 0x000e940d01007387 */ /* 0x0007e20000100800 */
[----:B-1----:R-:W-:Y:S01]  /*11f80*/  SHF.L.U64.HI R12, R14, 0x2, R136 ;  /* 0x000000020e0c7819 */ /* 0x002fe20000010288 */
[----:B------:R-:W-:Y:S01]  /*11f90*/  IMAD.X R12, R103, 0x1, R138, P4 ;  /* 0x00000001670c7824 */ /* 0x000fe200020e068a */
[----:B--2---:R-:W-:Y:S01]  /*11fa0*/  SHF.R.S32.HI R7, RZ, 0x5, R105 ;  /* 0x00000005ff077819 */ /* 0x004fe20000011469 */
[----:B------:R1:W-:Y:S01]  /*11fb0*/  STL [R1+0xea8], R77 ;  /* 0x000ea84d01007387 */ /* 0x0003e20000100800 */
[----:B---3--:R-:W-:-:S03]  /*11fc0*/  IMAD.X R13, R102, 0x1, R137, P3 ;  /* 0x00000001660d7824 */ /* 0x008fc600018e0689 */
[----:B------:R2:W-:Y:S04]  /*11fd0*/  STL [R1+0xe7c], R7 ;  /* 0x000e7c0701007387 */ /* 0x0005e80000100800 */
[----:B------:R3:W-:Y:S01]  /*11fe0*/  STL [R1+0xea0], R13 ;  /* 0x000ea00d01007387 */ /* 0x0007e20000100800 */
[----:B-1----:R-:W-:-:S03]  /*11ff0*/  IMAD.X R77, R103, 0x1, R137, P5 ;  /* 0x00000001674d7824 */ /* 0x002fc600028e0689 */
[----:B------:R1:W-:Y:S01]  /*12000*/  STL [R1+0xe98], R12 ;  /* 0x000e980c01007387 */ /* 0x0003e20000100800 */
[----:B--2---:R-:W-:Y:S02]  /*12010*/  VIADD R7, R7, 0xfffffffe ;  /* 0xfffffffe07077836 */ /* 0x004fe40000000000 */
[C---:B---3--:R-:W-:Y:S01]  /*12020*/  IMAD.X R13, R104.reuse, 0x1, R138, P1 ;  /* 0x00000001680d7824 */ /* 0x048fe200008e068a */
[----:B------:R2:W-:Y:S01]  /*12030*/  STL [R1+0xe90], R77 ;  /* 0x000e904d01007387 */ /* 0x0005e20000100800 */
[----:B-1----:R-:W-:-:S03]  /*12040*/  IMAD.X R12, R104, 0x1, R137, P0 ;  /* 0x00000001680c7824 */ /* 0x002fc600000e0689 */
[----:B------:R1:W-:Y:S04]  /*12050*/  STL [R1+0xe88], R13 ;  /* 0x000e880d01007387 */ /* 0x0003e80000100800 */
[----:B------:R1:W-:Y:S04]  /*12060*/  STL [R1+0xe80], R12 ;  /* 0x000e800c01007387 */ /* 0x0003e80000100800 */
[----:B------:R1:W-:Y:S01]  /*12070*/  STL [R1+0x1088], R7 ;  /* 0x0010880701007387 */ /* 0x0003e20000100800 */
[----:B------:R-:W-:Y:S01]  /*12080*/  IADD3 R20, P6, R20, UR10, RZ ;  /* 0x0000000a14147c10 */ /* 0x000fe2000ffde0ff */
[----:B------:R-:W-:Y:S01]  /*12090*/  IMAD.MOV.U32 R15, RZ, RZ, RZ ;  /* 0x000000ffff0f7224 */ /* 0x000fe200078e00ff */
[C---:B------:R-:W-:Y:S01]  /*120a0*/  SHF.L.U64.HI R5, R6.reuse, 0x2, R5 ;  /* 0x0000000206057819 */ /* 0x040fe20000010205 */
[----:B------:R-:W-:Y:S01]  /*120b0*/  IMAD.SHL.U32 R6, R6, 0x4, RZ ;  /* 0x0000000406067824 */ /* 0x000fe200078e00ff */
[----:B------:R-:W-:-:S02]  /*120c0*/  IADD3.X R19, R19, UR11, RZ, P6, !PT ;  /* 0x0000000b13137c10 */ /* 0x000fc4000b7fe4ff */
        /* <DEDUP_REMOVED lines=26> */
[----:B--2---:R-:W-:Y:S02]  /*12270*/  CS2R R76, SRZ ;  /* 0x00000000004c7805 */ /* 0x004fe4000001ff00 */
        /* <DEDUP_REMOVED lines=37> */
[----:B------:R-:W-:Y:S01]  /*124d0*/  UMOV UR5, 0x1 ;  /* 0x0000000100057882 */ /* 0x000fe20000000000 */
[----:B-1----:R-:W-:-:S05]  /*124e0*/  UMOV UR4, 0xffffffff ;  /* 0xffffffff00047882 */ /* 0x002fca0000000000 */
.L_x_1:
[----:B------:R-:W-:Y:S01]  /*124f0*/  STL.64 [R1+0x19b0], R250 ;  /* 0x0019b0fa01007387 */ /* 0x000fe20000100a00 */
[----:B------:R-:W-:Y:S01]  /*12500*/  UIADD3 UR4, UR4, 0x1, URZ ;  /* 0x0000000104047890 */ /* 0x000fe2000fffe03f */
[----:B------:R-:W-:-:S04]  /*12510*/  DEPBAR.LE SB0, 0x2 ;  /* 0x000080800000791a */ /* 0x000fc80000000000 */
[----:B------:R-:W-:Y:S04]  /*12520*/  STL.64 [R1+0x19a8], R248 ;  /* 0x0019a8f801007387 */ /* 0x000fe80000100a00 */
        /* <DEDUP_REMOVED lines=48> */
[----:B-----5:R-:W-:Y:S04]  /*12830*/  STL.64 [R1+0x1820], R150 ;  /* 0x0018209601007387 */ /* 0x020fe80000100a00 */
        /* <DEDUP_REMOVED lines=12> */
[----:B-1----:R1:W-:Y:S04]  /*12900*/  STL.64 [R1+0x17b8], R124 ;  /* 0x0017b87c01007387 */ /* 0x0023e80000100a00 */
[----:B-1----:R-:W2:Y:S04]  /*12910*/  LDL.LU.64 R124, [R1+0xa00] ;  /* 0x000a0000017c7983 */ /* 0x002ea80000300a00 */
[----:B------:R-:W3:Y:S04]  /*12920*/  LDL.LU.64 R126, [R1+0xa08] ;  /* 0x000a0800017e7983 */ /* 0x000ee80000300a00 */
[----:B------:R-:W4:Y:S04]  /*12930*/  LDL.LU.64 R128, [R1+0xa10] ;  /* 0x000a100001807983 */ /* 0x000f280000300a00 */
[----:B------:R-:W2:Y:S04]  /*12940*/  LDL.LU.64 R130, [R1+0xa18] ;  /* 0x000a180001827983 */ /* 0x000ea80000300a00 */
        /* <DEDUP_REMOVED lines=9> */
[----:B------:R-:W3:Y:S01]  /*129e0*/  LDL.LU.64 R150, [R1+0xa68] ;  /* 0x000a680001967983 */ /* 0x000ee20000300a00 */
[----:B------:R-:W-:-:S02]  /*129f0*/  UISETP.GT.AND UP0, UPT, UR4, 0x2, UPT ;  /* 0x000000020400788c */ /* 0x000fc4000bf04270 */
[----:B------:R-:W-:Y:S01]  /*12a00*/  USHF.L.U32 UR9, UR45, 0x7, URZ ;  /* 0x000000072d097899 */ /* 0x000fe2000800063f */
[----:B------:R-:W-:Y:S01]  /*12a10*/  UMOV UR41, 0x40000040 ;  /* 0x4000004000297882 */ /* 0x000fe20000000000 */
[----:B------:R-:W-:Y:S01]  /*12a20*/  UMOV UR43, 0x40000040 ;  /* 0x40000040002b7882 */ /* 0x000fe20000000000 */
[----:B------:R-:W-:Y:S06]  /*12a30*/  BAR.SYNC.DEFER_BLOCKING 0x0 ;  /* 0x0000000000007b1d */ /* 0x000fec0000010000 */
[----:B---3--:R-:W-:Y:S04]  /*12a40*/  STL.64 [R1+0x21b0], R150 ;  /* 0x0021b09601007387 */ /* 0x008fe80000100a00 */
[----:B--2---:R-:W-:Y:S04]  /*12a50*/  STL.64 [R1+0x21a8], R148 ;  /* 0x0021a89401007387 */ /* 0x004fe80000100a00 */
[----:B----4-:R-:W-:Y:S04]  /*12a60*/  STL.64 [R1+0x21a0], R146 ;  /* 0x0021a09201007387 */ /* 0x010fe80000100a00 */
        /* <DEDUP_REMOVED lines=60> */
[----:B------:R1:W-:Y:S04]  /*12e30*/  STL.64 [R1+0x1fb8], R24 ;  /* 0x001fb81801007387 */ /* 0x0003e80000100a00 */
[----:B-1----:R-:W2:Y:S04]  /*12e40*/  LDL.LU.64 R24, [R1+0xc00] ;  /* 0x000c000001187983 */ /* 0x002ea80000300a00 */
[----:B------:R-:W2:Y:S04]  /*12e50*/  LDL.LU.64 R26, [R1+0xc08] ;  /* 0x000c0800011a7983 */ /* 0x000ea80000300a00 */
        /* <DEDUP_REMOVED lines=61> */
[----:B------:R-:W2:Y:S01]  /*13230*/  LDL.LU.64 R150, [R1+0xdf8] ;  /* 0x000df80001967983 */ /* 0x000ea20000300a00 */
[----:B------:R-:W-:-:S02]  /*13240*/  USEL UR4, UR4, URZ, !UP0 ;  /* 0x0000003f04047287 */ /* 0x000fc4000c000000 */
[----:B------:R-:W-:Y:S01]  /*13250*/  ULOP3.LUT UR10, UR9, 0x200, URZ, 0xc0, !UPT ;  /* 0x00000200090a7892 */ /* 0x000fe2000f8ec03f */
[----:B------:R-:W3:Y:S01]  /*13260*/  LDL.LU.64 R152, [R1+0xa70] ;  /* 0x000a700001987983 */ /* 0x000ee20000300a00 */
[----:B------:R-:W-:-:S03]  /*13270*/  ULEA UR8, UR4, UR44, 0x10 ;  /* 0x0000002c04087291 */ /* 0x000fc6000f8e803f */
[----:B------:R-:W3:Y:S01]  /*13280*/  LDL.LU.64 R154, [R1+0xa78] ;  /* 0x000a7800019a7983 */ /* 0x000ee20000300a00 */
[----:B------:R-:W-:Y:S02]  /*13290*/  UIADD3 UR9, UR8, 0x30000, URZ ;  /* 0x0003000008097890 */ /* 0x000fe4000fffe03f */
[----:B------:R-:W-:Y:S01]  /*132a0*/  ULEA.HI UR10, UR8, UR10, URZ, 0x1c ;  /* 0x0000000a080a7291 */ /* 0x000fe2000f8fe03f */
[----:B------:R-:W3:Y:S01]  /*132b0*/  LDL.LU.64 R156, [R1+0xa80] ;  /* 0x000a8000019c7983 */ /* 0x000ee20000300a00 */
[----:B------:R-:W-:Y:S02]  /*132c0*/  USHF.R.U32.HI UR9, URZ, 0x4, UR9 ;  /* 0x000000043f097899 */ /* 0x000fe40008011609 */
[----:B------:R-:W-:Y:S01]  /*132d0*/  ULOP3.LUT UR40, UR10, 0x3fff, URZ, 0xc0, !UPT ;  /* 0x00003fff0a287892 */ /* 0x000fe2000f8ec03f */
[----:B------:R-:W3:Y:S01]  /*132e0*/  LDL.LU.64 R158, [R1+0xa88] ;  /* 0x000a8800019e7983 */ /* 0x000ee20000300a00 */
[----:B------:R-:W-:Y:S02]  /*132f0*/  USGXT.U32 UR42, UR9, 0xe ;  /* 0x0000000e092a789a */ /* 0x000fe40008000000 */
[----:B------:R-:W-:Y:S01]  /*13300*/  UIADD3 UR24, UP0, UR40, 0x2, URZ ;  /* 0x0000000228187890 */ /* 0x000fe2000ff1e03f */
[----:B------:R-:W3:Y:S01]  /*13310*/  LDL.LU.64 R160, [R1+0xa90] ;  /* 0x000a900001a07983 */ /* 0x000ee20000300a00 */
[----:B------:R-:W-:Y:S01]  /*13320*/  UIADD3 UR26, UP1, UR42, 0x2, URZ ;  /* 0x000000022a1a7890 */ /* 0x000fe2000ff3e03f */
[----:B------:R-:W-:Y:S01]  /*13330*/  UMOV UR8, URZ ;  /* 0x0000003f00087c82 */ /* 0x000fe20008000000 */
[----:B------:R-:W-:Y:S01]  /*13340*/  UMOV UR9, URZ ;  /* 0x0000003f00097c82 */ /* 0x000fe20008000000 */
[----:B------:R-:W-:Y:S01]  /*13350*/  UIADD3.X UR25, UR8, 0x40000040, URZ, UP0, !UPT ;  /* 0x4000004008197890 */ /* 0x000fe200087fe43f */
[----:B------:R-:W3:Y:S01]  /*13360*/  LDL.LU.64 R162, [R1+0xa98] ;  /* 0x000a980001a27983 */ /* 0x000ee20000300a00 */
[----:B------:R-:W-:Y:S01]  /*13370*/  UIADD3.X UR27, UR9, 0x40000040, URZ, UP1, !UPT ;  /* 0x40000040091b7890 */ /* 0x000fe20008ffe43f */
[----:B--2---:R-:W-:Y:S01]  /*13380*/  WARPGROUP.ARRIVE ;  /* 0x00000000000079c5 */ /* 0x004fe20000000000 */
[----:B------:R-:W-:Y:S01]  /*13390*/  UIADD3.64 UR36, UR24, 0x2, URZ ;  /* 0x0000000218247897 */ /* 0x000fe2000fffe03f */
[----:B------:R-:W3:Y:S04]  /*133a0*/  LDL.LU.64 R164, [R1+0xaa0] ;  /* 0x000aa00001a47983 */ /* 0x000ee80000300a00 */
[----:B------:R-:W-:Y:S01]  /*133b0*/  HGMMA.64x256x8.F32.TF32 R24, gdesc[UR40], R24, gsb0 ;  /* 0x07e00000281879f0 */ /* 0x000fe20008002818 */
[----:B------:R-:W-:Y:S01]  /*133c0*/  UIADD3.64 UR38, UR26, 0x2, URZ ;  /* 0x000000021a267897 */ /* 0x000fe2000fffe03f */
[----:B------:R-:W3:Y:S01]  /*133d0*/  LDL.LU.64 R166, [R1+0xaa8] ;  /* 0x000aa80001a67983 */ /* 0x000ee20000300a00 */
[----:B------:R-:W-:-:S02]  /*133e0*/  UIADD3.64 UR32, UR24, 0x4, URZ ;  /* 0x0000000418207897 */ /* 0x000fc4000fffe03f */
[----:B------:R-:W-:Y:S01]  /*133f0*/  UIADD3.64 UR34, UR26, 0x4, URZ ;  /* 0x000000041a227897 */ /* 0x000fe2000fffe03f */
[----:B------:R-:W3:Y:S04]  /*13400*/  LDL.LU.64 R168, [R1+0xab0] ;  /* 0x000ab00001a87983 */ /* 0x000ee80000300a00 */
        /* <DEDUP_REMOVED lines=41> */
[----:B------:R-:W-:Y:S04]  /*136a0*/  STL [R1+0x179c], R14 ;  /* 0x00179c0e01007387 */ /* 0x000fe80000100800 */
[----:B-----5:R-:W-:Y:S04]  /*136b0*/  STL [R1+0x1754], R11 ;  /* 0x0017540b01007387 */ /* 0x020fe80000100800 */
[----:B------:R-:W-:Y:S04]  /*136c0*/  STL [R1+0x1750], R10 ;  /* 0x0017500a01007387 */ /* 0x000fe80000100800 */
[----:B------:R-:W-:Y:S01]  /*136d0*/  STL [R1+0x174c], R9 ;  /* 0x00174c0901007387 */ /* 0x000fe20000100800 */
[----:B------:R-:W-:-:S02]  /*136e0*/  WARPGROUP.DEPBAR.LE gsb0, 0x0 ;  /* 0x00008000000079c5 */ /* 0x000fc40000010000 */
[----:B------:R-:W-:-:S06]  /*136f0*/  WARPGROUP.ARRIVE ;  /* 0x00000000000079c5 */ /* 0x000fcc0000000000 */
[----:B------:R-:W-:Y:S03]  /*13700*/  HGMMA.64x256x8.F32.TF32 R24, gdesc[UR24], R24, gsb0 ;  /* 0x07e00000181879f0 */ /* 0x000fe60008002818 */
[----:B------:R-:W-:Y:S02]  /*13710*/  WARPGROUP.DEPBAR.LE gsb0, 0x0 ;  /* 0x00008000000079c5 */ /* 0x000fe40000010000 */
[----:B------:R-:W-:-:S15]  /*13720*/  WARPGROUP.ARRIVE ;  /* 0x00000000000079c5 */ /* 0x000fde0000000000 */
[----:B------:R-:W-:-:S08]  /*13730*/  NOP ;  /* 0x0000000000007918 */ /* 0x000fd00000000000 */
[----:B------:R-:W-:Y:S03]  /*13740*/  HGMMA.64x256x8.F32.TF32 R24, gdesc[UR36], R24, gsb0 ;  /* 0x07e00000241879f0 */ /* 0x000fe60008002818 */
[----:B------:R-:W-:Y:S02]  /*13750*/  WARPGROUP.DEPBAR.LE gsb0, 0x0 ;  /* 0x00008000000079c5 */ /* 0x000fe40000010000 */
[----:B------:R-:W-:-:S15]  /*13760*/  WARPGROUP.ARRIVE ;  /* 0x00000000000079c5 */ /* 0x000fde0000000000 */
[----:B------:R-:W-:-:S08]  /*13770*/  NOP ;  /* 0x0000000000007918 */ /* 0x000fd00000000000 */
[----:B------:R-:W-:Y:S03]  /*13780*/  HGMMA.64x256x8.F32.TF32 R24, gdesc[UR32], R24, gsb0 ;  /* 0x07e00000201879f0 */ /* 0x000fe60008002818 */
[----:B------:R-:W-:Y:S02]  /*13790*/  WARPGROUP.DEPBAR.LE gsb0, 0x0 ;  /* 0x00008000000079c5 */ /* 0x000fe40000010000 */
        /* <DEDUP_REMOVED lines=64> */
[----:B-1----:R-:W3:Y:S04]  /*13ba0*/  LDL.LU.64 R150, [R1+0x21b0] ;  /* 0x0021b00001967983 */ /* 0x002ee80000300a00 */
        /* <DEDUP_REMOVED lines=12> */
[----:B------:R-:W3:Y:S01]  /*13c70*/  LDL.LU.64 R124, [R1+0x2148] ;  /* 0x00214800017c7983 */ /* 0x000ee20000300a00 */
[----:B------:R-:W-:Y:S01]  /*13c80*/  UIADD3.64 UR22, UR26, 0x7fe, URZ ;  /* 0x000007fe1a167897 */ /* 0x000fe2000fffe03f */
[----:B------:R-:W-:Y:S01]  /*13c90*/  UMOV UR20, UR40 ;  /* 0x0000002800147c82 */ /* 0x000fe20008000000 */
[----:B------:R-:W-:Y:S01]  /*13ca0*/  UMOV UR21, UR41 ;  /* 0x0000002900157c82 */ /* 0x000fe20008000000 */
[----:B------:R-:W-:Y:S01]  /*13cb0*/  UIADD3.64 UR18, UR26, 0x800, URZ ;  /* 0x000008001a127897 */ /* 0x000fe2000fffe03f */
[----:B------:R-:W2:Y:S01]  /*13cc0*/  LDL.LU.64 R122, [R1+0x2140] ;  /* 0x00214000017a7983 */ /* 0x000ea20000300a00 */
[----:B------:R-:W-:Y:S01]  /*13cd0*/  UMOV UR16, UR24 ;  /* 0x0000001800107c82 */ /* 0x000fe20008000000 */
[----:B------:R-:W-:Y:S01]  /*13ce0*/  UMOV UR17, UR25 ;  /* 0x0000001900117c82 */ /* 0x000fe20008000000 */
[----:B------:R-:W-:Y:S01]  /*13cf0*/  UIADD3.64 UR14, UR26, 0x802, URZ ;  /* 0x000008021a0e7897 */ /* 0x000fe2000fffe03f */
[----:B------:R-:W4:Y:S01]  /*13d00*/  LDL.LU.64 R120, [R1+0x2138] ;  /* 0x0021380001787983 */ /* 0x000f220000300a00 */
[----:B------:R-:W-:Y:S01]  /*13d10*/  UMOV UR12, UR36 ;  /* 0x00000024000c7c82 */ /* 0x000fe20008000000 */
[----:B------:R-:W-:Y:S01]  /*13d20*/  UMOV UR13, UR37 ;  /* 0x00000025000d7c82 */ /* 0x000fe20008000000 */
[----:B------:R-:W-:Y:S01]  /*13d30*/  UIADD3.64 UR10, UR26, 0x804, URZ ;  /* 0x000008041a0a7897 */ /* 0x000fe2000fffe03f */
[----:B------:R-:W4:Y:S01]  /*13d40*/  LDL.LU.64 R118, [R1+0x2130] ;  /* 0x0021300001767983 */ /* 0x000f220000300a00 */
[----:B------:R-:W-:Y:S01]  /*13d50*/  UMOV UR8, UR32 ;  /* 0x0000002000087c82 */ /* 0x000fe20008000000 */
[----:B------:R-:W-:-:S02]  /*13d60*/  UMOV UR9, UR33 ;  /* 0x0000002100097c82 */ /* 0x000fc40008000000 */
[----:B------:R-:W4:Y:S04]  /*13d70*/  LDL.LU.64 R116, [R1+0x2128] ;  /* 0x0021280001747983 */ /* 0x000f280000300a00 */
        /* <DEDUP_REMOVED lines=45> */
[----:B------:R-:W4:Y:S01]  /*14050*/  LDL.LU.64 R24, [R1+0x1fb8] ;  /* 0x001fb80001187983 */ /* 0x000f220000300a00 */
[----:B---3--:R-:W-:-:S06]  /*14060*/  WARPGROUP.ARRIVE ;  /* 0x00000000000079c5 */ /* 0x008fcc0000000000 */
        /* <DEDUP_REMOVED lines=14> */
[----:B------:R1:W-:Y:S04]  /*14150*/  STL.64 [R1+0xa00], R124 ;  /* 0x000a007c01007387 */ /* 0x0003e80000100a00 */
        /* <DEDUP_REMOVED lines=63> */
[----:B-1----:R-:W4:Y:S04]  /*14550*/  LDL.LU.64 R124, [R1+0x400] ;  /* 0x00040000017c7983 */ /* 0x002f280000300a00 */
[----:B---3--:R-:W3:Y:S04]  /*14560*/  LDL.LU.64 R126, [R1+0x408] ;  /* 0x00040800017e7983 */ /* 0x008ee80000300a00 */
[----:B--2---:R-:W2:Y:S04]  /*14570*/  LDL.LU.64 R128, [R1+0x410] ;  /* 0x0004100001807983 */ /* 0x004ea80000300a00 */
[----:B------:R-:W4:Y:S04]  /*14580*/  LDL.LU.64 R130, [R1+0x418] ;  /* 0x0004180001827983 */ /* 0x000f280000300a00 */
[----:B------:R-:W3:Y:S04]  /*14590*/  LDL.LU.64 R132, [R1+0x420] ;  /* 0x0004200001847983 */ /* 0x000ee80000300a00 */
[----:B------:R-:W2:Y:S04]  /*145a0*/  LDL.LU.64 R134, [R1+0x428] ;  /* 0x0004280001867983 */ /* 0x000ea80000300a00 */
        /* <DEDUP_REMOVED lines=8> */
[----:B---3--:R-:W-:Y:S04]  /*14630*/  STL.64 [R1+0x1db0], R150 ;  /* 0x001db09601007387 */ /* 0x008fe80000100a00 */
[----:B----4-:R-:W-:Y:S04]  /*14640*/  STL.64 [R1+0x1da8], R148 ;  /* 0x001da89401007387 */ /* 0x010fe80000100a00 */
[----:B--2---:R-:W-:Y:S04]  /*14650*/  STL.64 [R1+0x1da0], R146 ;  /* 0x001da09201007387 */ /* 0x004fe80000100a00 */
        /* <DEDUP_REMOVED lines=125> */
[----:B--2---:R-:W-:Y:S04]  /*14e30*/  STL.64 [R1+0x1fb0], R150 ;  /* 0x001fb09601007387 */ /* 0x004fe80000100a00 */
[----:B----4-:R-:W-:Y:S04]  /*14e40*/  STL.64 [R1+0x1fa8], R148 ;  /* 0x001fa89401007387 */ /* 0x010fe80000100a00 */
[----:B---3--:R-:W-:Y:S04]  /*14e50*/  STL.64 [R1+0x1fa0], R146 ;  /* 0x001fa09201007387 */ /* 0x008fe80000100a00 */
        /* <DEDUP_REMOVED lines=125> */
[----:B------:R-:W-:-:S02]  /*15630*/  UIADD3.64 UR40, UR24, 0x3fe, URZ ;  /* 0x000003fe18287897 */ /* 0x000fc4000fffe03f */
[----:B------:R-:W-:Y:S01]  /*15640*/  UIADD3.64 UR28, UR24, 0x400, URZ ;  /* 0x00000400181c7897 */ /* 0x000fe2000fffe03f */
[----:B------:R-:W3:Y:S01]  /*15650*/  LDL.LU.64 R152, [R1+0x470] ;  /* 0x0004700001987983 */ /* 0x000ee20000300a00 */
[----:B------:R-:W-:Y:S01]  /*15660*/  UMOV UR30, UR26 ;  /* 0x0000001a001e7c82 */ /* 0x000fe20008000000 */
[----:B------:R-:W-:Y:S01]  /*15670*/  UMOV UR31, UR27 ;  /* 0x0000001b001f7c82 */ /* 0x000fe20008000000 */
[----:B------:R-:W-:Y:S01]  /*15680*/  UIADD3.64 UR36, UR24, 0x402, URZ ;  /* 0x0000040218247897 */ /* 0x000fe2000fffe03f */
[----:B------:R-:W3:Y:S01]  /*15690*/  LDL.LU.64 R154, [R1+0x478] ;  /* 0x00047800019a7983 */ /* 0x000ee20000300a00 */
[----:B------:R-:W-:-:S03]  /*156a0*/  UIADD3.64 UR32, UR24, 0x404, URZ ;  /* 0x0000040418207897 */ /* 0x000fc6000fffe03f */
        /* <DEDUP_REMOVED lines=48> */
[----:B--2---:R-:W-:-:S06]  /*159b0*/  WARPGROUP.ARRIVE ;  /* 0x00000000000079c5 */ /* 0x004fcc0000000000 */
        /* <DEDUP_REMOVED lines=142> */
[----:B------:R-:W-:Y:S01]  /*162a0*/  UMOV UR20, UR40 ;  /* 0x0000002800147c82 */ /* 0x000fe20008000000 */
[----:B------:R-:W-:Y:S01]  /*162b0*/  UMOV UR21, UR41 ;  /* 0x0000002900157c82 */ /* 0x000fe20008000000 */
[----:B------:R-:W-:Y:S01]  /*162c0*/  UMOV UR30, UR18 ;  /* 0x00000012001e7c82 */ /* 0x000fe20008000000 */
[----:B------:R-:W-:Y:S01]  /*162d0*/  UMOV UR31, UR19 ;  /* 0x00000013001f7c82 */ /* 0x000fe20008000000 */
[----:B------:R-:W-:Y:S01]  /*162e0*/  UMOV UR12, UR36 ;  /* 0x00000024000c7c82 */ /* 0x000fe20008000000 */
[----:B------:R-:W-:Y:S01]  /*162f0*/  UMOV UR13, UR37 ;  /* 0x00000025000d7c82 */ /* 0x000fe20008000000 */
[----:B------:R-:W-:Y:S01]  /*16300*/  UMOV UR8, UR32 ;  /* 0x0000002000087c82 */ /* 0x000fe20008000000 */
[----:B------:R-:W-:Y:S01]  /*16310*/  UMOV UR9, UR33 ;  /* 0x0000002100097c82 */ /* 0x000fe20008000000 */
        /* <DEDUP_REMOVED lines=93> */
[----:B------:R-:W-:-:S02]  /*168f0*/  UIADD3.64 UR40, UR24, 0x7fe, URZ ;  /* 0x000007fe18287897 */ /* 0x000fc4000fffe03f */
[----:B------:R-:W-:Y:S01]  /*16900*/  UIADD3.64 UR28, UR24, 0x800, URZ ;  /* 0x00000800181c7897 */ /* 0x000fe2000fffe03f */
[----:B------:R-:W2:Y:S01]  /*16910*/  LDL.LU.64 R122, [R1+0x1d40] ;  /* 0x001d4000017a7983 */ /* 0x000ea20000300a00 */
[----:B------:R-:W-:Y:S01]  /*16920*/  UMOV UR30, UR26 ;  /* 0x0000001a001e7c82 */ /* 0x000fe20008000000 */
[----:B------:R-:W-:Y:S01]  /*16930*/  UMOV UR31, UR27 ;  /* 0x0000001b001f7c82 */ /* 0x000fe20008000000 */
[----:B------:R-:W-:Y:S01]  /*16940*/  UIADD3.64 UR36, UR24, 0x802, URZ ;  /* 0x0000080218247897 */ /* 0x000fe2000fffe03f */
[----:B------:R-:W4:Y:S01]  /*16950*/  LDL.LU.64 R120, [R1+0x1d38] ;  /* 0x001d380001787983 */ /* 0x000f220000300a00 */
[----:B------:R-:W-:-:S03]  /*16960*/  UIADD3.64 UR32, UR24, 0x804, URZ ;  /* 0x0000080418207897 */ /* 0x000fc6000fffe03f */
        /* <DEDUP_REMOVED lines=127> */
[----:B-1----:R-:W4:Y:S04]  /*17160*/  LDL.LU.64 R124, [R1] ;  /* 0x00000000017c7983 */ /* 0x002f280000300a00 */
        /* <DEDUP_REMOVED lines=298> */
[----:B------:R-:W2:Y:S01]  /*18410*/  LDL.LU.64 R120, [R1+0x1b38] ;  /* 0x001b380001787983 */ /* 0x000ea20000300a00 */
[----:B------:R-:W-:-:S03]  /*18420*/  UIADD3.64 UR32, UR24, 0xc04, URZ ;  /* 0x00000c0418207897 */ /* 0x000fc6000fffe03f */
        /* <DEDUP_REMOVED lines=48> */
[----:B------:R-:W4:Y:S01]  /*18730*/  LDL R7, [R1+0x1088] ;  /* 0x0010880001077983 */ /* 0x000f220000100800 */
        /* <DEDUP_REMOVED lines=15> */
[----:B------:R-:W-:Y:S04]  /*18830*/  STL.64 [R1], R124 ;  /* 0x0000007c01007387 */ /* 0x000fe80000100a00 */
        /* <DEDUP_REMOVED lines=133> */
[----:B------:R-:W3:Y:S04]  /*19090*/  LDL R10, [R1+0xe54] ;  /* 0x000e5400010a7983 */ /* 0x000ee80000100800 */
[----:B------:R-:W3:Y:S01]  /*190a0*/  LDL R9, [R1+0xe58] ;  /* 0x000e580001097983 */ /* 0x000ee20000100800 */
[----:B------:R-:W-:Y:S01]  /*190b0*/  UMOV UR8, UR32 ;  /* 0x0000002000087c82 */ /* 0x000fe20008000000 */
[----:B------:R-:W-:Y:S01]  /*190c0*/  UMOV UR9, UR33 ;  /* 0x0000002100097c82 */ /* 0x000fe20008000000 */
[----:B------:R-:W-:Y:S01]  /*190d0*/  UIADD3 UR5, UR5, 0x1, URZ ;  /* 0x0000000105057890 */ /* 0x000fe2000fffe03f */
[----:B------:R-:W-:Y:S01]  /*190e0*/  ISETP.GT.AND P1, PT, R8, RZ, PT ;  /* 0x000000ff0800720c */ /* 0x000fe20003f24270 */
[----:B------:R1:W-:Y:S01]  /*190f0*/  STL [R1+0x17a0], R15 ;  /* 0x0017a00f01007387 */ /* 0x0003e20000100800 */
[----:B----4-:R-:W-:Y:S01]  /*19100*/  ISETP.GE.AND P0, PT, R15, R7, PT ;  /* 0x000000070f00720c */ /* 0x010fe20003f06270 */
[----:B------:R-:W-:Y:S01]  /*19110*/  UISETP.GT.AND UP0, UPT, UR5, 0x2, UPT ;  /* 0x000000020500788c */ /* 0x000fe2000bf04270 */
[----:B------:R-:W-:Y:S01]  /*19120*/  SEL R7, RZ, 0x4, !P1 ;  /* 0x00000004ff077807 */ /* 0x000fe20004800000 */
[----:B------:R-:W4:Y:S02]  /*19130*/  LDL R14, [R1+0xe90] ;  /* 0x000e9000010e7983 */ /* 0x000f240000100800 */
[----:B------:R-:W-:Y:S01]  /*19140*/  USEL UR5, UR5, URZ, !UP0 ;  /* 0x0000003f05057287 */ /* 0x000fe2000c000000 */
[----:B------:R-:W-:Y:S01]  /*19150*/  SEL R7, R7, RZ, !P0 ;  /* 0x000000ff07077207 */ /* 0x000fe20004000000 */
[----:B------:R-:W4:Y:S03]  /*19160*/  LDL R11, [R1+0xe9c] ;  /* 0x000e9c00010b7983 */ /* 0x000f260000100800 */
[----:B------:R-:W-:Y:S01]  /*19170*/  ISETP.NE.U32.AND P2, PT, R7, RZ, PT ;  /* 0x000000ff0700720c */ /* 0x000fe20003f45070 */
[----:B-1----:R-:W4:Y:S01]  /*19180*/  LDL R15, [R1+0xe50] ;  /* 0x000e5000010f7983 */ /* 0x002f220000100800 */
[----:B--2---:R-:W-:-:S06]  /*19190*/  WARPGROUP.ARRIVE ;  /* 0x00000000000079c5 */ /* 0x004fcc0000000000 */
[----:B------:R-:W-:Y:S01]  /*191a0*/  HGMMA.64x256x8.F32.TF32 R24, gdesc[UR20], R24, gsb0 ;  /* 0x07e00000141879f0 */ /* 0x000fe20008002818 */
[----:B---3--:R-:W-:Y:S02]  /*191b0*/  IADD3 R12, P1, R2, R10, RZ ;  /* 0x0000000a020c7210 */ /* 0x008fe40007f3e0ff */
[----:B------:R-:W2:Y:S03]  /*191c0*/  LDL R10, [R1+0xe5c] ;  /* 0x000e5c00010a7983 */ /* 0x000ea60000100800 */
[----:B------:R-:W-:Y:S02]  /*191d0*/  IMAD.X R13, R0, 0x1, R9, P1 ;  /* 0x00000001000d7824 */ /* 0x000fe400008e0609 */
[----:B------:R-:W3:Y:S01]  /*191e0*/  LDL R9, [R1+0xe98] ;  /* 0x000e980001097983 */ /* 0x000ee20000100800 */
[----:B------:R-:W-:Y:S02]  /*191f0*/  WARPGROUP.DEPBAR.LE gsb0, 0x0 ;  /* 0x00008000000079c5 */ /* 0x000fe40000010000 */
[----:B------:R-:W-:-:S15]  /*19200*/  WARPGROUP.ARRIVE ;  /* 0x00000000000079c5 */ /* 0x000fde0000000000 */
[----:B------:R-:W-:-:S02]  /*19210*/  NOP ;  /* 0x0000000000007918 */ /* 0x000fc40000000000 */
[----:B------:R-:W-:Y:S03]  /*19220*/  HGMMA.64x256x8.F32.TF32 R24, gdesc[UR16], R24, gsb0 ;  /* 0x07e00000101879f0 */ /* 0x000fe60008002818 */
[----:B------:R-:W-:Y:S02]  /*19230*/  WARPGROUP.DEPBAR.LE gsb0, 0x0 ;  /* 0x00008000000079c5 */ /* 0x000fe40000010000 */
[----:B------:R-:W-:-:S15]  /*19240*/  WARPGROUP.ARRIVE ;  /* 0x00000000000079c5 */ /* 0x000fde0000000000 */
[----:B------:R-:W-:-:S08]  /*19250*/  NOP ;  /* 0x0000000000007918 */ /* 0x000fd00000000000 */
[----:B------:R-:W-:Y:S01]  /*19260*/  HGMMA.64x256x8.F32.TF32 R24, gdesc[UR12], R24, gsb0 ;  /* 0x07e000000c1879f0 */ /* 0x000fe20008002818 */
[----:B------:R-:W-:Y:S01]  /*19270*/  ULEA UR12, UR5, UR44, 0x10 ;  /* 0x0000002c050c7291 */ /* 0x000fe2000f8e803f */
[----:B------:R1:W-:Y:S05]  /*19280*/  STL [R1+0x1758], R16 ;  /* 0x0017581001007387 */ /* 0x0003ea0000100800 */
[----:B------:R-:W-:Y:S02]  /*19290*/  VIADD R7, R16, UR12 ;  /* 0x0000000c10077c36 */ /* 0x000fe40008000000 */
[----:B-1----:R-:W3:Y:S01]  /*192a0*/  LDL R16, [R1+0xe94] ;  /* 0x000e940001107983 */ /* 0x002ee20000100800 */
[----:B------:R-:W-:-:S02]  /*192b0*/  WARPGROUP.DEPBAR.LE gsb0, 0x0 ;  /* 0x00008000000079c5 */ /* 0x000fc40000010000 */
[----:B------:R-:W-:-:S15]  /*192c0*/  WARPGROUP.ARRIVE ;  /* 0x00000000000079c5 */ /* 0x000fde0000000000 */
[----:B------:R-:W-:-:S01]  /*192d0*/  NOP ;  /* 0x0000000000007918 */ /* 0x000fc20000000000 */
[----:B------:R-:W-:Y:S03]  /*192e0*/  HGMMA.64x256x8.F32.TF32 R24, gdesc[UR8], R24, gsb0 ;  /* 0x07e00000081879f0 */ /* 0x000fe60008002818 */
[----:B------:R-:W-:Y:S02]  /*192f0*/  WARPGROUP.DEPBAR.LE gsb0, 0x0 ;  /* 0x00008000000079c5 */ /* 0x000fe40000010000 */
[----:B------:R1:W-:Y:S01]  /*19300*/  STL [R1+0x17b4], R131 ;  /* 0x0017b48301007387 */ /* 0x0003e20000100800 */
[----:B------:R-:W-:Y:S06]  /*19310*/  BAR.SYNC.DEFER_BLOCKING 0x0 ;  /* 0x0000000000007b1d */ /* 0x000fec0000010000 */
[----:B-1----:R-:W3:Y:S04]  /*19320*/  LDL R131, [R1+0xea0] ;  /* 0x000ea00001837983 */ /* 0x002ee80000100800 */
[----:B------:R1:W-:Y:S04]  /*19330*/  STL [R1+0x17b0], R132 ;  /* 0x0017b08401007387 */ /* 0x0003e80000100800 */
[----:B-1----:R-:W3:Y:S04]  /*19340*/  LDL R132, [R1+0xea4] ;  /* 0x000ea40001847983 */ /* 0x002ee80000100800 */
[----:B------:R1:W-:Y:S01]  /*19350*/  STL [R1+0x17ac], R133 ;  /* 0x0017ac8501007387 */ /* 0x0003e20000100800 */
[----:B------:R-:W-:-:S03]  /*19360*/  ISETP.GT.AND P1, PT, R8, 0x1, PT ;  /* 0x000000010800780c */ /* 0x000fc60003f24270 */
[----:B------:R-:W-:Y:S01]  /*19370*/  @!PT LDS RZ, [RZ] ;  /* 0x00000000fffff984 */ /* 0x000fe20000000800 */
[----:B------:R-:W-:Y:S01]  /*19380*/  @!PT LDS RZ, [RZ] ;  /* 0x00000000fffff984 */ /* 0x000fe20000000800 */
[----:B------:R-:W-:Y:S01]  /*19390*/  @!PT LDS RZ, [RZ] ;  /* 0x00000000fffff984 */ /* 0x000fe20000000800 */
[----:B------:R4:W-:Y:S04]  /*193a0*/  LDGSTS.E [R7], desc[UR6][R12.64], P2 ;  /* 0x000000000c077fae */ /* 0x0009e80009121846 */
[----:B-1----:R-:W3:Y:S04]  /*193b0*/  LDL R133, [R1+0xe88] ;  /* 0x000e880001857983 */ /* 0x002ee80000100800 */
[----:B------:R1:W-:Y:S04]  /*193c0*/  STL [R1+0x17a8], R134 ;  /* 0x0017a88601007387 */ /* 0x0003e80000100800 */
[----:B-1----:R-:W3:Y:S04]  /*193d0*/  LDL R134, [R1+0xe8c] ;  /* 0x000e8c0001867983 */ /* 0x002ee80000100800 */
[----:B------:R1:W-:Y:S04]  /*193e0*/  STL [R1+0x17a4], R135 ;  /* 0x0017a48701007387 */ /* 0x0003e80000100800 */
[----:B-1----:R-:W3:Y:S04]  /*193f0*/  LDL R135, [R1+0xe80] ;  /* 0x000e800001877983 */ /* 0x002ee80000100800 */
[----:B------:R1:W-:Y:S04]  /*19400*/  STL [R1+0x1798], R136 ;  /* 0x0017988801007387 */ /* 0x0003e80000100800 */
[----:B-1----:R-:W3:Y:S04]  /*19410*/  LDL R136, [R1+0xe84] ;  /* 0x000e840001887983 */ /* 0x002ee80000100800 */
[----:B------:R-:W-:Y:S04]  /*19420*/  STL [R1+0x1794], R137 ;  /* 0x0017948901007387 */ /* 0x000fe80000100800 */
[----:B------:R-:W-:Y:S01]  /*19430*/  STL [R1+0x1790], R138 ;  /* 0x0017908a01007387 */ /* 0x000fe20000100800 */
[----:B----4-:R-:W-:-:S03]  /*19440*/  SEL R12, RZ, 0x4, !P1 ;  /* 0x00000004ff0c7807 */ /* 0x010fc60004800000 */
[----:B------:R-:W-:Y:S04]  /*19450*/  STL [R1+0x178c], R139 ;  /* 0x00178c8b01007387 */ /* 0x000fe80000100800 */
[----:B------:R1:W-:Y:S04]  /*19460*/  STL [R1+0x1788], R140 ;  /* 0x0017888c01007387 */ /* 0x0003e80000100800 */
[----:B------:R-:W-:Y:S04]  /*19470*/  STL [R1+0x1784], R141 ;  /* 0x0017848d01007387 */ /* 0x000fe80000100800 */
[----:B------:R-:W-:Y:S01]  /*19480*/  STL [R1+0x1780], R142 ;  /* 0x0017808e01007387 */ /* 0x000fe20000100800 */
[----:B------:R-:W-:-:S03]  /*19490*/  SEL R12, R12, RZ, !P0 ;  /* 0x000000ff0c0c7207 */ /* 0x000fc60004000000 */
[----:B------:R-:W-:Y:S04]  /*194a0*/  STL [R1+0x177c], R143 ;  /* 0x00177c8f01007387 */ /* 0x000fe80000100800 */
[----:B------:R-:W-:Y:S04]  /*194b0*/  STL [R1+0x1778], R144 ;  /* 0x0017789001007387 */ /* 0x000fe80000100800 */
[----:B------:R-:W-:Y:S04]  /*194c0*/  STL [R1+0x1774], R145 ;  /* 0x0017749101007387 */ /* 0x000fe80000100800 */
[----:B------:R-:W-:Y:S01]  /*194d0*/  STL [R1+0x1770], R146 ;  /* 0x0017709201007387 */ /* 0x000fe20000100800 */
[----:B------:R-:W-:-:S03]  /*194e0*/  ISETP.NE.U32.AND P1, PT, R12, RZ, PT ;  /* 0x000000ff0c00720c */ /* 0x000fc60003f25070 */
[----:B------:R-:W-:Y:S01]  /*194f0*/  STL [R1+0x176c], R147 ;  /* 0x00176c9301007387 */ /* 0x000fe20000100800 */
[----:B------:R-:W-:-:S03]  /*19500*/  IADD3 R12, P3, R2, R15, RZ ;  /* 0x0000000f020c7210 */ /* 0x000fc60007f7e0ff */
[----:B------:R4:W-:Y:S04]  /*19510*/  STL [R1+0x1768], R148 ;  /* 0x0017689401007387 */ /* 0x0009e80000100800 */
[----:B------:R4:W-:Y:S04]  /*19520*/  STL [R1+0x1764], R149 ;  /* 0x0017649501007387 */ /* 0x0009e80000100800 */
[----:B------:R4:W-:Y:S04]  /*19530*/  STL [R1+0x1760], R150 ;  /* 0x0017609601007387 */ /* 0x0009e80000100800 */
[----:B------:R4:W-:Y:S04]  /*19540*/  STL [R1+0x175c], R151 ;  /* 0x00175c9701007387 */ /* 0x0009e80000100800 */
[----:B------:R-:W4:Y:S01]  /*19550*/  LDL R15, [R1+0xeac] ;  /* 0x000eac00010f7983 */ /* 0x000f220000100800 */
[----:B--2---:R-:W-:-:S03]  /*19560*/  IMAD.X R13, R0, 0x1, R10, P3 ;  /* 0x00000001000d7824 */ /* 0x004fc600018e060a */
[----:B------:R-:W2:Y:S04]  /*19570*/  LDL R10, [R1+0xea8] ;  /* 0x000ea800010a7983 */ /* 0x000ea80000100800 */
[----:B------:R3:W-:Y:S02]  /*19580*/  LDGSTS.E [R7+0x8000], desc[UR6][R12.64], P2 ;  /* 0x080000000c077fae */ /* 0x0007e40009121846 */
[----:B---3--:R-:W-:Y:S02]  /*19590*/  IADD3 R12, P2, R2, R136, RZ ;  /* 0x00000088020c7210 */ /* 0x008fe40007f5e0ff */
[----:B------:R-:W3:Y:S03]  /*195a0*/  LDL R136, [R1+0xec4] ;  /* 0x000ec40001887983 */ /* 0x000ee60000100800 */
[----:B------:R-:W-:Y:S01]  /*195b0*/  IMAD.X R13, R0, 0x1, R135, P2 ;  /* 0x00000001000d7824 */ /* 0x000fe200010e0687 */
[----:B------:R-:W-:Y:S01]  /*195c0*/  ISETP.GT.AND P2, PT, R8, 0x2, PT ;  /* 0x000000020800780c */ /* 0x000fe20003f44270 */
[----:B------:R-:W3:Y:S04]  /*195d0*/  LDL R135, [R1+0xec0] ;  /* 0x000ec00001877983 */ /* 0x000ee80000100800 */
[----:B------:R1:W-:Y:S02]  /*195e0*/  LDGSTS.E [R7+0x4], desc[UR6][R12.64], P1 ;  /* 0x000040000c077fae */ /* 0x0003e40008921846 */
[----:B-1----:R-:W-:-:S04]  /*195f0*/  SEL R12, RZ, 0x4, !P2 ;  /* 0x00000004ff0c7807 */ /* 0x002fc80005000000 */
[----:B------:R-:W-:-:S04]  /*19600*/  SEL R12, R12, RZ, !P0 ;  /* 0x000000ff0c0c7207 */ /* 0x000fc80004000000 */
[----:B------:R-:W-:Y:S02]  /*19610*/  ISETP.NE.U32.AND P2, PT, R12, RZ, PT ;  /* 0x000000ff0c00720c */ /* 0x000fe40003f45070 */
[----:B------:R-:W-:Y:S02]  /*19620*/  IADD3 R12, P3, R2, R134, RZ ;  /* 0x00000086020c7210 */ /* 0x000fe40007f7e0ff */
[----:B------:R-:W3:Y:S03]  /*19630*/  LDL R134, [R1+0xecc] ;  /* 0x000ecc0001867983 */ /* 0x000ee60000100800 */
[----:B------:R-:W-:Y:S02]  /*19640*/  IMAD.X R13, R0, 0x1, R133, P3 ;  /* 0x00000001000d7824 */ /* 0x000fe400018e0685 */
[----:B------:R-:W3:Y:S04]  /*19650*/  LDL R133, [R1+0xec8] ;  /* 0x000ec80001857983 */ /* 0x000ee80000100800 */
[----:B------:R1:W-:Y:S02]  /*19660*/  LDGSTS.E [R7+0x8004], desc[UR6][R12.64], P1 ;  /* 0x080040000c077fae */ /* 0x0003e40008921846 */
[----:B-1----:R-:W-:-:S02]  /*19670*/  IADD3 R12, P1, R2, R16, RZ ;  /* 0x00000010020c7210 */ /* 0x002fc40007f3e0ff */
[----:B------:R-:W3:Y:S03]  /*19680*/  LDL R16, [R1+0xeb4] ;  /* 0x000eb40001107983 */ /* 0x000ee60000100800 */
[----:B------:R-:W-:Y:S02]  /*19690*/  IMAD.X R13, R0, 0x1, R14, P1 ;  /* 0x00000001000d7824 */ /* 0x000fe400008e060e */
[----:B------:R-:W3:Y:S01]  /*196a0*/  LDL R14, [R1+0xeb0] ;  /* 0x000eb000010e7983 */ /* 0x000ee20000100800 */
[----:B------:R-:W-:-:S03]  /*196b0*/  ISETP.GT.AND P1, PT, R8, 0x3, PT ;  /* 0x000000030800780c */ /* 0x000fc60003f24270 */
        /* <DEDUP_REMOVED lines=9> */
[----:B-1----:R-:W-:-:S05]  /*19750*/  IADD3 R12, P2, R2, R132, RZ ;  /* 0x00000084020c7210 */ /* 0x002fca0007f5e0ff */
[----:B------:R-:W-:Y:S02]  /*19760*/  IMAD.X R13, R0, 0x1, R131, P2 ;  /* 0x00000001000d7824 */ /* 0x000fe400010e0683 */
[----:B------:R-:W3:Y:S04]  /*19770*/  LDL R131, [R1+0xed4] ;  /* 0x000ed40001837983 */ /* 0x000ee80000100800 */
[----:B------:R4:W-:Y:S01]  /*19780*/  LDGSTS.E [R7+0xc], desc[UR6][R12.64], P1 ;  /* 0x0000c0000c077fae */ /* 0x0009e20008921846 */
[----:B------:R-:W1:Y:S01]  /*19790*/  S2R R132, SR_TID.X ;  /* 0x0000000000847919 */ /* 0x000e620000002100 */
[----:B----4-:R-:W-:Y:S02]  /*197a0*/  IADD3 R12, P2, R2, R15, RZ ;  /* 0x0000000f020c7210 */ /* 0x010fe40007f5e0ff */
[----:B------:R-:W4:Y:S03]  /*197b0*/  LDL R15, [R1+0xed0] ;  /* 0x000ed000010f7983 */ /* 0x000f260000100800 */
[----:B--2---:R-:W-:-:S05]  /*197c0*/  IMAD.X R13, R0, 0x1, R10, P2 ;  /* 0x00000001000d7824 */ /* 0x004fca00010e060a */
[----:B------:R2:W-:Y:S01]  /*197d0*/  LDGSTS.E [R7+0x800c], desc[UR6][R12.64], P1 ;  /* 0x0800c0000c077fae */ /* 0x0005e20008921846 */
[----:B------:R-:W-:Y:S01]  /*197e0*/  ISETP.GT.AND P1, PT, R8, 0x4, PT ;  /* 0x000000040800780c */ /* 0x000fe20003f24270 */
[C---:B-1----:R-:W-:Y:S01]  /*197f0*/  IMAD.SHL.U32 R10, R132.reuse, 0x10, RZ ;  /* 0x00000010840a7824 */ /* 0x042fe200078e00ff */
[----:B------:R-:W-:-:S04]  /*19800*/  LOP3.LUT R132, R132, 0xff, RZ, 0xc0, !PT ;  /* 0x000000ff84847812 */ /* 0x000fc800078ec0ff */
[----:B------:R-:W-:Y:S02]  /*19810*/  LOP3.LUT R10, R10, 0x70, RZ, 0xc0, !PT ;  /* 0x000000700a0a7812 */ /* 0x000fe400078ec0ff */
[----:B--2---:R-:W-:-:S03]  /*19820*/  SEL R7, RZ, 0x4, !P1 ;  /* 0x00000004ff077807 */ /* 0x004fc60004800000 */
[----:B------:R-:W-:Y:S01]  /*19830*/  IMAD R10, R132, 0x80, R10 ;  /* 0x00000080840a7824 */ /* 0x000fe200078e020a */
[----:B------:R-:W-:Y:S01]  /*19840*/  SEL R7, R7, RZ, !P0 ;  /* 0x000000ff07077207 */ /* 0x000fe20004000000 */
[----:B------:R-:W2:Y:S03]  /*19850*/  LDL R132, [R1+0xee4] ;  /* 0x000ee40001847983 */ /* 0x000ea60000100800 */
[----:B------:R-:W-:Y:S02]  /*19860*/  LOP3.LUT R10, R10, 0x10, RZ, 0x3c, !PT ;  /* 0x000000100a0a7812 */ /* 0x000fe400078e3cff */
[----:B------:R-:W-:-:S03]  /*19870*/  ISETP.NE.U32.AND P2, PT, R7, RZ, PT ;  /* 0x000000ff0700720c */ /* 0x000fc60003f45070 */
[----:B------:R-:W-:Y:S02]  /*19880*/  VIADD R7, R10, UR12 ;  /* 0x0000000c0a077c36 */ /* 0x000fe40008000000 */
[----:B------:R-:W2:Y:S01]  /*19890*/  LDL R10, [R1+0xed8] ;  /* 0x000ed800010a7983 */ /* 0x000ea20000100800 */
[----:B---3--:R-:W-:-:S03]  /*198a0*/  IADD3 R12, P1, R2, R16, RZ ;  /* 0x00000010020c7210 */ /* 0x008fc60007f3e0ff */
[----:B------:R-:W3:Y:S02]  /*198b0*/  LDL R16, [R1+0xee0] ;  /* 0x000ee00001107983 */ /* 0x000ee40000100800 */
[----:B------:R-:W-:Y:S02]  /*198c0*/  IMAD.X R13, R0, 0x1, R14, P1 ;  /* 0x00000001000d7824 */ /* 0x000fe400008e060e */
[----:B------:R-:W2:Y:S01]  /*198d0*/  LDL R14, [R1+0xedc] ;  /* 0x000edc00010e7983 */ /* 0x000ea20000100800 */
[----:B------:R-:W-:-:S03]  /*198e0*/  ISETP.GT.AND P1, PT, R8, 0x5, PT ;  /* 0x000000050800780c */ /* 0x000fc60003f24270 */
[----:B------:R1:W-:Y:S02]  /*198f0*/  LDGSTS.E [R7], desc[UR6][R12.64], P2 ;  /* 0x000000000c077fae */ /* 0x0003e40009121846 */
        /* <DEDUP_REMOVED lines=24> */
[----:B----4-:R-:W-:Y:S02]  /*19a80*/  IMAD.X R13, R0, 0x1, R15, P1 ;  /* 0x00000001000d7824 */ /* 0x010fe400008e060f */
[----:B------:R-:W4:Y:S01]  /*19a90*/  LDL R15, [R1+0xef0] ;  /* 0x000ef000010f7983 */ /* 0x000f220000100800 */
[----:B------:R-:W-:-:S03]  /*19aa0*/  ISETP.GT.AND P1, PT, R8, 0x7, PT ;  /* 0x000000070800780c */ /* 0x000fc60003f24270 */
[----:B------:R1:W-:Y:S02]  /*19ab0*/  LDGSTS.E [R7+0x8], desc[UR6][R12.64], P2 ;  /* 0x000080000c077fae */ /* 0x0003e40009121846 */
[----:B-1----:R-:W-:-:S04]  /*19ac0*/  SEL R12, RZ, 0x4, !P1 ;  /* 0x00000004ff0c7807 */ /* 0x002fc80004800000 */
[----:B------:R-:W-:-:S04]  /*19ad0*/  SEL R12, R12, RZ, !P0 ;  /* 0x000000ff0c0c7207 */ /* 0x000fc80004000000 */
[----:B------:R-:W-:Y:S02]  /*19ae0*/  ISETP.NE.U32.AND P1, PT, R12, RZ, PT ;  /* 0x000000ff0c00720c */ /* 0x000fe40003f25070 */
[----:B--2---:R-:W-:Y:S02]  /*19af0*/  IADD3 R12, P3, R2, R14, RZ ;  /* 0x0000000e020c7210 */ /* 0x004fe40007f7e0ff */
[----:B------:R-:W2:Y:S03]  /*19b00*/  LDL R14, [R1+0xefc] ;  /* 0x000efc00010e7983 */ /* 0x000ea60000100800 */
[----:B------:R-:W-:Y:S02]  /*19b10*/  IMAD.X R13, R0, 0x1, R10, P3 ;  /* 0x00000001000d7824 */ /* 0x000fe400018e060a */
[----:B------:R-:W2:Y:S04]  /*19b20*/  LDL R10, [R1+0xef8] ;  /* 0x000ef800010a7983 */ /* 0x000ea80000100800 */
[----:B------:R1:W-:Y:S02]  /*19b30*/  LDGSTS.E [R7+0x8008], desc[UR6][R12.64], P2 ;  /* 0x080080000c077fae */ /* 0x0003e40009121846 */
[----:B-1----:R-:W-:-:S05]  /*19b40*/  IADD3 R12, P2, R2, R132, RZ ;  /* 0x00000084020c7210 */ /* 0x002fca0007f5e0ff */
[----:B---3--:R-:W-:Y:S02]  /*19b50*/  IMAD.X R13, R0, 0x1, R16, P2 ;  /* 0x00000001000d7824 */ /* 0x008fe400010e0610 */
[----:B------:R-:W3:Y:S04]  /*19b60*/  LDL R16, [R1+0xf14] ;  /* 0x000f140001107983 */ /* 0x000ee80000100800 */
[----:B------:R1:W-:Y:S02]  /*19b70*/  LDGSTS.E [R7+0xc], desc[UR6][R12.64], P1 ;  /* 0x0000c0000c077fae */ /* 0x0003e40008921846 */
[----:B-1----:R-:W-:Y:S02]  /*19b80*/  IADD3 R12, P2, R2, R11, RZ ;  /* 0x0000000b020c7210 */ /* 0x002fe40007f5e0ff */
[----:B------:R-:W3:Y:S01]  /*19b90*/  LDL R11, [R1+0xf10] ;  /* 0x000f1000010b7983 */ /* 0x000ee20000100800 */
[----:B------:R-:W1:Y:S02]  /*19ba0*/  S2R R132, SR_TID.X ;  /* 0x0000000000847919 */ /* 0x000e640000002100 */
[----:B------:R-:W-:-:S05]  /*19bb0*/  IMAD.X R13, R0, 0x1, R9, P2 ;  /* 0x00000001000d7824 */ /* 0x000fca00010e0609 */
[----:B------:R1:W-:Y:S01]  /*19bc0*/  LDGSTS.E [R7+0x800c], desc[UR6][R12.64], P1 ;  /* 0x0800c0000c077fae */ /* 0x0003e20008921846 */
[----:B------:R-:W-:-:S04]  /*19bd0*/  ISETP.GT.AND P1, PT, R8, 0x8, PT ;  /* 0x000000080800780c */ /* 0x000fc80003f24270 */
[----:B-1----:R-:W-:Y:S01]  /*19be0*/  SEL R7, RZ, 0x4, !P1 ;  /* 0x00000004ff077807 */ /* 0x002fe20004800000 */
[C---:B------:R-:W-:Y:S01]  /*19bf0*/  IMAD.SHL.U32 R9, R132.reuse, 0x10, RZ ;  /* 0x0000001084097824 */ /* 0x040fe200078e00ff */
[----:B------:R-:W-:-:S04]  /*19c00*/  LOP3.LUT R132, R132, 0xff, RZ, 0xc0, !PT ;  /* 0x000000ff84847812 */ /* 0x000fc800078ec0ff */
[----:B------:R-:W-:-:S05]  /*19c10*/  LOP3.LUT R9, R9, 0x70, RZ, 0xc0, !PT ;  /* 0x0000007009097812 */ /* 0x000fca00078ec0ff */
[----:B------:R-:W-:Y:S01]  /*19c20*/  IMAD R9, R132, 0x80, R9 ;  /* 0x0000008084097824 */ /* 0x000fe200078e0209 */
[----:B------:R-:W-:Y:S01]  /*19c30*/  SEL R7, R7, RZ, !P0 ;  /* 0x000000ff07077207 */ /* 0x000fe20004000000 */
[----:B------:R-:W3:Y:S03]  /*19c40*/  LDL R132, [R1+0xf24] ;  /* 0x000f240001847983 */ /* 0x000ee60000100800 */
[----:B------:R-:W-:Y:S02]  /*19c50*/  LOP3.LUT R9, R9, 0x20, RZ, 0x3c, !PT ;  /* 0x0000002009097812 */ /* 0x000fe400078e3cff */
[----:B------:R-:W-:Y:S02]  /*19c60*/  IADD3 R12, P1, R2, R131, RZ ;  /* 0x00000083020c7210 */ /* 0x000fe40007f3e0ff */
[----:B------:R-:W-:Y:S01]  /*19c70*/  ISETP.NE.U32.AND P2, PT, R7, RZ, PT ;  /* 0x000000ff0700720c */ /* 0x000fe20003f45070 */
[----:B------:R-:W3:Y:S02]  /*19c80*/  LDL R131, [R1+0xf20] ;  /* 0x000f200001837983 */ /* 0x000ee40000100800 */
[----:B----4-:R-:W-:-:S02]  /*19c90*/  IMAD.X R13, R0, 0x1, R15, P1 ;  /* 0x00000001000d7824 */ /* 0x010fc400008e060f */
[----:B------:R-:W4:Y:S01]  /*19ca0*/  LDL R15, [R1+0xf1c] ;  /* 0x000f1c00010f7983 */ /* 0x000f220000100800 */
[----:B------:R-:W-:-:S03]  /*19cb0*/  VIADD R7, R9, UR12 ;  /* 0x0000000c09077c36 */ /* 0x000fc60008000000 */
[----:B------:R-:W4:Y:S01]  /*19cc0*/  LDL R9, [R1+0xf18] ;  /* 0x000f180001097983 */ /* 0x000f220000100800 */
[----:B------:R-:W-:-:S03]  /*19cd0*/  ISETP.GT.AND P1, PT, R8, 0x9, PT ;  /* 0x000000090800780c */ /* 0x000fc60003f24270 */
[----:B------:R1:W-:Y:S02]  /*19ce0*/  LDGSTS.E [R7], desc[UR6][R12.64], P2 ;  /* 0x000000000c077fae */ /* 0x0003e40009121846 */
        /* <DEDUP_REMOVED lines=8> */
[----:B-1----:R-:W-:-:S02]  /*19d70*/  IADD3 R12, P2, R2, R136, RZ ;  /* 0x00000088020c7210 */ /* 0x002fc40007f5e0ff */
[----:B------:R-:W2:Y:S03]  /*19d80*/  LDL R136, [R1+0xf44] ;  /* 0x000f440001887983 */ /* 0x000ea60000100800 */
[----:B------:R-:W-:Y:S01]  /*19d90*/  IMAD.X R13, R0, 0x1, R135, P2 ;  /* 0x00000001000d7824 */ /* 0x000fe200010e0687 */
[----:B------:R-:W-:Y:S01]  /*19da0*/  ISETP.GT.AND P2, PT, R8, 0xa, PT ;  /* 0x0000000a0800780c */ /* 0x000fe20003f44270 */
[----:B------:R-:W2:Y:S04]  /*19db0*/  LDL R135, [R1+0xf40] ;  /* 0x000f400001877983 */ /* 0x000ea80000100800 */
[----:B------:R1:W-:Y:S02]  /*19dc0*/  LDGSTS.E [R7+0x4], desc[UR6][R12.64], P1 ;  /* 0x000040000c077fae */ /* 0x0003e40008921846 */
[----:B-1----:R-:W-:-:S04]  /*19dd0*/  SEL R12, RZ, 0x4, !P2 ;  /* 0x00000004ff0c7807 */ /* 0x002fc80005000000 */
[----:B------:R-:W-:-:S04]  /*19de0*/  SEL R12, R12, RZ, !P0 ;  /* 0x000000ff0c0c7207 */ /* 0x000fc80004000000 */
[----:B------:R-:W-:Y:S02]  /*19df0*/  ISETP.NE.U32.AND P2, PT, R12, RZ, PT ;  /* 0x000000ff0c00720c */ /* 0x000fe40003f45070 */
[----:B------:R-:W-:Y:S02]  /*19e00*/  IADD3 R12, P3, R2, R134, RZ ;  /* 0x00000086020c7210 */ /* 0x000fe40007f7e0ff */
[----:B------:R-:W2:Y:S03]  /*19e10*/  LDL R134, [R1+0xf4c] ;  /* 0x000f4c0001867983 */ /* 0x000ea60000100800 */
[----:B------:R-:W-:Y:S02]  /*19e20*/  IMAD.X R13, R0, 0x1, R133, P3 ;  /* 0x00000001000d7824 */ /* 0x000fe400018e0685 */
[----:B------:R-:W2:Y:S04]  /*19e30*/  LDL R133, [R1+0xf48] ;  /* 0x000f480001857983 */ /* 0x000ea80000100800 */
[----:B------:R3:W-:Y:S02]  /*19e40*/  LDGSTS.E [R7+0x8004], desc[UR6][R12.64], P1 ;  /* 0x080040000c077fae */ /* 0x0007e40008921846 */
[----:B---3--:R-:W-:-:S02]  /*19e50*/  IADD3 R12, P1, R2, R16, RZ ;  /* 0x00000010020c7210 */ /* 0x008fc40007f3e0ff */
        /* <DEDUP_REMOVED lines=8> */
[----:B----4-:R-:W-:Y:S02]  /*19ee0*/  IADD3 R12, P3, R2, R15, RZ ;  /* 0x0000000f020c7210 */ /* 0x010fe40007f7e0ff */
[----:B------:R-:W4:Y:S03]  /*19ef0*/  LDL R15, [R1+0xf3c] ;  /* 0x000f3c00010f7983 */ /* 0x000f260000100800 */
[----:B------:R-:W-:Y:S02]  /*19f00*/  IMAD.X R13, R0, 0x1, R9, P3 ;  /* 0x00000001000d7824 */ /* 0x000fe400018e0609 */
[----:B------:R-:W4:Y:S04]  /*19f10*/  LDL R9, [R1+0xf38] ;  /* 0x000f380001097983 */ /* 0x000f280000100800 */
[----:B------:R1:W-:Y:S02]  /*19f20*/  LDGSTS.E [R7+0x8008], desc[UR6][R12.64], P2 ;  /* 0x080080000c077fae */ /* 0x0003e40009121846 */
[----:B-1----:R-:W-:-:S05]  /*19f30*/  IADD3 R12, P2, R2, R132, RZ ;  /* 0x00000084020c7210 */ /* 0x002fca0007f5e0ff */
[----:B------:R-:W-:Y:S02]  /*19f40*/  IMAD.X R13, R0, 0x1, R131, P2 ;  /* 0x00000001000d7824 */ /* 0x000fe400010e0683 */
[----:B------:R-:W4:Y:S04]  /*19f50*/  LDL R131, [R1+0xf54] ;  /* 0x000f540001837983 */ /* 0x000f280000100800 */
[----:B------:R2:W-:Y:S02]  /*19f60*/  LDGSTS.E [R7+0xc], desc[UR6][R12.64], P1 ;  /* 0x0000c0000c077fae */ /* 0x0005e40008921846 */
[----:B--2---:R-:W-:Y:S02]  /*19f70*/  IADD3 R12, P2, R2, R14, RZ ;  /* 0x0000000e020c7210 */ /* 0x004fe40007f5e0ff */
[----:B------:R-:W2:Y:S03]  /*19f80*/  LDL R14, [R1+0xf50] ;  /* 0x000f5000010e7983 */ /* 0x000ea60000100800 */
[----:B------:R-:W-:-:S05]  /*19f90*/  IMAD.X R13, R0, 0x1, R10, P2 ;  /* 0x00000001000d7824 */ /* 0x000fca00010e060a */
[----:B------:R1:W-:Y:S01]  /*19fa0*/  LDGSTS.E [R7+0x800c], desc[UR6][R12.64], P1 ;  /* 0x0800c0000c077fae */ /* 0x0003e20008921846 */
[----:B------:R-:W-:-:S04]  /*19fb0*/  ISETP.GT.AND P1, PT, R8, 0xc, PT ;  /* 0x0000000c0800780c */ /* 0x000fc80003f24270 */
[----:B-1----:R-:W-:Y:S02]  /*19fc0*/  SEL R7, RZ, 0x4, !P1 ;  /* 0x00000004ff077807 */ /* 0x002fe40004800000 */
[----:B---3--:R-:W-:Y:S01]  /*19fd0*/  IADD3 R12, P1, R2, R16, RZ ;  /* 0x00000010020c7210 */ /* 0x008fe20007f3e0ff */
[----:B------:R-:W1:Y:S04]  /*19fe0*/  S2R R132, SR_TID.X ;  /* 0x0000000000847919 */ /* 0x000e680000002100 */
[----:B------:R-:W-:Y:S01]  /*19ff0*/  IMAD.X R13, R0, 0x1, R11, P1 ;  /* 0x00000001000d7824 */ /* 0x000fe200008e060b */
[----:B------:R-:W-:Y:S01]  /*1a000*/  SEL R7, R7, RZ, !P0 ;  /* 0x000000ff07077207 */ /* 0x000fe20004000000 */
[----:B------:R-:W3:Y:S03]  /*1a010*/  LDL R11, [R1+0xf5c] ;  /* 0x000f5c00010b7983 */ /* 0x000ee60000100800 */
[----:B------:R-:W-:Y:S01]  /*1a020*/  ISETP.NE.U32.AND P2, PT, R7, RZ, PT ;  /* 0x000000ff0700720c */ /* 0x000fe20003f45070 */
[----:B------:R-:W3:Y:S01]  /*1a030*/  LDL R16, [R1+0xf60] ;  /* 0x000f600001107983 */ /* 0x000ee20000100800 */
[C---:B-1----:R-:W-:Y:S01]  /*1a040*/  IMAD.SHL.U32 R10, R132.reuse, 0x10, RZ ;  /* 0x00000010840a7824 */ /* 0x042fe200078e00ff */
[----:B------:R-:W-:-:S04]  /*1a050*/  LOP3.LUT R132, R132, 0xff, RZ, 0xc0, !PT ;  /* 0x000000ff84847812 */ /* 0x000fc800078ec0ff */
[----:B------:R-:W-:-:S05]  /*1a060*/  LOP3.LUT R10, R10, 0x70, RZ, 0xc0, !PT ;  /* 0x000000700a0a7812 */ /* 0x000fca00078ec0ff */
[----:B------:R-:W-:Y:S01]  /*1a070*/  IMAD R10, R132, 0x80, R10 ;  /* 0x00000080840a7824 */ /* 0x000fe200078e020a */
[----:B------:R-:W-:Y:S01]  /*1a080*/  ISETP.GT.AND P1, PT, R8, 0xd, PT ;  /* 0x0000000d0800780c */ /* 0x000fe20003f24270 */
[----:B------:R-:W3:Y:S03]  /*1a090*/  LDL R132, [R1+0xf64] ;  /* 0x000f640001847983 */ /* 0x000ee60000100800 */
[----:B------:R-:W-:-:S05]  /*1a0a0*/  LOP3.LUT R10, R10, 0x30, RZ, 0x3c, !PT ;  /* 0x000000300a0a7812 */ /* 0x000fca00078e3cff */
[----:B------:R-:W-:Y:S02]  /*1a0b0*/  VIADD R7, R10, UR12 ;  /* 0x0000000c0a077c36 */ /* 0x000fe40008000000 */
[----:B------:R-:W3:Y:S04]  /*1a0c0*/  LDL R10, [R1+0xf58] ;  /* 0x000f5800010a7983 */ /* 0x000ee80000100800 */
[----:B------:R1:W-:Y:S02]  /*1a0d0*/  LDGSTS.E [R7], desc[UR6][R12.64], P2 ;  /* 0x000000000c077fae */ /* 0x0003e40009121846 */
        /* <DEDUP_REMOVED lines=8> */
[----:B-1----:R-:W-:-:S02]  /*1a160*/  IADD3 R12, P2, R2, R136, RZ ;  /* 0x00000088020c7210 */ /* 0x002fc40007f5e0ff */
[----:B------:R-:W4:Y:S03]  /*1a170*/  LDL R136, [R1+0xf84] ;  /* 0x000f840001887983 */ /* 0x000f260000100800 */
[----:B------:R-:W-:Y:S01]  /*1a180*/  IMAD.X R13, R0, 0x1, R135, P2 ;  /* 0x00000001000d7824 */ /* 0x000fe200010e0687 */
[----:B------:R-:W-:Y:S01]  /*1a190*/  ISETP.GT.AND P2, PT, R8, 0xe, PT ;  /* 0x0000000e0800780c */ /* 0x000fe20003f44270 */
[----:B------:R-:W4:Y:S04]  /*1a1a0*/  LDL R135, [R1+0xf80] ;  /* 0x000f800001877983 */ /* 0x000f280000100800 */
[----:B------:R1:W-:Y:S02]  /*1a1b0*/  LDGSTS.E [R7+0x4], desc[UR6][R12.64], P1 ;  /* 0x000040000c077fae */ /* 0x0003e40008921846 */
[----:B-1----:R-:W-:-:S04]  /*1a1c0*/  SEL R12, RZ, 0x4, !P2 ;  /* 0x00000004ff0c7807 */ /* 0x002fc80005000000 */
[----:B------:R-:W-:-:S04]  /*1a1d0*/  SEL R12, R12, RZ, !P0 ;  /* 0x000000ff0c0c7207 */ /* 0x000fc80004000000 */
[----:B------:R-:W-:Y:S02]  /*1a1e0*/  ISETP.NE.U32.AND P2, PT, R12, RZ, PT ;  /* 0x000000ff0c00720c */ /* 0x000fe40003f45070 */
[----:B------:R-:W-:Y:S02]  /*1a1f0*/  IADD3 R12, P3, R2, R134, RZ ;  /* 0x00000086020c7210 */ /* 0x000fe40007f7e0ff */
[----:B------:R-:W4:Y:S03]  /*1a200*/  LDL R134, [R1+0xf8c] ;  /* 0x000f8c0001867983 */ /* 0x000f260000100800 */
[----:B------:R-:W-:Y:S02]  /*1a210*/  IMAD.X R13, R0, 0x1, R133, P3 ;  /* 0x00000001000d7824 */ /* 0x000fe400018e0685 */
[----:B------:R-:W4:Y:S04]  /*1a220*/  LDL R133, [R1+0xf88] ;  /* 0x000f880001857983 */ /* 0x000f280000100800 */
[----:B------:R1:W-:Y:S02]  /*1a230*/  LDGSTS.E [R7+0x8004], desc[UR6][R12.64], P1 ;  /* 0x080040000c077fae */ /* 0x0003e40008921846 */
[----:B-1----:R-:W-:-:S02]  /*1a240*/  IADD3 R12, P1, R2, R131, RZ ;  /* 0x00000083020c7210 */ /* 0x002fc40007f3e0ff */
[----:B------:R-:W4:Y:S03]  /*1a250*/  LDL R131, [R1+0xf74] ;  /* 0x000f740001837983 */ /* 0x000f260000100800 */
[----:B--2---:R-:W-:Y:S02]  /*1a260*/  IMAD.X R13, R0, 0x1, R14, P1 ;  /* 0x00000001000d7824 */ /* 0x004fe400008e060e */
[----:B------:R-:W2:Y:S01]  /*1a270*/  LDL R14, [R1+0xf70] ;  /* 0x000f7000010e7983 */ /* 0x000ea20000100800 */
[----:B------:R-:W-:-:S03]  /*1a280*/  ISETP.GT.AND P1, PT, R8, 0xf, PT ;  /* 0x0000000f0800780c */ /* 0x000fc60003f24270 */
[----:B------:R1:W-:Y:S02]  /*1a290*/  LDGSTS.E [R7+0x8], desc[UR6][R12.64], P2 ;  /* 0x000080000c077fae */ /* 0x0003e40009121846 */
[----:B-1----:R-:W-:-:S04]  /*1a2a0*/  SEL R12, RZ, 0x4, !P1 ;  /* 0x00000004ff0c7807 */ /* 0x002fc80004800000 */
[----:B------:R-:W-:-:S04]  /*1a2b0*/  SEL R12, R12, RZ, !P0 ;  /* 0x000000ff0c0c7207 */ /* 0x000fc80004000000 */
[----:B------:R-:W-:Y:S02]  /*1a2c0*/  ISETP.NE.U32.AND P1, PT, R12, RZ, PT ;  /* 0x000000ff0c00720c */ /* 0x000fe40003f25070 */
[----:B---3--:R-:W-:Y:S02]  /*1a2d0*/  IADD3 R12, P3, R2, R11, RZ ;  /* 0x0000000b020c7210 */ /* 0x008fe40007f7e0ff */
[----:B------:R-:W3:Y:S03]  /*1a2e0*/  LDL R11, [R1+0xf7c] ;  /* 0x000f7c00010b7983 */ /* 0x000ee60000100800 */
[----:B------:R-:W-:Y:S02]  /*1a2f0*/  IMAD.X R13, R0, 0x1, R10, P3 ;  /* 0x00000001000d7824 */ /* 0x000fe400018e060a */
[----:B------:R-:W3:Y:S04]  /*1a300*/  LDL R10, [R1+0xf78] ;  /* 0x000f7800010a7983 */ /* 0x000ee80000100800 */
[----:B------:R1:W-:Y:S02]  /*1a310*/  LDGSTS.E [R7+0x8008], desc[UR6][R12.64], P2 ;  /* 0x080080000c077fae */ /* 0x0003e40009121846 */
[----:B-1----:R-:W-:-:S02]  /*1a320*/  IADD3 R12, P2, R2, R132, RZ ;  /* 0x00000084020c7210 */ /* 0x002fc40007f5e0ff */
[----:B------:R-:W1:Y:S03]  /*1a330*/  S2R R132, SR_TID.X ;  /* 0x0000000000847919 */ /* 0x000e660000002100 */
[----:B------:R-:W-:Y:S02]  /*1a340*/  IMAD.X R13, R0, 0x1, R16, P2 ;  /* 0x00000001000d7824 */ /* 0x000fe400010e0610 */
[----:B------:R-:W3:Y:S04]  /*1a350*/  LDL R16, [R1+0xf94] ;  /* 0x000f940001107983 */ /* 0x000ee80000100800 */
[----:B------:R4:W-:Y:S02]  /*1a360*/  LDGSTS.E [R7+0xc], desc[UR6][R12.64], P1 ;  /* 0x0000c0000c077fae */ /* 0x0009e40008921846 */
[----:B----4-:R-:W-:-:S02]  /*1a370*/  IADD3 R12, P2, R2, R15, RZ ;  /* 0x0000000f020c7210 */ /* 0x010fc40007f5e0ff */
[----:B------:R-:W4:Y:S03]  /*1a380*/  LDL R15, [R1+0xf90] ;  /* 0x000f9000010f7983 */ /* 0x000f260000100800 */
[----:B------:R-:W-:-:S05]  /*1a390*/  IMAD.X R13, R0, 0x1, R9, P2 ;  /* 0x00000001000d7824 */ /* 0x000fca00010e0609 */
[----:B------:R1:W-:Y:S02]  /*1a3a0*/  LDGSTS.E [R7+0x800c], desc[UR6][R12.64], P1 ;  /* 0x0800c0000c077fae */ /* 0x0003e40008921846 */
[----:B-1----:R-:W-:Y:S01]  /*1a3b0*/  IMAD.SHL.U32 R9, R132, 0x10, RZ ;  /* 0x0000001084097824 */ /* 0x002fe200078e00ff */
[----:B------:R-:W-:Y:S02]  /*1a3c0*/  ISETP.GT.AND P1, PT, R8, 0x10, PT ;  /* 0x000000100800780c */ /* 0x000fe40003f24270 */
[----:B------:R-:W-:Y:S02]  /*1a3d0*/  LOP3.LUT R132, R132, 0xff, RZ, 0xc0, !PT ;  /* 0x000000ff84847812 */ /* 0x000fe400078ec0ff */
[----:B------:R-:W-:-:S05]  /*1a3e0*/  LOP3.LUT R9, R9, 0x70, RZ, 0xc0, !PT ;  /* 0x0000007009097812 */ /* 0x000fca00078ec0ff */
[----:B------:R-:W-:Y:S01]  /*1a3f0*/  IMAD R9, R132, 0x80, R9 ;  /* 0x0000008084097824 */ /* 0x000fe200078e0209 */
[----:B------:R-:W-:Y:S01]  /*1a400*/  SEL R7, RZ, 0x4, !P1 ;  /* 0x00000004ff077807 */ /* 0x000fe20004800000 */
[----:B------:R-:W4:Y:S03]  /*1a410*/  LDL R132, [R1+0xfa4] ;  /* 0x000fa40001847983 */ /* 0x000f260000100800 */
[----:B------:R-:W-:Y:S02]  /*1a420*/  SEL R7, R7, RZ, !P0 ;  /* 0x000000ff07077207 */ /* 0x000fe40004000000 */
[----:B------:R-:W-:Y:S02]  /*1a430*/  LOP3.LUT R9, R9, 0x40, RZ, 0x3c, !PT ;  /* 0x0000004009097812 */ /* 0x000fe400078e3cff */
[----:B------:R-:W-:-:S03]  /*1a440*/  ISETP.NE.U32.AND P2, PT, R7, RZ, PT ;  /* 0x000000ff0700720c */ /* 0x000fc60003f45070 */
[----:B------:R-:W-:Y:S02]  /*1a450*/  VIADD R7, R9, UR12 ;  /* 0x0000000c09077c36 */ /* 0x000fe40008000000 */
[----:B------:R-:W4:Y:S01]  /*1a460*/  LDL R9, [R1+0xf98] ;  /* 0x000f980001097983 */ /* 0x000f220000100800 */
[----:B------:R-:W-:-:S03]  /*1a470*/  IADD3 R12, P1, R2, R131, RZ ;  /* 0x00000083020c7210 */ /* 0x000fc60007f3e0ff */
[----:B------:R-:W4:Y:S02]  /*1a480*/  LDL R131, [R1+0xfa0] ;  /* 0x000fa00001837983 */ /* 0x000f240000100800 */
[----:B--2---:R-:W-:Y:S02]  /*1a490*/  IMAD.X R13, R0, 0x1, R14, P1 ;  /* 0x00000001000d7824 */ /* 0x004fe400008e060e */
[----:B------:R-:W2:Y:S01]  /*1a4a0*/  LDL R14, [R1+0xf9c] ;  /* 0x000f9c00010e7983 */ /* 0x000ea20000100800 */
[----:B------:R-:W-:-:S03]  /*1a4b0*/  ISETP.GT.AND P1, PT, R8, 0x11, PT ;  /* 0x000000110800780c */ /* 0x000fc60003f24270 */
[----:B------:R1:W-:Y:S02]  /*1a4c0*/  LDGSTS.E [R7], desc[UR6][R12.64], P2 ;  /* 0x000000000c077fae */ /* 0x0003e40009121846 */
        /* <DEDUP_REMOVED lines=24> */
[----:B----4-:R-:W-:Y:S01]  /*1a650*/  IMAD.X R13, R0, 0x1, R15, P1 ;  /* 0x00000001000d7824 */ /* 0x010fe200008e060f */
[----:B------:R-:W-:Y:S01]  /*1a660*/  ISETP.GT.AND P1, PT, R8, 0x13, PT ;  /* 0x000000130800780c */ /* 0x000fe20003f24270 */
[----:B------:R-:W4:Y:S04]  /*1a670*/  LDL R15, [R1+0xfb0] ;  /* 0x000fb000010f7983 */ /* 0x000f280000100800 */
        /* <DEDUP_REMOVED lines=10> */
[----:B------:R-:W-:Y:S02]  /*1a720*/  IMAD.X R13, R0, 0x1, R131, P2 ;  /* 0x00000001000d7824 */ /* 0x000fe400010e0683 */
[----:B------:R-:W2:Y:S04]  /*1a730*/  LDL R131, [R1+0xfd4] ;  /* 0x000fd40001837983 */ /* 0x000ea80000100800 */
[----:B------:R3:W-:Y:S02]  /*1a740*/  LDGSTS.E [R7+0xc], desc[UR6][R12.64], P1 ;  /* 0x0000c0000c077fae */ /* 0x0007e40008921846 */
[----:B---3--:R-:W-:Y:S02]  /*1a750*/  IADD3 R12, P2, R2, R11, RZ ;  /* 0x0000000b020c7210 */ /* 0x008fe40007f5e0ff */
[----:B------:R-:W3:Y:S01]  /*1a760*/  LDL R11, [R1+0xfd0] ;  /* 0x000fd000010b7983 */ /* 0x000ee20000100800 */
[----:B------:R-:W1:Y:S02]  /*1a770*/  S2R R132, SR_TID.X ;  /* 0x0000000000847919 */ /* 0x000e640000002100 */
[----:B------:R-:W-:-:S02]  /*1a780*/  IMAD.X R13, R0, 0x1, R10, P2 ;  /* 0x00000001000d7824 */ /* 0x000fc400010e060a */
[----:B-1----:R-:W-:-:S03]  /*1a790*/  IMAD.SHL.U32 R10, R132, 0x10, RZ ;  /* 0x00000010840a7824 */ /* 0x002fc600078e00ff */
[----:B------:R1:W-:Y:S01]  /*1a7a0*/  LDGSTS.E [R7+0x800c], desc[UR6][R12.64], P1 ;  /* 0x0800c0000c077fae */ /* 0x0003e20008921846 */
[----:B------:R-:W-:Y:S02]  /*1a7b0*/  ISETP.GT.AND P1, PT, R8, 0x14, PT ;  /* 0x000000140800780c */ /* 0x000fe40003f24270 */
[----:B------:R-:W-:Y:S02]  /*1a7c0*/  LOP3.LUT R132, R132, 0xff, RZ, 0xc0, !PT ;  /* 0x000000ff84847812 */ /* 0x000fe400078ec0ff */
[----:B------:R-:W-:Y:S02]  /*1a7d0*/  LOP3.LUT R10, R10, 0x70, RZ, 0xc0, !PT ;  /* 0x000000700a0a7812 */ /* 0x000fe400078ec0ff */
[----:B-1----:R-:W-:-:S03]  /*1a7e0*/  SEL R7, RZ, 0x4, !P1 ;  /* 0x00000004ff077807 */ /* 0x002fc60004800000 */
[----:B------:R-:W-:Y:S02]  /*1a7f0*/  IMAD R10, R132, 0x80, R10 ;  /* 0x00000080840a7824 */ /* 0x000fe400078e020a */
[----:B------:R-:W3:Y:S01]  /*1a800*/  LDL R132, [R1+0xfe4] ;  /* 0x000fe40001847983 */ /* 0x000ee20000100800 */
[----:B------:R-:W-:-:S04]  /*1a810*/  SEL R7, R7, RZ, !P0 ;  /* 0x000000ff07077207 */ /* 0x000fc80004000000 */
[----:B------:R-:W-:Y:S02]  /*1a820*/  ISETP.NE.U32.AND P2, PT, R7, RZ, PT ;  /* 0x000000ff0700720c */ /* 0x000fe40003f45070 */
[----:B------:R-:W-:-:S05]  /*1a830*/  LOP3.LUT R10, R10, 0x50, RZ, 0x3c, !PT ;  /* 0x000000500a0a7812 */ /* 0x000fca00078e3cff */
[----:B------:R-:W-:Y:S02]  /*1a840*/  VIADD R7, R10, UR12 ;  /* 0x0000000c0a077c36 */ /* 0x000fe40008000000 */
[----:B------:R-:W3:Y:S01]  /*1a850*/  LDL R10, [R1+0xfd8] ;  /* 0x000fd800010a7983 */ /* 0x000ee20000100800 */
[----:B------:R-:W-:-:S03]  /*1a860*/  IADD3 R12, P1, R2, R16, RZ ;  /* 0x00000010020c7210 */ /* 0x000fc60007f3e0ff */
[----:B------:R-:W3:Y:S02]  /*1a870*/  LDL R16, [R1+0xfdc] ;  /* 0x000fdc0001107983 */ /* 0x000ee40000100800 */
[----:B----4-:R-:W-:Y:S01]  /*1a880*/  IMAD.X R13, R0, 0x1, R15, P1 ;  /* 0x00000001000d7824 */ /* 0x010fe200008e060f */
[----:B------:R-:W-:Y:S01]  /*1a890*/  ISETP.GT.AND P1, PT, R8, 0x15, PT ;  /* 0x000000150800780c */ /* 0x000fe20003f24270 */
[----:B------:R-:W4:Y:S04]  /*1a8a0*/  LDL R15, [R1+0xfe0] ;  /* 0x000fe000010f7983 */ /* 0x000f280000100800 */
        /* <DEDUP_REMOVED lines=23> */
[----:B-1----:R-:W-:-:S02]  /*1aa20*/  IADD3 R12, P1, R2, R131, RZ ;  /* 0x00000083020c7210 */ /* 0x002fc40007f3e0ff */
[----:B------:R-:W2:Y:S03]  /*1aa30*/  LDL R131, [R1+0xff4] ;  /* 0x000ff40001837983 */ /* 0x000ea60000100800 */
[----:B---3--:R-:W-:Y:S02]  /*1aa40*/  IMAD.X R13, R0, 0x1, R11, P1 ;  /* 0x00000001000d7824 */ /* 0x008fe400008e060b */
        /* <DEDUP_REMOVED lines=12> */
[----:B------:R-:W1:Y:S03]  /*1ab10*/  S2R R132, SR_TID.X ;  /* 0x0000000000847919 */ /* 0x000e660000002100 */
[----:B----4-:R-:W-:Y:S02]  /*1ab20*/  IMAD.X R13, R0, 0x1, R15, P2 ;  /* 0x00000001000d7824 */ /* 0x010fe400010e060f */
[----:B------:R-:W4:Y:S04]  /*1ab30*/  LDL R15, [R1+0x1014] ;  /* 0x00101400010f7983 */ /* 0x000f280000100800 */
[----:B------:R2:W-:Y:S02]  /*1ab40*/  LDGSTS.E [R7+0xc], desc[UR6][R12.64], P1 ;  /* 0x0000c0000c077fae */ /* 0x0005e40008921846 */
[----:B--2---:R-:W-:-:S02]  /*1ab50*/  IADD3 R12, P2, R2, R14, RZ ;  /* 0x0000000e020c7210 */ /* 0x004fc40007f5e0ff */
[----:B------:R-:W2:Y:S03]  /*1ab60*/  LDL R14, [R1+0x1010] ;  /* 0x00101000010e7983 */ /* 0x000ea60000100800 */
[----:B------:R-:W-:Y:S02]  /*1ab70*/  IMAD.X R13, R0, 0x1, R9, P2 ;  /* 0x00000001000d7824 */ /* 0x000fe400010e0609 */
[C---:B-1----:R-:W-:Y:S01]  /*1ab80*/  IMAD.SHL.U32 R9, R132.reuse, 0x10, RZ ;  /* 0x0000001084097824 */ /* 0x042fe200078e00ff */
[----:B------:R-:W-:Y:S02]  /*1ab90*/  LOP3.LUT R132, R132, 0xff, RZ, 0xc0, !PT ;  /* 0x000000ff84847812 */ /* 0x000fe400078ec0ff */
[----:B------:R1:W-:Y:S01]  /*1aba0*/  LDGSTS.E [R7+0x800c], desc[UR6][R12.64], P1 ;  /* 0x0800c0000c077fae */ /* 0x0003e20008921846 */
[----:B------:R-:W-:Y:S02]  /*1abb0*/  ISETP.GT.AND P1, PT, R8, 0x18, PT ;  /* 0x000000180800780c */ /* 0x000fe40003f24270 */
[----:B------:R-:W-:-:S05]  /*1abc0*/  LOP3.LUT R9, R9, 0x70, RZ, 0xc0, !PT ;  /* 0x0000007009097812 */ /* 0x000fca00078ec0ff */
[----:B------:R-:W-:Y:S02]  /*1abd0*/  IMAD R9, R132, 0x80, R9 ;  /* 0x0000008084097824 */ /* 0x000fe400078e0209 */
[----:B------:R-:W2:Y:S01]  /*1abe0*/  LDL R132, [R1+0x1024] ;  /* 0x0010240001847983 */ /* 0x000ea20000100800 */
[----:B-1----:R-:W-:Y:S02]  /*1abf0*/  SEL R7, RZ, 0x4, !P1 ;  /* 0x00000004ff077807 */ /* 0x002fe40004800000 */
[----:B------:R-:W-:Y:S02]  /*1ac00*/  LOP3.LUT R9, R9, 0x60, RZ, 0x3c, !PT ;  /* 0x0000006009097812 */ /* 0x000fe400078e3cff */
[----:B------:R-:W-:-:S04]  /*1ac10*/  SEL R7, R7, RZ, !P0 ;  /* 0x000000ff07077207 */ /* 0x000fc80004000000 */
[----:B------:R-:W-:Y:S01]  /*1ac20*/  ISETP.NE.U32.AND P2, PT, R7, RZ, PT ;  /* 0x000000ff0700720c */ /* 0x000fe20003f45070 */
[----:B------:R-:W-:Y:S02]  /*1ac30*/  VIADD R7, R9, UR12 ;  /* 0x0000000c09077c36 */ /* 0x000fe40008000000 */
[----:B------:R-:W2:Y:S01]  /*1ac40*/  LDL R9, [R1+0x1018] ;  /* 0x0010180001097983 */ /* 0x000ea20000100800 */
[----:B------:R-:W-:-:S03]  /*1ac50*/  IADD3 R12, P1, R2, R131, RZ ;  /* 0x00000083020c7210 */ /* 0x000fc60007f3e0ff */
[----:B------:R-:W2:Y:S02]  /*1ac60*/  LDL R131, [R1+0x1020] ;  /* 0x0010200001837983 */ /* 0x000ea40000100800 */
[----:B---3--:R-:W-:Y:S02]  /*1ac70*/  IMAD.X R13, R0, 0x1, R11, P1 ;  /* 0x00000001000d7824 */ /* 0x008fe400008e060b */
[----:B------:R-:W3:Y:S01]  /*1ac80*/  LDL R11, [R1+0x101c] ;  /* 0x00101c00010b7983 */ /* 0x000ee20000100800 */
        /* <DEDUP_REMOVED lines=24> */
[----:B----4-:R-:W-:-:S02]  /*1ae10*/  IADD3 R12, P1, R2, R15, RZ ;  /* 0x0000000f020c7210 */ /* 0x010fc40007f3e0ff */
        /* <DEDUP_REMOVED lines=15> */
[----:B------:R-:W-:Y:S02]  /*1af10*/  IMAD.X R13, R0, 0x1, R131, P2 ;  /* 0x00000001000d7824 */ /* 0x000fe400010e0683 */
[----:B------:R-:W3:Y:S04]  /*1af20*/  LDL R131, [R1+0x1050] ;  /* 0x0010500001837983 */ /* 0x000ee80000100800 */
[----:B------:R1:W-:Y:S02]  /*1af30*/  LDGSTS.E [R7+0xc], desc[UR6][R12.64], P1 ;  /* 0x0000c0000c077fae */ /* 0x0003e40008921846 */
[----:B-1----:R-:W-:-:S02]  /*1af40*/  IADD3 R12, P2, R2, R16, RZ ;  /* 0x00000010020c7210 */ /* 0x002fc40007f5e0ff */
[----:B------:R-:W1:Y:S03]  /*1af50*/  S2R R16, SR_TID.X ;  /* 0x0000000000107919 */ /* 0x000e660000002100 */
[----:B------:R-:W-:-:S05]  /*1af60*/  IMAD.X R13, R0, 0x1, R10, P2 ;  /* 0x00000001000d7824 */ /* 0x000fca00010e060a */
[----:B------:R1:W-:Y:S01]  /*1af70*/  LDGSTS.E [R7+0x800c], desc[UR6][R12.64], P1 ;  /* 0x0800c0000c077fae */ /* 0x0003e20008921846 */
[----:B------:R-:W-:-:S04]  /*1af80*/  ISETP.GT.AND P1, PT, R8, 0x1c, PT ;  /* 0x0000001c0800780c */ /* 0x000fc80003f24270 */
[----:B-1----:R-:W-:Y:S01]  /*1af90*/  SEL R7, RZ, 0x4, !P1 ;  /* 0x00000004ff077807 */ /* 0x002fe20004800000 */
[C---:B------:R-:W-:Y:S01]  /*1afa0*/  IMAD.SHL.U32 R10, R16.reuse, 0x10, RZ ;  /* 0x00000010100a7824 */ /* 0x040fe200078e00ff */
[----:B------:R-:W-:-:S04]  /*1afb0*/  LOP3.LUT R16, R16, 0xff, RZ, 0xc0, !PT ;  /* 0x000000ff10107812 */ /* 0x000fc800078ec0ff */
[----:B------:R-:W-:-:S05]  /*1afc0*/  LOP3.LUT R10, R10, 0x70, RZ, 0xc0, !PT ;  /* 0x000000700a0a7812 */ /* 0x000fca00078ec0ff */
[----:B------:R-:W-:Y:S02]  /*1afd0*/  IMAD R10, R16, 0x80, R10 ;  /* 0x00000080100a7824 */ /* 0x000fe400078e020a */
[----:B------:R-:W3:Y:S01]  /*1afe0*/  LDL R16, [R1+0x105c] ;  /* 0x00105c0001107983 */ /* 0x000ee20000100800 */
[----:B------:R-:W-:-:S04]  /*1aff0*/  SEL R7, R7, RZ, !P0 ;  /* 0x000000ff07077207 */ /* 0x000fc80004000000 */
[----:B------:R-:W-:Y:S02]  /*1b000*/  ISETP.NE.U32.AND P2, PT, R7, RZ, PT ;  /* 0x000000ff0700720c */ /* 0x000fe40003f45070 */
[----:B------:R-:W-:-:S05]  /*1b010*/  LOP3.LUT R10, R10, 0x70, RZ, 0x3c, !PT ;  /* 0x000000700a0a7812 */ /* 0x000fca00078e3cff */
[----:B------:R-:W-:Y:S02]  /*1b020*/  VIADD R7, R10, UR12 ;  /* 0x0000000c0a077c36 */ /* 0x000fe40008000000 */
[----:B------:R-:W3:Y:S01]  /*1b030*/  LDL R10, [R1+0x1060] ;  /* 0x00106000010a7983 */ /* 0x000ee20000100800 */
[----:B----4-:R-:W-:-:S03]  /*1b040*/  IADD3 R12, P1, R2, R15, RZ ;  /* 0x0000000f020c7210 */ /* 0x010fc60007f3e0ff */
        /* <DEDUP_REMOVED lines=12> */
[----:B------:R1:W-:Y:S04]  /*1b110*/  LDGSTS.E [R7+0x8000], desc[UR6][R12.64], P2 ;  /* 0x080000000c077fae */ /* 0x0003e80009121846 */
[----:B------:R-:W3:Y:S04]  /*1b120*/  LDL.LU R140, [R1+0xe48] ;  /* 0x000e4800018c7983 */ /* 0x000ee80000300800 */
[----:B------:R-:W3:Y:S01]  /*1b130*/  LDL.LU R138, [R1+0xe4c] ;  /* 0x000e4c00018a7983 */ /* 0x000ee20000300800 */
[----:B-1----:R-:W-:-:S03]  /*1b140*/  IADD3 R12, P2, R2, R136, RZ ;  /* 0x00000088020c7210 */ /* 0x002fc60007f5e0ff */
[----:B------:R-:W3:Y:S02]  /*1b150*/  LDL.LU R139, [R1+0xe40] ;  /* 0x000e4000018b7983 */ /* 0x000ee40000300800 */
[----:B------:R-:W-:Y:S01]  /*1b160*/  IMAD.X R13, R0, 0x1, R135, P2 ;  /* 0x00000001000d7824 */ /* 0x000fe200010e0687 */
[----:B------:R-:W-:-:S04]  /*1b170*/  ISETP.GT.AND P2, PT, R8, 0x1e, PT ;  /* 0x0000001e0800780c */ /* 0x000fc80003f44270 */
[----:B------:R1:W-:Y:S02]  /*1b180*/  LDGSTS.E [R7+0x4], desc[UR6][R12.64], P1 ;  /* 0x000040000c077fae */ /* 0x0003e40008921846 */
[----:B-1----:R-:W-:-:S04]  /*1b190*/  SEL R12, RZ, 0x4, !P2 ;  /* 0x00000004ff0c7807 */ /* 0x002fc80005000000 */
[----:B------:R-:W-:-:S04]  /*1b1a0*/  SEL R12, R12, RZ, !P0 ;  /* 0x000000ff0c0c7207 */ /* 0x000fc80004000000 */
[----:B------:R-:W-:Y:S02]  /*1b1b0*/  ISETP.NE.U32.AND P2, PT, R12, RZ, PT ;  /* 0x000000ff0c00720c */ /* 0x000fe40003f45070 */
[----:B------:R-:W-:-:S05]  /*1b1c0*/  IADD3 R12, P3, R2, R134, RZ ;  /* 0x00000086020c7210 */ /* 0x000fca0007f7e0ff */
[----:B------:R-:W-:-:S05]  /*1b1d0*/  IMAD.X R13, R0, 0x1, R133, P3 ;  /* 0x00000001000d7824 */ /* 0x000fca00018e0685 */
[----:B------:R1:W-:Y:S02]  /*1b1e0*/  LDGSTS.E [R7+0x8004], desc[UR6][R12.64], P1 ;  /* 0x080040000c077fae */ /* 0x0003e40008921846 */
[----:B-1----:R-:W-:-:S05]  /*1b1f0*/  IADD3 R12, P1, R2, R132, RZ ;  /* 0x00000084020c7210 */ /* 0x002fca0007f3e0ff */
[----:B------:R-:W-:Y:S01]  /*1b200*/  IMAD.X R13, R0, 0x1, R131, P1 ;  /* 0x00000001000d7824 */ /* 0x000fe200008e0683 */
[----:B------:R-:W-:-:S04]  /*1b210*/  ISETP.GT.AND P1, PT, R8, 0x1f, PT ;  /* 0x0000001f0800780c */ /* 0x000fc80003f24270 */
[----:B------:R1:W-:Y:S02]  /*1b220*/  LDGSTS.E [R7+0x8], desc[UR6][R12.64], P2 ;  /* 0x000080000c077fae */ /* 0x0003e40009121846 */
[----:B-1----:R-:W-:-:S04]  /*1b230*/  SEL R12, RZ, 0x4, !P1 ;  /* 0x00000004ff0c7807 */ /* 0x002fc80004800000 */
[----:B------:R-:W-:-:S04]  /*1b240*/  SEL R12, R12, RZ, !P0 ;  /* 0x000000ff0c0c7207 */ /* 0x000fc80004000000 */
[----:B------:R-:W-:Y:S02]  /*1b250*/  ISETP.NE.U32.AND P1, PT, R12, RZ, PT ;  /* 0x000000ff0c00720c */ /* 0x000fe40003f25070 */
[----:B------:R-:W-:-:S05]  /*1b260*/  IADD3 R12, P3, R2, R16, RZ ;  /* 0x00000010020c7210 */ /* 0x000fca0007f7e0ff */
[----:B----4-:R-:W-:-:S05]  /*1b270*/  IMAD.X R13, R0, 0x1, R15, P3 ;  /* 0x00000001000d7824 */ /* 0x010fca00018e060f */
[----:B------:R2:W-:Y:S01]  /*1b280*/  LDGSTS.E [R7+0x8008], desc[UR6][R12.64], P2 ;  /* 0x080080000c077fae */ /* 0x0005e20009121846 */
[----:B------:R-:W1:Y:S01]  /*1b290*/  S2R R15, SR_TID.X ;  /* 0x00000000000f7919 */ /* 0x000e620000002100 */
[----:B--2---:R-:W-:Y:S02]  /*1b2a0*/  IADD3 R12, P2, R2, R14, RZ ;  /* 0x0000000e020c7210 */ /* 0x004fe40007f5e0ff */
[----:B------:R-:W2:Y:S03]  /*1b2b0*/  S2R R14, SR_TID.X ;  /* 0x00000000000e7919 */ /* 0x000ea60000002100 */
[----:B------:R-:W-:-:S05]  /*1b2c0*/  IMAD.X R13, R0, 0x1, R10, P2 ;  /* 0x00000001000d7824 */ /* 0x000fca00010e060a */
[----:B------:R3:W-:Y:S01]  /*1b2d0*/  LDGSTS.E [R7+0xc], desc[UR6][R12.64], P1 ;  /* 0x0000c0000c077fae */ /* 0x0007e20008921846 */
[C---:B-1----:R-:W-:Y:S02]  /*1b2e0*/  LOP3.LUT R16, R15.reuse, 0xe0, RZ, 0xc0, !PT ;  /* 0x000000e00f107812 */ /* 0x042fe400078ec0ff */
[----:B------:R-:W-:Y:S02]  /*1b2f0*/  LOP3.LUT R15, R15, 0xff, RZ, 0xc0, !PT ;  /* 0x000000ff0f0f7812 */ /* 0x000fe400078ec0ff */
[----:B--2---:R-:W-:-:S03]  /*1b300*/  LOP3.LUT R10, R14, 0x1f, RZ, 0xc0, !PT ;  /* 0x0000001f0e0a7812 */ /* 0x004fc600078ec0ff */
[----:B------:R-:W-:Y:S01]  /*1b310*/  IMAD.SHL.U32 R15, R15, 0x4, RZ ;  /* 0x000000040f0f7824 */ /* 0x000fe200078e00ff */
[----:B------:R-:W-:-:S04]  /*1b320*/  SHF.R.U32.HI R16, RZ, 0x1, R16 ;  /* 0x00000001ff107819 */ /* 0x000fc80000011610 */
[----:B------:R-:W-:Y:S02]  /*1b330*/  LOP3.LUT R15, R15, R16, RZ, 0x3c, !PT ;  /* 0x000000100f0f7212 */ /* 0x000fe400078e3cff */
[----:B---3--:R-:W-:Y:S02]  /*1b340*/  IADD3 R12, P2, R2, R9, RZ ;  /* 0x00000009020c7210 */ /* 0x008fe40007f5e0ff */
[----:B------:R-:W2:Y:S04]  /*1b350*/  LDL.LU R9, [R1+0xe38] ;  /* 0x000e380001097983 */ /* 0x000ea80000300800 */
[----:B------:R-:W3:Y:S01]  /*1b360*/  LDL.LU R137, [R1+0xe44] ;  /* 0x000e440001897983 */ /* 0x000ee20000300800 */
[----:B------:R-:W-:-:S03]  /*1b370*/  IMAD.X R13, R0, 0x1, R11, P2 ;  /* 0x00000001000d7824 */ /* 0x000fc600010e060b */
[----:B------:R-:W4:Y:S04]  /*1b380*/  LDL.LU R14, [R1+0xe34] ;  /* 0x000e3400010e7983 */ /* 0x000f280000300800 */
[----:B------:R-:W2:Y:S04]  /*1b390*/  LDL.LU R136, [R1+0xe3c] ;  /* 0x000e3c0001887983 */ /* 0x000ea80000300800 */
[----:B------:R1:W-:Y:S01]  /*1b3a0*/  LDGSTS.E [R7+0x800c], desc[UR6][R12.64], P1 ;  /* 0x0800c0000c077fae */ /* 0x0003e20008921846 */
[----:B------:R-:W-:-:S03]  /*1b3b0*/  ISETP.GE.AND P1, PT, R10, R8, PT ;  /* 0x000000080a00720c */ /* 0x000fc60003f26270 */
[----:B------:R-:W4:Y:S04]  /*1b3c0*/  LDL.LU R11, [R1+0xe28] ;  /* 0x000e2800010b7983 */ /* 0x000f280000300800 */
[----:B------:R-:W4:Y:S01]  /*1b3d0*/  LDL.LU R10, [R1+0xe30] ;  /* 0x000e3000010a7983 */ /* 0x000f220000300800 */
[----:B-1----:R-:W-:-:S03]  /*1b3e0*/  SEL R7, RZ, 0x4, P1 ;  /* 0x00000004ff077807 */ /* 0x002fc60000800000 */
[----:B------:R-:W4:Y:S01]  /*1b3f0*/  LDL.LU R131, [R1+0xe04] ;  /* 0x000e040001837983 */ /* 0x000f220000300800 */
[----:B------:R-:W-:-:S03]  /*1b400*/  SEL R7, R7, RZ, !P0 ;  /* 0x000000ff07077207 */ /* 0x000fc60004000000 */
[----:B------:R-:W4:Y:S01]  /*1b410*/  LDL.LU R132, [R1+0xe0c] ;  /* 0x000e0c0001847983 */ /* 0x000f220000300800 */
[----:B------:R-:W-:-:S03]  /*1b420*/  ISETP.NE.U32.AND P0, PT, R7, RZ, PT ;  /* 0x000000ff0700720c */ /* 0x000fc60003f05070 */
[----:B------:R-:W4:Y:S01]  /*1b430*/  LDL.LU R133, [R1+0xe14] ;  /* 0x000e140001857983 */ /* 0x000f220000300800 */
[----:B------:R-:W-:-:S03]  /*1b440*/  VIADD R7, R15, UR12 ;  /* 0x0000000c0f077c36 */ /* 0x000fc60008000000 */
[----:B------:R-:W4:Y:S04]  /*1b450*/  LDL.LU R134, [R1+0xe1c] ;  /* 0x000e1c0001867983 */ /* 0x000f280000300800 */
[----:B------:R-:W4:Y:S04]  /*1b460*/  LDL.LU R135, [R1+0xe24] ;  /* 0x000e240001877983 */ /* 0x000f280000300800 */
[----:B------:R-:W4:Y:S04]  /*1b470*/  LDL.LU R15, [R1+0xe2c] ;  /* 0x000e2c00010f7983 */ /* 0x000f280000300800 */
[----:B------:R-:W4:Y:S04]  /*1b480*/  LDL.LU R148, [R1+0xe00] ;  /* 0x000e000001947983 */ /* 0x000f280000300800 */
[----:B------:R-:W4:Y:S04]  /*1b490*/  LDL.LU R149, [R1+0xe08] ;  /* 0x000e080001957983 */ /* 0x000f280000300800 */
[----:B------:R-:W4:Y:S04]  /*1b4a0*/  LDL.LU R150, [R1+0xe10] ;  /* 0x000e100001967983 */ /* 0x000f280000300800 */
[----:B------:R-:W4:Y:S04]  /*1b4b0*/  LDL.LU R151, [R1+0xe18] ;  /* 0x000e180001977983 */ /* 0x000f280000300800 */
[----:B------:R-:W4:Y:S01]  /*1b4c0*/  LDL.LU R16, [R1+0xe20] ;  /* 0x000e200001107983 */ /* 0x000f220000300800 */
[----:B------:R-:W-:-:S03]  /*1b4d0*/  IADD3 R12, P1, R3, R138, RZ ;  /* 0x0000008a030c7210 */ /* 0x000fc60007f3e0ff */
[----:B------:R-:W0:Y:S02]  /*1b4e0*/  LDGDEPBAR ;  /* 0x00000000000079af */ /* 0x000e240000000000 */
[----:B------:R-:W-:-:S05]  /*1b4f0*/  IMAD.X R13, R140, 0x1, R4, P1 ;  /* 0x000000018c0d7824 */ /* 0x000fca00008e0604 */
[----:B------:R3:W-:Y:S02]  /*1b500*/  LDGSTS.E [R7+0x30000], desc[UR6][R12.64], P0 ;  /* 0x300000000c077fae */ /* 0x0007e40008121846 */
[----:B---3--:R-:W-:-:S05]  /*1b510*/  IADD3 R12, P1, R3, R137, RZ ;  /* 0x00000089030c7210 */ /* 0x008fca0007f3e0ff */
[----:B------:R-:W-:-:S05]  /*1b520*/  IMAD.X R13, R139, 0x1, R4, P1 ;  /* 0x000000018b0d7824 */ /* 0x000fca00008e0604 */
[----:B------:R2:W-:Y:S02]  /*1b530*/  LDGSTS.E [R7+0x30400], desc[UR6][R12.64], P0 ;  /* 0x304000000c077fae */ /* 0x0005e40008121846 */
[----:B--2---:R-:W-:-:S05]  /*1b540*/  IADD3 R12, P1, R3, R136, RZ ;  /* 0x00000088030c7210 */ /* 0x004fca0007f3e0ff */
[----:B------:R-:W-:-:S05]  /*1b550*/  IMAD.X R13, R9, 0x1, R4, P1 ;  /* 0x00000001090d7824 */ /* 0x000fca00008e0604 */
[----:B------:R4:W-:Y:S02]  /*1b560*/  LDGSTS.E [R7+0x30800], desc[UR6][R12.64], P0 ;  /* 0x308000000c077fae */ /* 0x0009e40008121846 */
[----:B----4-:R-:W-:-:S05]  /*1b570*/  IADD3 R12, P1, R3, R14, RZ ;  /* 0x0000000e030c7210 */ /* 0x010fca0007f3e0ff */
[----:B------:R-:W-:-:S05]  /*1b580*/  IMAD.X R13, R10, 0x1, R4, P1 ;  /* 0x000000010a0d7824 */ /* 0x000fca00008e0604 */
[----:B------:R1:W-:Y:S02]  /*1b590*/  LDGSTS.E [R7+0x30c00], desc[UR6][R12.64], P0 ;  /* 0x30c000000c077fae */ /* 0x0003e40008121846 */
[----:B-1----:R-:W-:-:S05]  /*1b5a0*/  IADD3 R12, P1, R3, R15, RZ ;  /* 0x0000000f030c7210 */ /* 0x002fca0007f3e0ff */
        /* <DEDUP_REMOVED lines=177> */
[C---:B------:R-:W-:Y:S01]  /*1c0c0*/  IMAD.X R13, R17.reuse, 0x1, R4, P1 ;  /* 0x00000001110d7824 */ /* 0x040fe200008e0604 */
[-C--:B------:R-:W-:Y:S02]  /*1c0d0*/  IADD3 R18, P6, R18, R6.reuse, RZ ;  /* 0x0000000612127210 */ /* 0x080fe40007fde0ff */
[-C--:B------:R-:W-:Y:S02]  /*1c0e0*/  IADD3 R22, P1, R22, R6.reuse, RZ ;  /* 0x0000000616167210 */ /* 0x080fe40007f3e0ff */
[----:B------:R1:W-:Y:S01]  /*1c0f0*/  LDGSTS.E [R7+0x3fc00], desc[UR6][R12.64], P0 ;  /* 0x3fc000000c077fae */ /* 0x0003e20008121846 */
[-C--:B------:R-:W-:Y:S02]  /*1c100*/  IADD3 R20, P0, R20, R6.reuse, RZ ;  /* 0x0000000614147210 */ /* 0x080fe40007f1e0ff */
[-C--:B------:R-:W-:Y:S01]  /*1c110*/  IADD3 R152, P2, R152, R6.reuse, RZ ;  /* 0x0000000698987210 */ /* 0x080fe20007f5e0ff */
[----:B------:R-:W-:Y:S01]  /*1c120*/  IMAD.X R141, R17, 0x1, R5, P6 ;  /* 0x00000001118d7824 */ /* 0x000fe200030e0605 */
[----:B------:R-:W-:-:S02]  /*1c130*/  IADD3 R154, P3, R154, R6, RZ ;  /* 0x000000069a9a7210 */ /* 0x000fc40007f7e0ff */
[-C--:B------:R-:W-:Y:S01]  /*1c140*/  IADD3 R156, P4, R156, R6.reuse, RZ ;  /* 0x000000069c9c7210 */ /* 0x080fe20007f9e0ff */
[--C-:B------:R-:W-:Y:S01]  /*1c150*/  IMAD.X R142, R19, 0x1, R5.reuse, P0 ;  /* 0x00000001138e7824 */ /* 0x100fe200000e0605 */
        /* <DEDUP_REMOVED lines=98> */
[----:B------:R2:W5:Y:S01]  /*1c780*/  LDL.LU R131, [R1+0x17b4] ;  /* 0x0017b40001837983 */ /* 0x0005620000300800 */
[-C--:B------:R-:W-:Y:S01]  /*1c790*/  IADD3 R155, P5, R132, R6.reuse, RZ ;  /* 0x00000006849b7210 */ /* 0x080fe20007fbe0ff */
[--C-:B------:R-:W-:Y:S01]  /*1c7a0*/  IMAD.X R247, R247, 0x1, R5.reuse, P1 ;  /* 0x00000001f7f77824 */ /* 0x100fe200008e0605 */
[-C--:B------:R-:W-:Y:S01]  /*1c7b0*/  IADD3 R153, P6, R133, R6.reuse, RZ ;  /* 0x0000000685997210 */ /* 0x080fe20007fde0ff */
[----:B------:R2:W5:Y:S01]  /*1c7c0*/  LDL.LU R132, [R1+0x17b0] ;  /* 0x0017b00001847983 */ /* 0x0005620000300800 */
[-C--:B------:R-:W-:Y:S01]  /*1c7d0*/  IADD3 R23, P0, R134, R6.reuse, RZ ;  /* 0x0000000686177210 */ /* 0x080fe20007f1e0ff */
[--C-:B------:R-:W-:Y:S01]  /*1c7e0*/  IMAD.X R249, R249, 0x1, R5.reuse, P2 ;  /* 0x00000001f9f97824 */ /* 0x100fe200010e0605 */
[-C--:B------:R-:W-:Y:S01]  /*1c7f0*/  IADD3 R21, P1, R135, R6.reuse, RZ ;  /* 0x0000000687157210 */ /* 0x080fe20007f3e0ff */
[----:B------:R2:W5:Y:S01]  /*1c800*/  LDL.LU R133, [R1+0x17ac] ;  /* 0x0017ac0001857983 */ /* 0x0005620000300800 */
[----:B------:R-:W-:Y:S01]  /*1c810*/  IADD3 R19, P2, R15, R6, RZ ;  /* 0x000000060f137210 */ /* 0x000fe20007f5e0ff */
[----:B------:R-:W-:-:S02]  /*1c820*/  IMAD.X R251, R251, 0x1, R5, P3 ;  /* 0x00000001fbfb7824 */ /* 0x000fc400018e0605 */
[----:B------:R2:W5:Y:S01]  /*1c830*/  LDL.LU R134, [R1+0x17a8] ;  /* 0x0017a80001867983 */ /* 0x0005620000300800 */
[----:B------:R-:W-:-:S03]  /*1c840*/  IADD3 R17, P3, R14, R6, RZ ;  /* 0x000000060e117210 */ /* 0x000fc60007f7e0ff */
[----:B------:R2:W5:Y:S04]  /*1c850*/  LDL.LU R135, [R1+0x17a4] ;  /* 0x0017a40001877983 */ /* 0x0005680000300800 */
[----:B------:R-:W3:Y:S04]  /*1c860*/  LDL.LU R15, [R1+0x17a0] ;  /* 0x0017a000010f7983 */ /* 0x000ee80000300800 */
[----:B------:R-:W4:Y:S01]  /*1c870*/  LDL.LU R14, [R1+0x179c] ;  /* 0x00179c00010e7983 */ /* 0x000f220000300800 */
[--C-:B------:R-:W-:Y:S01]  /*1c880*/  IMAD.X R148, R148, 0x1, R5.reuse, P4 ;  /* 0x0000000194947824 */ /* 0x100fe200020e0605 */
[-C--:B-1----:R-:W-:Y:S01]  /*1c890*/  IADD3 R13, P4, R136, R6.reuse, RZ ;  /* 0x00000006880d7210 */ /* 0x082fe20007f9e0ff */
[--C-:B------:R-:W-:Y:S01]  /*1c8a0*/  IMAD.X R149, R149, 0x1, R5.reuse, P5 ;  /* 0x0000000195957824 */ /* 0x100fe200028e0605 */
[----:B------:R2:W5:Y:S01]  /*1c8b0*/  LDL.LU R136, [R1+0x1798] ;  /* 0x0017980001887983 */ /* 0x0005620000300800 */
[-C--:B------:R-:W-:Y:S01]  /*1c8c0*/  IADD3 R12, P5, R137, R6.reuse, RZ ;  /* 0x00000006890c7210 */ /* 0x080fe20007fbe0ff */
[--C-:B------:R-:W-:Y:S01]  /*1c8d0*/  IMAD.X R150, R150, 0x1, R5.reuse, P6 ;  /* 0x0000000196967824 */ /* 0x100fe200030e0605 */
[----:B------:R-:W-:Y:S01]  /*1c8e0*/  IADD3 R7, P6, R138, R6, RZ ;  /* 0x000000068a077210 */ /* 0x000fe20007fde0ff */
[----:B------:R2:W5:Y:S04]  /*1c8f0*/  LDL.LU R137, [R1+0x1794] ;  /* 0x0017940001897983 */ /* 0x0005680000300800 */
[----:B------:R2:W5:Y:S04]  /*1c900*/  LDL.LU R138, [R1+0x1790] ;  /* 0x00179000018a7983 */ /* 0x0005680000300800 */
[----:B------:R-:W-:Y:S04]  /*1c910*/  STL [R1+0xe04], R157 ;  /* 0x000e049d01007387 */ /* 0x000fe80000100800 */
[----:B------:R-:W-:Y:S04]  /*1c920*/  STL [R1+0xe0c], R155 ;  /* 0x000e0c9b01007387 */ /* 0x000fe80000100800 */
[----:B------:R-:W-:Y:S04]  /*1c930*/  STL [R1+0xe14], R153 ;  /* 0x000e149901007387 */ /* 0x000fe80000100800 */
[----:B------:R-:W-:Y:S04]  /*1c940*/  STL [R1+0xe1c], R23 ;  /* 0x000e1c1701007387 */ /* 0x000fe80000100800 */
[----:B------:R-:W-:Y:S04]  /*1c950*/  STL [R1+0xe24], R21 ;  /* 0x000e241501007387 */ /* 0x000fe80000100800 */
[----:B------:R1:W-:Y:S04]  /*1c960*/  STL [R1+0xe2c], R19 ;  /* 0x000e2c1301007387 */ /* 0x0003e80000100800 */
[----:B------:R-:W-:Y:S04]  /*1c970*/  STL [R1+0xe34], R17 ;  /* 0x000e341101007387 */ /* 0x000fe80000100800 */
[----:B------:R2:W-:Y:S01]  /*1c980*/  STL [R1+0xe3c], R13 ;  /* 0x000e3c0d01007387 */ /* 0x0005e20000100800 */
[----:B------:R-:W-:-:S02]  /*1c990*/  IMAD.X R151, R151, 0x1, R5, P0 ;  /* 0x0000000197977824 */ /* 0x000fc400000e0605 */
[----:B-1----:R-:W-:Y:S01]  /*1c9a0*/  IMAD.MOV.U32 R19, RZ, RZ, R142 ;  /* 0x000000ffff137224 */ /* 0x002fe200078e008e */
[----:B------:R-:W0:Y:S01]  /*1c9b0*/  LDGDEPBAR ;  /* 0x00000000000079af */ /* 0x000e220000000000 */
[----:B--2---:R-:W-:-:S03]  /*1c9c0*/  IMAD.X R13, R139, 0x1, R5, P5 ;  /* 0x000000018b0d7824 */ /* 0x004fc600028e0605 */
[----:B------:R1:W5:Y:S01]  /*1c9d0*/  LDL.LU R139, [R1+0x178c] ;  /* 0x00178c00018b7983 */ /* 0x0003620000300800 */
[----:B------:R-:W-:-:S03]  /*1c9e0*/  IMAD.MOV.U32 R17, RZ, RZ, R141 ;  /* 0x000000ffff117224 */ /* 0x000fc600078e008d */
[----:B------:R2:W-:Y:S01]  /*1c9f0*/  STL [R1+0xe44], R12 ;  /* 0x000e440c01007387 */ /* 0x0005e20000100800 */
[----:B------:R-:W-:Y:S02]  /*1ca00*/  IMAD.MOV.U32 R21, RZ, RZ, R143 ;  /* 0x000000ffff157224 */ /* 0x000fe400078e008f */
[----:B------:R-:W-:Y:S02]  /*1ca10*/  IMAD.MOV.U32 R23, RZ, RZ, R144 ;  /* 0x000000ffff177224 */ /* 0x000fe400078e0090 */
[----:B--2---:R-:W-:Y:S02]  /*1ca20*/  IMAD.X R12, R140, 0x1, R5, P6 ;  /* 0x000000018c0c7824 */ /* 0x004fe400030e0605 */
[----:B------:R1:W5:Y:S04]  /*1ca30*/  LDL.LU R140, [R1+0x1788] ;  /* 0x00178800018c7983 */ /* 0x0003680000300800 */
[----:B------:R2:W-:Y:S01]  /*1ca40*/  STL [R1+0xe4c], R7 ;  /* 0x000e4c0701007387 */ /* 0x0005e20000100800 */
[----:B------:R-:W-:-:S03]  /*1ca50*/  IMAD.MOV.U32 R153, RZ, RZ, R145 ;  /* 0x000000ffff997224 */ /* 0x000fc600078e0091 */
[----:B------:R1:W5:Y:S01]  /*1ca60*/  LDL.LU R141, [R1+0x1784] ;  /* 0x00178400018d7983 */ /* 0x0003620000300800 */
[----:B------:R-:W-:-:S03]  /*1ca70*/  IMAD.MOV.U32 R155, RZ, RZ, R146 ;  /* 0x000000ffff9b7224 */ /* 0x000fc600078e0092 */
[----:B------:R1:W5:Y:S04]  /*1ca80*/  LDL.LU R142, [R1+0x1780] ;  /* 0x00178000018e7983 */ /* 0x0003680000300800 */
[----:B------:R1:W5:Y:S04]  /*1ca90*/  LDL.LU R143, [R1+0x177c] ;  /* 0x00177c00018f7983 */ /* 0x0003680000300800 */
[----:B------:R1:W5:Y:S04]  /*1caa0*/  LDL.LU R144, [R1+0x1778] ;  /* 0x0017780001907983 */ /* 0x0003680000300800 */
[----:B------:R1:W5:Y:S04]  /*1cab0*/  LDL.LU R145, [R1+0x1774] ;  /* 0x0017740001917983 */ /* 0x0003680000300800 */
[----:B------:R1:W5:Y:S01]  /*1cac0*/  LDL.LU R146, [R1+0x1770] ;  /* 0x0017700001927983 */ /* 0x0003620000300800 */
[----:B----4-:R-:W-:-:S02]  /*1cad0*/  SHF.R.S32.HI R157, RZ, 0x1f, R14 ;  /* 0x0000001fff9d7819 */ /* 0x010fc4000001140e */
[C---:B------:R-:W-:Y:S02]  /*1cae0*/  LEA R2, P0, R14.reuse, R2, 0x2 ;  /* 0x000000020e027211 */ /* 0x040fe400078010ff */
[----:B------:R-:W-:-:S05]  /*1caf0*/  SHF.L.U64.HI R157, R14, 0x2, R157 ;  /* 0x000000020e9d7819 */ /* 0x000fca000001029d */
[----:B------:R-:W-:Y:S02]  /*1cb00*/  IMAD.X R0, R0, 0x1, R157, P0 ;  /* 0x0000000100007824 */ /* 0x000fe400000e069d */
[----:B------:R-:W-:Y:S02]  /*1cb10*/  IMAD.MOV.U32 R157, RZ, RZ, R147 ;  /* 0x000000ffff9d7224 */ /* 0x000fe400078e0093 */
[----:B------:R1:W5:Y:S04]  /*1cb20*/  LDL.LU R147, [R1+0x176c] ;  /* 0x00176c0001937983 */ /* 0x0003680000300800 */
[----:B--2---:R-:W2:Y:S01]  /*1cb30*/  LDL R7, [R1+0xe7c] ;  /* 0x000e7c0001077983 */ /* 0x004ea20000100800 */
[----:B---3--:R-:W-:-:S03]  /*1cb40*/  VIADD R15, R15, 0x1 ;  /* 0x000000010f0f7836 */ /* 0x008fc60000000000 */
[----:B------:R3:W-:Y:S01]  /*1cb50*/  STL [R1+0xe00], R148 ;  /* 0x000e009401007387 */ /* 0x0007e20000100800 */
[--C-:B------:R-:W-:Y:S02]  /*1cb60*/  IMAD.X R11, R11, 0x1, R5.reuse, P2 ;  /* 0x000000010b0b7824 */ /* 0x100fe400010e0605 */
[--C-:B------:R-:W-:Y:S01]  /*1cb70*/  IMAD.X R16, R16, 0x1, R5.reuse, P1 ;  /* 0x0000000110107824 */ /* 0x100fe200008e0605 */
[----:B---3--:R1:W5:Y:S04]  /*1cb80*/  LDL.LU R148, [R1+0x1768] ;  /* 0x0017680001947983 */ /* 0x0083680000300800 */
[----:B------:R3:W-:Y:S01]  /*1cb90*/  STL [R1+0xe08], R149 ;  /* 0x000e089501007387 */ /* 0x0007e20000100800 */
[----:B------:R-:W-:-:S03]  /*1cba0*/  IMAD.X R10, R10, 0x1, R5, P3 ;  /* 0x000000010a0a7824 */ /* 0x000fc600018e0605 */
[----:B---3--:R1:W5:Y:S04]  /*1cbb0*/  LDL.LU R149, [R1+0x1764] ;  /* 0x0017640001957983 */ /* 0x0083680000300800 */
[----:B------:R3:W-:Y:S01]  /*1cbc0*/  STL [R1+0xe10], R150 ;  /* 0x000e109601007387 */ /* 0x0007e20000100800 */
[----:B------:R-:W-:-:S03]  /*1cbd0*/  IMAD.X R9, R9, 0x1, R5, P4 ;  /* 0x0000000109097824 */ /* 0x000fc600020e0605 */
[----:B---3--:R1:W5:Y:S04]  /*1cbe0*/  LDL.LU R150, [R1+0x1760] ;  /* 0x0017600001967983 */ /* 0x0083680000300800 */
[----:B------:R3:W-:Y:S04]  /*1cbf0*/  STL [R1+0xe18], R151 ;  /* 0x000e189701007387 */ /* 0x0007e80000100800 */
[----:B---3--:R1:W5:Y:S04]  /*1cc00*/  LDL.LU R151, [R1+0x175c] ;  /* 0x00175c0001977983 */ /* 0x0083680000300800 */
[----:B------:R3:W-:Y:S04]  /*1cc10*/  STL [R1+0xe20], R16 ;  /* 0x000e201001007387 */ /* 0x0007e80000100800 */
[----:B---3--:R1:W5:Y:S01]  /*1cc20*/  LDL.LU R16, [R1+0x1758] ;  /* 0x0017580001107983 */ /* 0x0083620000300800 */
[----:B------:R-:W-:Y:S01]  /*1cc30*/  VIADD R8, R8, 0xffffffe0 ;  /* 0xffffffe008087836 */ /* 0x000fe20000000000 */
[----:B--2---:R-:W-:Y:S01]  /*1cc40*/  ISETP.NE.U32.AND P0, PT, R7, R15, PT ;  /* 0x0000000f0700720c */ /* 0x004fe20003f05070 */
[----:B------:R-:W-:-:S02]  /*1cc50*/  IMAD.MOV.U32 R7, RZ, RZ, R11 ;  /* 0x000000ffff077224 */ /* 0x000fc400078e000b */
[----:B------:R1:W5:Y:S04]  /*1cc60*/  LDL.LU R11, [R1+0x1754] ;  /* 0x00175400010b7983 */ /* 0x0003680000300800 */
[----:B------:R2:W-:Y:S02]  /*1cc70*/  STL [R1+0xe28], R7 ;  /* 0x000e280701007387 */ /* 0x0005e40000100800 */
[----:B--2---:R-:W-:Y:S02]  /*1cc80*/  IMAD.MOV.U32 R7, RZ, RZ, R10 ;  /* 0x000000ffff077224 */ /* 0x004fe400078e000a */
[----:B------:R1:W5:Y:S04]  /*1cc90*/  LDL.LU R10, [R1+0x1750] ;  /* 0x00175000010a7983 */ /* 0x0003680000300800 */
[----:B------:R2:W-:Y:S02]  /*1cca0*/  STL [R1+0xe30], R7 ;  /* 0x000e300701007387 */ /* 0x0005e40000100800 */
[----:B--2---:R-:W-:-:S02]  /*1ccb0*/  IMAD.MOV.U32 R7, RZ, RZ, R9 ;  /* 0x000000ffff077224 */ /* 0x004fc400078e0009 */
[----:B------:R1:W5:Y:S04]  /*1ccc0*/  LDL.LU R9, [R1+0x174c] ;  /* 0x00174c0001097983 */ /* 0x0003680000300800 */
[----:B------:R1:W-:Y:S04]  /*1ccd0*/  STL [R1+0xe40], R13 ;  /* 0x000e400d01007387 */ /* 0x0003e80000100800 */
[----:B------:R1:W-:Y:S04]  /*1cce0*/  STL [R1+0xe38], R7 ;  /* 0x000e380701007387 */ /* 0x0003e80000100800 */
[----:B------:R1:W-:Y:S01]  /*1ccf0*/  STL [R1+0xe48], R12 ;  /* 0x000e480c01007387 */ /* 0x0003e20000100800 */
[----:B------:R-:W-:Y:S05]  /*1cd00*/  @P0 BRA `(.L_x_1) ;  /* 0xffffff5400f80947 */ /* 0x000fea000383ffff */
.L_x_0:
[----:B------:R2:W-:Y:S01]  /*1cd10*/  STL [R1+0x1890], R105 ;  /* 0x0018906901007387 */ /* 0x0005e20000100800 */
[----:B------:R-:W-:-:S04]  /*1cd20*/  DEPBAR.LE SB0, 0x0 ;  /* 0x000080000000791a */ /* 0x000fc80000000000 */
[----:B------:R3:W-:Y:S01]  /*1cd30*/  STL [R1+0x188c], R104 ;  /* 0x00188c6801007387 */ /* 0x0007e20000100800 */
[C---:B-----5:R-:W-:Y:S01]  /*1cd40*/  VIADD R2, R9.reuse, 0x103 ;  /* 0x0000010309027836 */ /* 0x060fe20000000000 */
[----:B------:R-:W-:Y:S01]  /*1cd50*/  ULDC.64 UR12, c[0x0][0x228] ;  /* 0x00008a00000c7ab9 */ /* 0x000fe20000000a00 */
[C---:B------:R-:W-:Y:S01]  /*1cd60*/  VIADD R3, R9.reuse, 0x104 ;  /* 0x0000010409037836 */ /* 0x040fe20000000000 */
[----:B------:R4:W-:Y:S01]  /*1cd70*/  STL [R1+0x1888], R103 ;  /* 0x0018886701007387 */ /* 0x0009e20000100800 */
[----:B------:R-:W-:Y:S01]  /*1cd80*/  ULDC.64 UR4, c[0x0][0x228] ;  /* 0x00008a0000047ab9 */ /* 0x000fe20000000a00 */
[----:B------:R-:W-:Y:S01]  /*1cd90*/  ISETP.GE.AND P2, PT, R2, UR13, PT ;  /* 0x0000000d02007c0c */ /* 0x000fe2000bf46270 */
[----:B------:R-:W-:Y:S01]  /*1cda0*/  VIADD R2, R9, 0x101 ;  /* 0x0000010109027836 */ /* 0x000fe20000000000 */
[----:B------:R1:W-:Y:S01]  /*1cdb0*/  STL [R1+0x1884], R102 ;  /* 0x0018846601007387 */ /* 0x0003e20000100800 */
[----:B------:R-:W-:Y:S01]  /*1cdc0*/  ISETP.GE.AND P3, PT, R3, UR5, PT ;  /* 0x0000000503007c0c */ /* 0x000fe2000bf66270 */
[----:B------:R-:W-:Y:S01]  /*1cdd0*/  ULDC.64 UR8, c[0x0][0x228] ;  /* 0x00008a0000087ab9 */ /* 0x000fe20000000a00 */
[----:B------:R-:W-:Y:S01]  /*1cde0*/  ULDC UR5, c[0x0][0x248] ;  /* 0x0000920000057ab9 */ /* 0x000fe20000000800 */
[----:B------:R1:W-:Y:S01]  /*1cdf0*/  STL [R1+0x1880], R101 ;  /* 0x0018806501007387 */ /* 0x0003e20000100800 */
[----:B------:R-:W-:Y:S01]  /*1ce00*/  ISETP.GE.AND P0, PT, R2, UR9, PT ;  /* 0x0000000902007c0c */ /* 0x000fe2000bf06270 */
[----:B------:R-:W-:Y:S01]  /*1ce10*/  VIADD R3, R9, 0x102 ;  /* 0x0000010209037836 */ /* 0x000fe20000000000 */
[----:B------:R-:W-:Y:S01]  /*1ce20*/  ULDC UR9, c[0x0][0x248] ;  /* 0x0000920000097ab9 */ /* 0x000fe20000000800 */
[----:B------:R1:W-:Y:S01]  /*1ce30*/  STL [R1+0x187c], R100 ;  /* 0x00187c6401007387 */ /* 0x0003e20000100800 */
[----:B------:R-:W-:Y:S01]  /*1ce40*/  ULDC.64 UR10, c[0x0][0x228] ;  /* 0x00008a00000a7ab9 */ /* 0x000fe20000000a00 */
[----:B------:R-:W-:Y:S01]  /*1ce50*/  ULDC UR26, c[0x0][0x248] ;  /* 0x00009200001a7ab9 */ /* 0x000fe20000000800 */
[----:B------:R-:W2:Y:S01]  /*1ce60*/  S2R R251, SR_TID.X ;  /* 0x0000000000fb7919 */ /* 0x000ea20000002100 */
[----:B------:R-:W3:Y:S01]  /*1ce70*/  S2R R5, SR_TID.X ;  /* 0x0000000000057919 */ /* 0x000ee20000002100 */
[----:B------:R-:W-:Y:S01]  /*1ce80*/  LOP3.LUT R20, R20, 0xffefffff, RZ, 0xc0, !PT ;  /* 0xffefffff14147812 */ /* 0x000fe200078ec0ff */
[----:B------:R-:W-:Y:S01]  /*1ce90*/  ULDC.64 UR30, c[0x0][0x228] ;  /* 0x00008a00001e7ab9 */ /* 0x000fe20000000a00 */
[----:B------:R-:W-:Y:S01]  /*1cea0*/  ULDC UR27, c[0x0][0x248] ;  /* 0x00009200001b7ab9 */ /* 0x000fe20000000800 */
[----:B------:R1:W-:Y:S01]  /*1ceb0*/  STL [R1+0x1878], R99 ;  /* 0x0018786301007387 */ /* 0x0003e20000100800 */
[----:B------:R-:W-:Y:S01]  /*1cec0*/  ULDC.64 UR36, c[0x0][0x228] ;  /* 0x00008a0000247ab9 */ /* 0x000fe20000000a00 */
[----:B------:R-:W-:Y:S01]  /*1ced0*/  ULDC UR28, c[0x0][0x248] ;  /* 0x00009200001c7ab9 */ /* 0x000fe20000000800 */
[----:B------:R-:W-:Y:S01]  /*1cee0*/  ULDC.64 UR34, c[0x0][0x228] ;  /* 0x00008a0000227ab9 */ /* 0x000fe20000000a00 */
[----:B------:R1:W-:Y:S01]  /*1cef0*/  STL [R1+0x1874], R98 ;  /* 0x0018746201007387 */ /* 0x0003e20000100800 */
[----:B------:R-:W-:Y:S01]  /*1cf00*/  ULDC.64 UR40, c[0x0][0x228] ;  /* 0x00008a0000287ab9 */ /* 0x000fe20000000a00 */
[----:B------:R-:W-:Y:S01]  /*1cf10*/  ULDC.64 UR38, c[0x0][0x228] ;  /* 0x00008a0000267ab9 */ /* 0x000fe20000000a00 */
[----:B------:R-:W-:Y:S01]  /*1cf20*/  ULDC UR33, c[0x0][0x248] ;  /* 0x0000920000217ab9 */ /* 0x000fe20000000800 */
[----:B------:R1:W-:Y:S01]  /*1cf30*/  STL [R1+0x1870], R97 ;  /* 0x0018706101007387 */ /* 0x0003e20000100800 */
[----:B------:R-:W-:Y:S01]  /*1cf40*/  ULDC UR32, c[0x0][0x248] ;  /* 0x0000920000207ab9 */ /* 0x000fe20000000800 */
[----:B------:R-:W-:Y:S01]  /*1cf50*/  ULDC UR57, c[0x0][0x228] ;  /* 0x00008a0000397ab9 */ /* 0x000fe20000000800 */
[----:B------:R-:W-:Y:S01]  /*1cf60*/  ULDC UR55, c[0x0][0x228] ;  /* 0x00008a0000377ab9 */ /* 0x000fe20000000800 */
[----:B------:R1:W-:Y:S01]  /*1cf70*/  STL [R1+0x186c], R96 ;  /* 0x00186c6001007387 */ /* 0x0003e20000100800 */
[----:B------:R-:W-:Y:S01]  /*1cf80*/  ULDC UR61, c[0x0][0x248] ;  /* 0x00009200003d7ab9 */ /* 0x000fe20000000800 */
[----:B------:R-:W-:Y:S01]  /*1cf90*/  ULDC UR53, c[0x0][0x228] ;  /* 0x00008a0000357ab9 */ /* 0x000fe20000000800 */
[----:B------:R-:W-:Y:S01]  /*1cfa0*/  ULDC UR51, c[0x0][0x228] ;  /* 0x00008a0000337ab9 */ /* 0x000fe20000000800 */
[----:B------:R-:W-:Y:S01]  /*1cfb0*/  STL [R1+0x1868], R95 ;  /* 0x0018685f01007387 */ /* 0x000fe20000100800 */
        /* <DEDUP_REMOVED lines=8> */
[----:B--2---:R-:W-:Y:S01]  /*1d040*/  IMAD.SHL.U32 R249, R251, 0x10, RZ ;  /* 0x00000010fbf97824 */ /* 0x004fe200078e00ff */
[----:B------:R-:W-:Y:S01]  /*1d050*/  ISETP.GE.AND P1, PT, R3, UR11, PT ;  /* 0x0000000b03007c0c */ /* 0x000fe2000bf26270 */
[----:B------:R-:W-:Y:S01]  /*1d060*/  ULDC UR48, c[0x0][0x228] ;  /* 0x00008a0000307ab9 */ /* 0x000fe20000000800 */
[----:B------:R-:W-:Y:S01]  /*1d070*/  STL [R1+0x185c], R92 ;  /* 0x00185c5c01007387 */ /* 0x000fe20000100800 */
[----:B---3--:R-:W-:Y:S01]  /*1d080*/  IMAD.SHL.U32 R251, R5, 0x80, RZ ;  /* 0x0000008005fb7824 */ /* 0x008fe200078e00ff */
[----:B------:R-:W-:Y:S01]  /*1d090*/  LOP3.LUT R249, R249, 0xf0, RZ, 0xc0, !PT ;  /* 0x000000f0f9f97812 */ /* 0x000fe200078ec0ff */
[----:B------:R-:W-:Y:S01]  /*1d0a0*/  ULDC UR50, c[0x0][0x228] ;  /* 0x00008a0000327ab9 */ /* 0x000fe20000000800 */
[----:B------:R-:W-:Y:S01]  /*1d0b0*/  STL [R1+0x1858], R91 ;  /* 0x0018585b01007387 */ /* 0x000fe20000100800 */
[----:B------:R-:W-:Y:S01]  /*1d0c0*/  LOP3.LUT R5, R5, 0xe0, RZ, 0xc0, !PT ;  /* 0x000000e005057812 */ /* 0x000fe200078ec0ff */
[----:B------:R-:W-:Y:S01]  /*1d0d0*/  ULDC UR52, c[0x0][0x228] ;  /* 0x00008a0000347ab9 */ /* 0x000fe20000000800 */
[----:B------:R-:W-:Y:S01]  /*1d0e0*/  LOP3.LUT R251, R251, 0x800, RZ, 0xc0, !PT ;  /* 0x00000800fbfb7812 */ /* 0x000fe200078ec0ff */
[----:B------:R-:W-:Y:S01]  /*1d0f0*/  STL [R1+0x1854], R90 ;  /* 0x0018545a01007387 */ /* 0x000fe20000100800 */
[----:B------:R-:W-:Y:S01]  /*1d100*/  ULDC UR54, c[0x0][0x228] ;  /* 0x00008a0000367ab9 */ /* 0x000fe20000000800 */
[----:B------:R-:W-:Y:S01]  /*1d110*/  ULDC UR22, c[0x0][0x228] ;  /* 0x00008a0000167ab9 */ /* 0x000fe20000000800 */
[----:B------:R-:W-:Y:S01]  /*1d120*/  IADD3 R0, R251, UR44, R249 ;  /* 0x0000002cfb007c10 */ /* 0x000fe2000fffe0f9 */
[----:B------:R-:W-:Y:S01]  /*1d130*/  STL [R1+0x1850], R89 ;  /* 0x0018505901007387 */ /* 0x000fe20000100800 */
[----:B------:R-:W-:Y:S01]  /*1d140*/  ULDC UR42, c[0x0][0x228] ;  /* 0x00008a00002a7ab9 */ /* 0x000fe20000000800 */
[----:B------:R-:W-:Y:S01]  /*1d150*/  ULDC UR20, c[0x0][0x228] ;  /* 0x00008a0000147ab9 */ /* 0x000fe20000000800 */
[----:B------:R-:W-:Y:S01]  /*1d160*/  ULDC UR25, c[0x0][0x228] ;  /* 0x00008a0000197ab9 */ /* 0x000fe20000000800 */
[----:B------:R-:W-:Y:S01]  /*1d170*/  STL [R1+0x184c], R88 ;  /* 0x00184c5801007387 */ /* 0x000fe20000100800 */
[----:B------:R-:W-:Y:S01]  /*1d180*/  IMAD R0, R5, 0x8, R0 ;  /* 0x0000000805007824 */ /* 0x000fe200078e0200 */
[----:B------:R-:W-:Y:S01]  /*1d190*/  ULDC UR11, c[0x0][0x248] ;  /* 0x00009200000b7ab9 */ /* 0x000fe20000000800 */
[----:B------:R-:W-:Y:S01]  /*1d1a0*/  ULDC UR17, c[0x0][0x228] ;  /* 0x00008a0000117ab9 */ /* 0x000fe20000000800 */
[----:B------:R-:W-:Y:S01]  /*1d1b0*/  STL [R1+0x1848], R87 ;  /* 0x0018485701007387 */ /* 0x000fe20000100800 */
[----:B------:R-:W-:Y:S01]  /*1d1c0*/  ULDC UR24, c[0x0][0x228] ;  /* 0x00008a0000187ab9 */ /* 0x000fe20000000800 */
[----:B------:R-:W-:Y:S01]  /*1d1d0*/  ULDC UR15, c[0x0][0x228] ;  /* 0x00008a00000f7ab9 */ /* 0x000fe20000000800 */
[----:B------:R-:W-:Y:S01]  /*1d1e0*/  ULDC UR21, c[0x0][0x228] ;  /* 0x00008a0000157ab9 */ /* 0x000fe20000000800 */
[----:B------:R-:W-:Y:S01]  /*1d1f0*/  STL [R1+0x1844], R86 ;  /* 0x0018445601007387 */ /* 0x000fe20000100800 */
[----:B------:R-:W2:Y:S01]  /*1d200*/  LDC R4, c[0x0][0x244] ;  /* 0x00009100ff047b82 */ /* 0x000ea20000000800 */
        /* <DEDUP_REMOVED lines=11> */
[----:B------:R-:W-:Y:S01]  /*1d2c0*/  BAR.SYNC.DEFER_BLOCKING 0x0 ;  /* 0x0000000000007b1d */ /* 0x000fe20000010000 */
[----:B------:R-:W-:-:S02]  /*1d2d0*/  VIADD R105, R9, 0x100 ;  /* 0x0000010009697836 */ /* 0x000fc40000000000 */
[C---:B------:R-:W-:Y:S02]  /*1d2e0*/  VIADD R104, R9.reuse, 0xff ;  /* 0x000000ff09687836 */ /* 0x040fe40000000000 */
[----:B----4-:R-:W-:Y:S01]  /*1d2f0*/  VIADD R103, R9, 0xfe ;  /* 0x000000fe09677836 */ /* 0x010fe20000000000 */
[----:B------:R-:W-:Y:S01]  /*1d300*/  LOP3.LUT R19, R19, 0x7fffffff, RZ, 0xc0, !PT ;  /* 0x7fffffff13137812 */ /* 0x000fe200078ec0ff */
[----:B------:R-:W-:Y:S01]  /*1d310*/  ULDC UR13, c[0x0][0x228] ;  /* 0x00008a00000d7ab9 */ /* 0x000fe20000000800 */
[----:B------:R-:W-:Y:S04]  /*1d320*/  STL [R1+0x1834], R82 ;  /* 0x0018345201007387 */ /* 0x000fe80000100800 */
        /* <DEDUP_REMOVED lines=58> */
[----:B------:R-:W3:Y:S04]  /*1d6d0*/  LDL.LU R156, [R1+0xc00] ;  /* 0x000c0000019c7983 */ /* 0x000ee80000300800 */
[----:B------:R-:W3:Y:S04]  /*1d6e0*/  LDL.LU R157, [R1+0xc08] ;  /* 0x000c0800019d7983 */ /* 0x000ee80000300800 */
[----:B------:R-:W3:Y:S04]  /*1d6f0*/  LDL.LU R158, [R1+0x800] ;  /* 0x00080000019e7983 */ /* 0x000ee80000300800 */
[----:B------:R-:W3:Y:S01]  /*1d700*/  LDL.LU R159, [R1+0x808] ;  /* 0x00080800019f7983 */ /* 0x000ee20000300800 */
[----:B------:R-:W4:Y:S03]  /*1d710*/  S2R R5, SR_TID.X ;  /* 0x0000000000057919 */ /* 0x000f260000002100 */
[----:B------:R-:W2:Y:S04]  /*1d720*/  LDL.LU R152, [R1+0x400] ;  /* 0x0004000001987983 */ /* 0x000ea80000300800 */
[----:B------:R-:W2:Y:S04]  /*1d730*/  LDL.LU R153, [R1+0x408] ;  /* 0x0004080001997983 */ /* 0x000ea80000300800 */
[----:B------:R-:W2:Y:S04]  /*1d740*/  LDL.LU R154, [R1] ;  /* 0x00000000019a7983 */ /* 0x000ea80000300800 */
[----:B------:R-:W2:Y:S01]  /*1d750*/  LDL.LU R155, [R1+0x8] ;  /* 0x00000800019b7983 */ /* 0x000ea20000300800 */
[----:B----4-:R-:W-:-:S04]  /*1d760*/  LOP3.LUT R5, R5, 0xff, RZ, 0xc0, !PT ;  /* 0x000000ff05057812 */ /* 0x010fc800078ec0ff */
[----:B------:R-:W-:Y:S01]  /*1d770*/  LEA R21, R5, UR44, 0x4 ;  /* 0x0000002c05157c11 */ /* 0x000fe2000f8e20ff */
[----:B------:R-:W-:Y:S01]  /*1d780*/  IMAD R2, R9, UR5, RZ ;  /* 0x0000000509027c24 */ /* 0x000fe2000f8e02ff */
[----:B------:R-:W-:Y:S01]  /*1d790*/  ULDC UR5, c[0x0][0x248] ;  /* 0x0000920000057ab9 */ /* 0x000fe20000000800 */
[----:B------:R-:W-:Y:S01]  /*1d7a0*/  ISETP.LT.AND P4, PT, R11, UR12, !P3 ;  /* 0x0000000c0b007c0c */ /* 0x000fe2000df81270 */
[C---:B-1----:R-:W-:Y:S01]  /*1d7b0*/  VIADD R102, R9.reuse, 0xfd ;  /* 0x000000fd09667836 */ /* 0x042fe20000000000 */
[----:B---3--:R-:W-:Y:S01]  /*1d7c0*/  STSM.16.M88.4 [R0], R156 ;  /* 0x0000009c00007844 */ /* 0x008fe20000000200 */
[C---:B------:R-:W-:Y:S01]  /*1d7d0*/  VIADD R101, R9.reuse, 0xfc ;  /* 0x000000fc09657836 */ /* 0x040fe20000000000 */
[----:B------:R-:W-:Y:S01]  /*1d7e0*/  ULDC UR44, c[0x0][0x228] ;  /* 0x00008a00002c7ab9 */ /* 0x000fe20000000800 */
[C---:B------:R-:W-:Y:S01]  /*1d7f0*/  VIADD R100, R9.reuse, 0xfb ;  /* 0x000000fb09647836 */ /* 0x040fe20000000000 */
[----:B------:R-:W-:Y:S01]  /*1d800*/  BAR.SYNC.DEFER_BLOCKING 0x0 ;  /* 0x0000000000007b1d */ /* 0x000fe20000010000 */
[----:B------:R-:W-:-:S02]  /*1d810*/  VIADD R99, R9, 0xfa ;  /* 0x000000fa09637836 */ /* 0x000fc40000000000 */
[C---:B------:R-:W-:Y:S02]  /*1d820*/  VIADD R98, R9.reuse, 0xf9 ;  /* 0x000000f909627836 */ /* 0x040fe40000000000 */
[C---:B------:R-:W-:Y:S01]  /*1d830*/  VIADD R97, R9.reuse, 0xf8 ;  /* 0x000000f809617836 */ /* 0x040fe20000000000 */
[----:B------:R-:W-:Y:S01]  /*1d840*/  LOP3.LUT R18, R18, 0x7fffffff, RZ, 0xc0, !PT ;  /* 0x7fffffff12127812 */ /* 0x000fe200078ec0ff */
[----:B------:R-:W-:Y:S01]  /*1d850*/  VIADD R96, R9, 0xf7 ;  /* 0x000000f709607836 */ /* 0x000fe20000000000 */
[----:B------:R-:W-:Y:S01]  /*1d860*/  ULDC UR12, c[0x0][0x228] ;  /* 0x00008a00000c7ab9 */ /* 0x000fe20000000800 */
[----:B------:R-:W1:Y:S01]  /*1d870*/  LDS.128 R24, [R21] ;  /* 0x0000000015187984 */ /* 0x000e620000000c00 */
[----:B------:R-:W-:Y:S06]  /*1d880*/  BAR.SYNC.DEFER_BLOCKING 0x0 ;  /* 0x0000000000007b1d */ /* 0x000fec0000010000 */
[----:B-1----:R-:W-:Y:S04]  /*1d890*/  STL.64 [R1+0xe00], R24 ;  /* 0x000e001801007387 */ /* 0x002fe80000100a00 */
[----:B------:R-:W-:Y:S04]  /*1d8a0*/  STL.64 [R1+0xe08], R26 ;  /* 0x000e081a01007387 */ /* 0x000fe80000100a00 */
[----:B------:R-:W3:Y:S04]  /*1d8b0*/  LDL.LU R156, [R1+0xc04] ;  /* 0x000c0400019c7983 */ /* 0x000ee80000300800 */
[----:B------:R-:W3:Y:S04]  /*1d8c0*/  LDL.LU R157, [R1+0xc0c] ;  /* 0x000c0c00019d7983 */ /* 0x000ee80000300800 */
[----:B------:R-:W3:Y:S04]  /*1d8d0*/  LDL.LU R158, [R1+0x804] ;  /* 0x00080400019e7983 */ /* 0x000ee80000300800 */
[----:B------:R-:W3:Y:S04]  /*1d8e0*/  LDL.LU R159, [R1+0x80c] ;  /* 0x00080c00019f7983 */ /* 0x000ee80000300800 */
[----:B--2---:R1:W-:Y:S01]  /*1d8f0*/  STSM.16.M88.4 [R0], R152 ;  /* 0x0000009800007844 */ /* 0x0043e20000000200 */
[----:B------:R-:W-:Y:S06]  /*1d900*/  BAR.SYNC.DEFER_BLOCKING 0x0 ;  /* 0x0000000000007b1d */ /* 0x000fec0000010000 */
[----:B-1----:R-:W2:Y:S04]  /*1d910*/  LDL.LU R152, [R1+0x404] ;  /* 0x0004040001987983 */ /* 0x002ea80000300800 */
[----:B------:R-:W2:Y:S04]  /*1d920*/  LDL.LU R153, [R1+0x40c] ;  /* 0x00040c0001997983 */ /* 0x000ea80000300800 */
[----:B------:R-:W2:Y:S04]  /*1d930*/  LDL.LU R154, [R1+0x4] ;  /* 0x00000400019a7983 */ /* 0x000ea80000300800 */
[----:B------:R-:W1:Y:S01]  /*1d940*/  LDS.128 R24, [R21] ;  /* 0x0000000015187984 */ /* 0x000e620000000c00 */
[----:B------:R-:W-:Y:S06]  /*1d950*/  BAR.SYNC.DEFER_BLOCKING 0x0 ;  /* 0x0000000000007b1d */ /* 0x000fec0000010000 */
[----:B------:R-:W2:Y:S04]  /*1d960*/  LDL.LU R155, [R1+0xc] ;  /* 0x00000c00019b7983 */ /* 0x000ea80000300800 */
[----:B-1----:R-:W-:Y:S04]  /*1d970*/  STL.64 [R1+0x800], R24 ;  /* 0x0008001801007387 */ /* 0x002fe80000100a00 */
[----:B------:R-:W-:Y:S04]  /*1d980*/  STL.64 [R1+0x808], R26 ;  /* 0x0008081a01007387 */ /* 0x000fe80000100a00 */
[----:B---3--:R-:W-:Y:S01]  /*1d990*/  STSM.16.M88.4 [R0], R156 ;  /* 0x0000009c00007844 */ /* 0x008fe20000000200 */
[----:B------:R-:W-:Y:S06]  /*1d9a0*/  BAR.SYNC.DEFER_BLOCKING 0x0 ;  /* 0x0000000000007b1d */ /* 0x000fec0000010000 */
[----:B------:R-:W1:Y:S02]  /*1d9b0*/  LDS.128 R24, [R21] ;  /* 0x0000000015187984 */ /* 0x000e640000000c00 */
        /* <DEDUP_REMOVED lines=15> */
[----:B-1----:R-:W-:Y:S04]  /*1dab0*/  STL.64 [R1], R24 ;  /* 0x0000001801007387 */ /* 0x002fe80000100a00 */
        /* <DEDUP_REMOVED lines=56> */
[----:B------:R-:W2:Y:S04]  /*1de40*/  LDL.LU R155, [R1+0x2c] ;  /* 0x00002c00019b7983 */ /* 0x000ea80000300800 */
[----:B------:R-:W1:Y:S01]  /*1de50*/  LDS.128 R24, [R21] ;  /* 0x0000000015187984 */ /* 0x000e620000000c00 */
[----:B------:R-:W-:Y:S06]  /*1de60*/  BAR.SYNC.DEFER_BLOCKING 0x0 ;  /* 0x0000000000007b1d */ /* 0x000fec0000010000 */
        /* <DEDUP_REMOVED lines=66> */
[----:B--2---:R2:W-:Y:S04]  /*1e290*/  STSM.16.M88.4 [R0], R152 ;  /* 0x0000009800007844 */ /* 0x0045e80000000200 */
[----:B-1----:R-:W-:Y:S04]  /*1e2a0*/  STL.64 [R1+0xc30], R24 ;  /* 0x000c301801007387 */ /* 0x002fe80000100a00 */
[----:B------:R-:W-:Y:S04]  /*1e2b0*/  STL.64 [R1+0xc38], R26 ;  /* 0x000c381a01007387 */ /* 0x000fe80000100a00 */
[----:B--2---:R-:W2:Y:S04]  /*1e2c0*/  LDL.LU R152, [R1+0xc44] ;  /* 0x000c440001987983 */ /* 0x004ea80000300800 */
[----:B------:R-:W2:Y:S04]  /*1e2d0*/  LDL.LU R153, [R1+0xc4c] ;  /* 0x000c4c0001997983 */ /* 0x000ea80000300800 */
[----:B------:R-:W2:Y:S04]  /*1e2e0*/  LDL.LU R154, [R1+0x844] ;  /* 0x00084400019a7983 */ /* 0x000ea80000300800 */
[----:B------:R1:W-:Y:S04]  /*1e2f0*/  STL [R1+0x1744], R2 ;  /* 0x0017440201007387 */ /* 0x0003e80000100800 */
[----:B------:R-:W2:Y:S01]  /*1e300*/  LDL.LU R155, [R1+0x84c] ;  /* 0x00084c00019b7983 */ /* 0x000ea20000300800 */
[----:B------:R-:W-:Y:S06]  /*1e310*/  BAR.SYNC.DEFER_BLOCKING 0x0 ;  /* 0x0000000000007b1d */ /* 0x000fec0000010000 */
[----:B------:R-:W3:Y:S02]  /*1e320*/  LDS.128 R24, [R21] ;  /* 0x0000000015187984 */ /* 0x000ee40000000c00 */
[----:B------:R-:W-:Y:S01]  /*1e330*/  BAR.SYNC.DEFER_BLOCKING 0x0 ;  /* 0x0000000000007b1d */ /* 0x000fe20000010000 */
[----:B-1----:R-:W-:-:S05]  /*1e340*/  VIADD R2, R2, UR9 ;  /* 0x0000000902027c36 */ /* 0x002fca0008000000 */
[----:B------:R-:W-:Y:S01]  /*1e350*/  ULDC UR9, c[0x0][0x248] ;  /* 0x0000920000097ab9 */ /* 0x000fe20000000800 */
[----:B------:R1:W-:Y:S02]  /*1e360*/  STL [R1+0x1444], R2 ;  /* 0x0014440201007387 */ /* 0x0003e40000100800 */
[----:B-1----:R-:W-:Y:S01]  /*1e370*/  VIADD R2, R2, UR5 ;  /* 0x0000000502027c36 */ /* 0x002fe20008000000 */
[----:B------:R-:W-:Y:S01]  /*1e380*/  ULDC UR5, c[0x0][0x248] ;  /* 0x0000920000057ab9 */ /* 0x000fe20000000800 */
[----:B---3--:R-:W-:Y:S04]  /*1e390*/  STL.64 [R1+0x840], R24 ;  /* 0x0008401801007387 */ /* 0x008fe80000100a00 */
[----:B------:R-:W-:Y:S04]  /*1e3a0*/  STL.64 [R1+0x848], R26 ;  /* 0x0008481a01007387 */ /* 0x000fe80000100a00 */
[----:B--2---:R1:W-:Y:S01]  /*1e3b0*/  STSM.16.M88.4 [R0], R152 ;  /* 0x0000009800007844 */ /* 0x0043e20000000200 */
[----:B------:R-:W-:Y:S06]  /*1e3c0*/  BAR.SYNC.DEFER_BLOCKING 0x0 ;  /* 0x0000000000007b1d */ /* 0x000fec0000010000 */
[----:B-1----:R-:W2:Y:S04]  /*1e3d0*/  LDL.LU R152, [R1+0x444] ;  /* 0x0004440001987983 */ /* 0x002ea80000300800 */
[----:B------:R1:W-:Y:S04]  /*1e3e0*/  STL [R1+0x1290], R2 ;  /* 0x0012900201007387 */ /* 0x0003e80000100800 */
[----:B------:R-:W2:Y:S04]  /*1e3f0*/  LDL.LU R153, [R1+0x44c] ;  /* 0x00044c0001997983 */ /* 0x000ea80000300800 */
[----:B------:R-:W2:Y:S04]  /*1e400*/  LDL.LU R154, [R1+0x44] ;  /* 0x00004400019a7983 */ /* 0x000ea80000300800 */
[----:B------:R-:W2:Y:S04]  /*1e410*/  LDL.LU R155, [R1+0x4c] ;  /* 0x00004c00019b7983 */ /* 0x000ea80000300800 */
[----:B------:R-:W3:Y:S01]  /*1e420*/  LDS.128 R24, [R21] ;  /* 0x0000000015187984 */ /* 0x000ee20000000c00 */
[----:B------:R-:W-:Y:S01]  /*1e430*/  BAR.SYNC.DEFER_BLOCKING 0x0 ;  /* 0x0000000000007b1d */ /* 0x000fe20000010000 */
[----:B-1----:R-:W-:-:S05]  /*1e440*/  VIADD R2, R2, UR9 ;  /* 0x0000000902027c36 */ /* 0x002fca0008000000 */
[----:B------:R-:W-:Y:S01]  /*1e450*/  ULDC UR9, c[0x0][0x248] ;  /* 0x0000920000097ab9 */ /* 0x000fe20000000800 */
[----:B------:R1:W-:Y:S02]  /*1e460*/  STL [R1+0xf50], R2 ;  /* 0x000f500201007387 */ /* 0x0003e40000100800 */
[----:B-1----:R-:W-:Y:S01]  /*1e470*/  VIADD R2, R2, UR5 ;  /* 0x0000000502027c36 */ /* 0x002fe20008000000 */
[----:B------:R-:W-:-:S04]  /*1e480*/  ULDC UR5, c[0x0][0x248] ;  /* 0x0000920000057ab9 */ /* 0x000fc80000000800 */
        /* <DEDUP_REMOVED lines=1216> */
[----:B------:R1:W-:Y:S04]  /*23090*/  STL [R1+0x1260], R2 ;  /* 0x0012600201007387 */ /* 0x0003e80000100800 */
[----:B---3--:R-:W-:Y:S04]  /*230a0*/  STL.64 [R1+0x540], R24 ;  /* 0x0005401801007387 */ /* 0x008fe80000100a00 */
[----:B------:R-:W-:Y:S01]  /*230b0*/  STL.64 [R1+0x548], R26 ;  /* 0x0005481a01007387 */ /* 0x000fe20000100a00 */
[----:B-1----:R-:W-:Y:S01]  /*230c0*/  VIADD R2, R2, UR11 ;  /* 0x0000000b02027c36 */ /* 0x002fe20008000000 */
[----:B------:R-:W-:-:S04]  /*230d0*/  ULDC UR11, c[0x0][0x248] ;  /* 0x00009200000b7ab9 */ /* 0x000fc80000000800 */
[----:B------:R1:W-:Y:S02]  /*230e0*/  STL [R1+0x125c], R2 ;  /* 0x00125c0201007387 */ /* 0x0003e40000100800 */
[----:B-1----:R-:W-:Y:S01]  /*230f0*/  VIADD R2, R2, UR5 ;  /* 0x0000000502027c36 */ /* 0x002fe20008000000 */
[----:B------:R-:W-:Y:S01]  /*23100*/  ULDC UR5, c[0x0][0x248] ;  /* 0x0000920000057ab9 */ /* 0x000fe20000000800 */
[----:B--2---:R1:W-:Y:S01]  /*23110*/  STSM.16.M88.4 [R0], R152 ;  /* 0x0000009800007844 */ /* 0x0043e20000000200 */
[----:B------:R-:W-:Y:S06]  /*23120*/  BAR.SYNC.DEFER_BLOCKING 0x0 ;  /* 0x0000000000007b1d */ /* 0x000fec0000010000 */
[----:B-1----:R-:W2:Y:S04]  /*23130*/  LDL.LU R152, [R1+0xd50] ;  /* 0x000d500001987983 */ /* 0x002ea80000300800 */
[----:B------:R-:W1:Y:S04]  /*23140*/  LDS.128 R24, [R21] ;  /* 0x0000000015187984 */ /* 0x000e680000000c00 */
[----:B------:R3:W-:Y:S04]  /*23150*/  STL [R1+0x1264], R2 ;  /* 0x0012640201007387 */ /* 0x0007e80000100800 */
[----:B------:R-:W2:Y:S04]  /*23160*/  LDL.LU R153, [R1+0xd58] ;  /* 0x000d580001997983 */ /* 0x000ea80000300800 */
[----:B------:R-:W2:Y:S01]  /*23170*/  LDL.LU R154, [R1+0x950] ;  /* 0x00095000019a7983 */ /* 0x000ea20000300800 */
[----:B---3--:R-:W-:Y:S01]  /*23180*/  VIADD R2, R2, UR9 ;  /* 0x0000000902027c36 */ /* 0x008fe20008000000 */
[----:B------:R-:W-:-:S02]  /*23190*/  ULDC UR9, c[0x0][0x248] ;  /* 0x0000920000097ab9 */ /* 0x000fc40000000800 */
[----:B------:R-:W2:Y:S04]  /*231a0*/  LDL.LU R155, [R1+0x958] ;  /* 0x00095800019b7983 */ /* 0x000ea80000300800 */
[----:B------:R3:W-:Y:S01]  /*231b0*/  STL [R1+0x1268], R2 ;  /* 0x0012680201007387 */ /* 0x0007e20000100800 */
[----:B------:R-:W-:Y:S02]  /*231c0*/  ISETP.LT.AND P3, PT, R10, UR10, !P3 ;  /* 0x0000000a0a007c0c */ /* 0x000fe4000df61270 */
[----:B------:R-:W-:Y:S01]  /*231d0*/  @P4 LOP3.LUT R20, R20, 0x100000, RZ, 0xfc, !PT ;  /* 0x0010000014144812 */ /* 0x000fe200078efcff */
[----:B------:R-:W-:Y:S01]  /*231e0*/  VIADD R95, R9, 0xf6 ;  /* 0x000000f6095f7836 */ /* 0x000fe20000000000 */
[----:B------:R-:W-:Y:S01]  /*231f0*/  LOP3.LUT R17, R17, 0x7fffffff, RZ, 0xc0, !PT ;  /* 0x7fffffff11117812 */ /* 0x000fe200078ec0ff */
[C---:B------:R-:W-:Y:S01]  /*23200*/  VIADD R94, R9.reuse, 0xf5 ;  /* 0x000000f5095e7836 */ /* 0x040fe20000000000 */
[----:B------:R-:W-:Y:S01]  /*23210*/  LOP3.LUT R16, R16, 0x7fffffff, RZ, 0xc0, !PT ;  /* 0x7fffffff10107812 */ /* 0x000fe200078ec0ff */
[----:B------:R-:W-:Y:S01]  /*23220*/  VIADD R93, R9, 0xf4 ;  /* 0x000000f4095d7836 */ /* 0x000fe20000000000 */
[----:B------:R-:W-:Y:S01]  /*23230*/  LOP3.LUT R15, R15, 0x7fffffff, RZ, 0xc0, !PT ;  /* 0x7fffffff0f0f7812 */ /* 0x000fe200078ec0ff */
[----:B---3--:R-:W-:Y:S01]  /*23240*/  VIADD R2, R2, UR5 ;  /* 0x0000000502027c36 */ /* 0x008fe20008000000 */
[----:B------:R-:W-:Y:S01]  /*23250*/  ULDC UR5, c[0x0][0x244] ;  /* 0x0000910000057ab9 */ /* 0x000fe20000000800 */
[----:B------:R-:W-:-:S02]  /*23260*/  VIADD R92, R9, 0xf3 ;  /* 0x000000f3095c7836 */ /* 0x000fc40000000000 */
[C---:B------:R-:W-:Y:S01]  /*23270*/  VIADD R252, R9.reuse, 0xaf ;  /* 0x000000af09fc7836 */ /* 0x040fe20000000000 */
[----:B------:R3:W-:Y:S01]  /*23280*/  STL [R1+0x1270], R2 ;  /* 0x0012700201007387 */ /* 0x0007e20000100800 */
[C---:B------:R-:W-:Y:S02]  /*23290*/  VIADD R91, R9.reuse, 0xf2 ;  /* 0x000000f2095b7836 */ /* 0x040fe40000000000 */
[C---:B------:R-:W-:Y:S02]  /*232a0*/  VIADD R90, R9.reuse, 0xf1 ;  /* 0x000000f1095a7836 */ /* 0x040fe40000000000 */
[----:B------:R-:W-:Y:S01]  /*232b0*/  VIADD R250, R9, 0xad ;  /* 0x000000ad09fa7836 */ /* 0x000fe20000000000 */
[----:B-1----:R-:W-:Y:S01]  /*232c0*/  STL.64 [R1+0x140], R24 ;  /* 0x0001401801007387 */ /* 0x002fe20000100a00 */
[----:B---3--:R-:W-:-:S03]  /*232d0*/  VIADD R2, R2, UR11 ;  /* 0x0000000b02027c36 */ /* 0x008fc60008000000 */
[----:B------:R-:W-:Y:S01]  /*232e0*/  STL.64 [R1+0x148], R26 ;  /* 0x0001481a01007387 */ /* 0x000fe20000100a00 */
[----:B------:R-:W-:Y:S01]  /*232f0*/  IMAD R3, R10, UR5, RZ ;  /* 0x000000050a037c24 */ /* 0x000fe2000f8e02ff */
[----:B------:R-:W-:Y:S01]  /*23300*/  ULDC UR5, c[0x0][0x248] ;  /* 0x0000920000057ab9 */ /* 0x000fe20000000800 */
[----:B------:R-:W-:Y:S01]  /*23310*/  ISETP.LT.AND P4, PT, R11, UR8, !P2 ;  /* 0x000000080b007c0c */ /* 0x000fe2000d781270 */
[----:B------:R1:W-:Y:S01]  /*23320*/  STL [R1+0x126c], R2 ;  /* 0x00126c0201007387 */ /* 0x0003e20000100800 */
[----:B------:R-:W-:Y:S01]  /*23330*/  LOP3.LUT R20, R20, 0xfff7ffff, RZ, 0xc0, !PT ;  /* 0xfff7ffff14147812 */ /* 0x000fe200078ec0ff */
[C---:B------:R-:W-:Y:S01]  /*23340*/  VIADD R89, R9.reuse, 0xf0 ;  /* 0x000000f009597836 */ /* 0x040fe20000000000 */
[----:B------:R-:W-:Y:S01]  /*23350*/  ULDC.64 UR10, c[0x0][0x220] ;  /* 0x00008800000a7ab9 */ /* 0x000fe20000000a00 */
[C---:B------:R-:W-:Y:S01]  /*23360*/  VIADD R88, R9.reuse, 0xef ;  /* 0x000000ef09587836 */ /* 0x040fe20000000000 */
[----:B------:R-:W-:Y:S01]  /*23370*/  ULDC UR8, c[0x0][0x228] ;  /* 0x00008a0000087ab9 */ /* 0x000fe20000000800 */
[----:B------:R-:W-:-:S02]  /*23380*/  VIADD R87, R9, 0xee ;  /* 0x000000ee09577836 */ /* 0x000fc40000000000 */
[C---:B------:R-:W-:Y:S02]  /*23390*/  VIADD R248, R9.reuse, 0xab ;  /* 0x000000ab09f87836 */ /* 0x040fe40000000000 */
[C---:B------:R-:W-:Y:S01]  /*233a0*/  VIADD R247, R9.reuse, 0xaa ;  /* 0x000000aa09f77836 */ /* 0x040fe20000000000 */
[----:B------:R-:W-:Y:S01]  /*233b0*/  LOP3.LUT R14, R14, 0x7fffffff, RZ, 0xc0, !PT ;  /* 0x7fffffff0e0e7812 */ /* 0x000fe200078ec0ff */
[----:B-1----:R-:W-:Y:S01]  /*233c0*/  VIADD R2, R2, UR9 ;  /* 0x0000000902027c36 */ /* 0x002fe20008000000 */
[----:B------:R-:W-:Y:S01]  /*233d0*/  ULDC UR9, c[0x0][0x248] ;  /* 0x0000920000097ab9 */ /* 0x000fe20000000800 */
[C---:B------:R-:W-:Y:S02]  /*233e0*/  VIADD R86, R9.reuse, 0xed ;  /* 0x000000ed09567836 */ /* 0x040fe40000000000 */
[C---:B------:R-:W-:Y:S02]  /*233f0*/  VIADD R246, R9.reuse, 0xa9 ;  /* 0x000000a909f67836 */ /* 0x040fe40000000000 */
[----:B------:R-:W-:-:S02]  /*23400*/  VIADD R245, R9, 0xa8 ;  /* 0x000000a809f57836 */ /* 0x000fc40000000000 */
[C---:B------:R-:W-:Y:S02]  /*23410*/  VIADD R244, R9.reuse, 0xa7 ;  /* 0x000000a709f47836 */ /* 0x040fe40000000000 */
[C---:B------:R-:W-:Y:S02]  /*23420*/  VIADD R243, R9.reuse, 0xa6 ;  /* 0x000000a609f37836 */ /* 0x040fe40000000000 */
[C---:B------:R-:W-:Y:S02]  /*23430*/  VIADD R242, R9.reuse, 0xa5 ;  /* 0x000000a509f27836 */ /* 0x040fe40000000000 */
        /* <DEDUP_REMOVED lines=10> */
[----:B------:R-:W-:Y:S01]  /*234e0*/  VIADD R231, R9, 0x9a ;  /* 0x0000009a09e77836 */ /* 0x000fe20000000000 */
[----:B------:R-:W-:Y:S01]  /*234f0*/  LOP3.LUT R13, R13, 0x7fffffff, RZ, 0xc0, !PT ;  /* 0x7fffffff0d0d7812 */ /* 0x000fe200078ec0ff */
[----:B------:R-:W-:Y:S01]  /*23500*/  VIADD R5, R2, UR9 ;  /* 0x0000000902057c36 */ /* 0x000fe20008000000 */
[----:B------:R-:W-:Y:S01]  /*23510*/  STL [R1+0x1274], R2 ;  /* 0x0012740201007387 */ /* 0x000fe20000100800 */
[----:B------:R-:W-:Y:S01]  /*23520*/  @P3 LOP3.LUT R20, R20, 0x80000, RZ, 0xfc, !PT ;  /* 0x0008000014143812 */ /* 0x000fe200078efcff */
[----:B------:R-:W-:Y:S01]  /*23530*/  VIADD R85, R9, 0xec ;  /* 0x000000ec09557836 */ /* 0x000fe20000000000 */
[----:B------:R-:W-:Y:S01]  /*23540*/  ISETP.LT.AND P2, PT, R10, UR30, !P2 ;  /* 0x0000001e0a007c0c */ /* 0x000fe2000d741270 */
[----:B------:R-:W-:Y:S01]  /*23550*/  VIADD R22, R5, UR5 ;  /* 0x0000000505167c36 */ /* 0x000fe20008000000 */
[----:B------:R-:W-:Y:S01]  /*23560*/  STL [R1+0x1278], R5 ;  /* 0x0012780501007387 */ /* 0x000fe20000100800 */
[----:B------:R-:W-:Y:S01]  /*23570*/  ULDC UR5, c[0x0][0x248] ;  /* 0x0000920000057ab9 */ /* 0x000fe20000000800 */
[C---:B------:R-:W-:Y:S01]  /*23580*/  VIADD R84, R9.reuse, 0xeb ;  /* 0x000000eb09547836 */ /* 0x040fe20000000000 */
[----:B------:R-:W-:Y:S01]  /*23590*/  ULDC UR9, c[0x0][0x228] ;  /* 0x00008a0000097ab9 */ /* 0x000fe20000000800 */
[----:B------:R1:W-:Y:S01]  /*235a0*/  STL [R1+0x127c], R22 ;  /* 0x00127c1601007387 */ /* 0x0003e20000100800 */
        /* <DEDUP_REMOVED lines=17> */
[C---:B------:R-:W-:Y:S01]  /*236c0*/  VIADD R215, R9.reuse, 0x8a ;  /* 0x0000008a09d77836 */ /* 0x040fe20000000000 */
[----:B------:R-:W-:Y:S01]  /*236d0*/  LOP3.LUT R12, R12, 0x7fffffff, RZ, 0xc0, !PT ;  /* 0x7fffffff0c0c7812 */ /* 0x000fe200078ec0ff */
[----:B-1----:R-:W-:Y:S01]  /*236e0*/  VIADD R22, R22, UR5 ;  /* 0x0000000516167c36 */ /* 0x002fe20008000000 */
[----:B------:R-:W-:Y:S01]  /*236f0*/  ULDC UR5, c[0x0][0x248] ;  /* 0x0000920000057ab9 */ /* 0x000fe20000000800 */
[----:B------:R-:W-:-:S02]  /*23700*/  VIADD R81, R9, 0xe8 ;  /* 0x000000e809517836 */ /* 0x000fc40000000000 */
[C---:B------:R-:W-:Y:S01]  /*23710*/  VIADD R214, R9.reuse, 0x89 ;  /* 0x0000008909d67836 */ /* 0x040fe20000000000 */
[----:B------:R1:W-:Y:S01]  /*23720*/  STL [R1+0x1280], R22 ;  /* 0x0012801601007387 */ /* 0x0003e20000100800 */
        /* <DEDUP_REMOVED lines=39> */
[----:B------:R-:W-:Y:S01]  /*239a0*/  VIADD R183, R9, 0x6a ;  /* 0x0000006a09b77836 */ /* 0x000fe20000000000 */
        /* <DEDUP_REMOVED lines=26> */
[----:B------:R-:W-:Y:S01]  /*23b50*/  VIADD R72, R9, 0xdf ;  /* 0x000000df09487836 */ /* 0x000fe20000000000 */
[----:B------:R-:W-:Y:S06]  /*23b60*/  BAR.SYNC.DEFER_BLOCKING 0x0 ;  /* 0x0000000000007b1d */ /* 0x000fec0000010000 */
[----:B------:R1:W-:Y:S02]  /*23b70*/  STL [R1+0x128c], R22 ;  /* 0x00128c1601007387 */ /* 0x0003e40000100800 */
[----:B-1----:R-:W-:Y:S01]  /*23b80*/  VIADD R22, R22, UR5 ;  /* 0x0000000516167c36 */ /* 0x002fe20008000000 */
[----:B------:R-:W-:-:S04]  /*23b90*/  ULDC UR5, c[0x0][0x248] ;  /* 0x0000920000057ab9 */ /* 0x000fc80000000800 */
        /* <DEDUP_REMOVED lines=266> */
[----:B------:R-:W-:-:S03]  /*24c40*/  ULDC UR5, c[0x0][0x248] ;  /* 0x0000920000057ab9 */ /* 0x000fc60000000800 */
[----:B------:R-:W-:Y:S01]  /*24c50*/  VIADD R24, R22, UR5 ;  /* 0x0000000516187c36 */ /* 0x000fe20008000000 */
[----:B------:R-:W-:Y:S01]  /*24c60*/  STL [R1+0x13f8], R22 ;  /* 0x0013f81601007387 */ /* 0x000fe20000100800 */
[----:B------:R-:W-:-:S03]  /*24c70*/  ULDC UR5, c[0x0][0x248] ;  /* 0x0000920000057ab9 */ /* 0x000fc60000000800 */
        /* <DEDUP_REMOVED lines=50> */
[----:B------:R-:W-:Y:S02]  /*24fa0*/  LOP3.LUT R20, R20, 0xfffbffff, RZ, 0xc0, !PT ;  /* 0xfffbffff14147812 */ /* 0x000fe400078ec0ff */
[----:B------:R-:W-:Y:S01]  /*24fb0*/  LEA R2, P3, R3, UR10, 0x2 ;  /* 0x0000000a03027c11 */ /* 0x000fe2000f8610ff */
[----:B------:R-:W-:Y:S01]  /*24fc0*/  IMAD R5, R4, 0x100, R3 ;  /* 0x0000010004057824 */ /* 0x000fe200078e0203 */
[----:B------:R1:W-:Y:S01]  /*24fd0*/  STL [R1+0x1440], R24 ;  /* 0x0014401801007387 */ /* 0x0003e20000100800 */
[----:B------:R-:W-:Y:S01]  /*24fe0*/  VIADD R71, R9, 0xde ;  /* 0x000000de09477836 */ /* 0x000fe20000000000 */
[----:B------:R-:W-:Y:S01]  /*24ff0*/  ULDC UR5, c[0x0][0x228] ;  /* 0x00008a0000057ab9 */ /* 0x000fe20000000800 */
        /* <DEDUP_REMOVED lines=14> */
[----:B------:R1:W-:Y:S01]  /*250e0*/  STL [R1+0x1458], R24 ;  /* 0x0014581801007387 */ /* 0x0003e20000100800 */
[----:B------:R-:W-:Y:S01]  /*250f0*/  @P4 LOP3.LUT R20, R20, 0x40000, RZ, 0xfc, !PT ;  /* 0x0004000014144812 */ /* 0x000fe200078efcff */
[----:B-1----:R-:W-:Y:S01]  /*25100*/  VIADD R24, R24, UR26 ;  /* 0x0000001a18187c36 */ /* 0x002fe20008000000 */
[----:B------:R-:W-:Y:S02]  /*25110*/  ULDC UR26, c[0x0][0x248] ;  /* 0x00009200001a7ab9 */ /* 0x000fe40000000800 */
[----:B------:R-:W-:Y:S02]  /*25120*/  LOP3.LUT R20, R20, 0xfffdffff, RZ, 0xc0, !PT ;  /* 0xfffdffff14147812 */ /* 0x000fe400078ec0ff */
[----:B------:R1:W-:Y:S02]  /*25130*/  STL [R1+0x145c], R24 ;  /* 0x00145c1801007387 */ /* 0x0003e40000100800 */
[----:B------:R-:W-:Y:S02]  /*25140*/  @P2 LOP3.LUT R20, R20, 0x20000, RZ, 0xfc, !PT ;  /* 0x0002000014142812 */ /* 0x000fe400078efcff */
[----:B------:R-:W-:Y:S01]  /*25150*/  ISETP.LT.AND P2, PT, R11, UR36, !P1 ;  /* 0x000000240b007c0c */ /* 0x000fe2000cf41270 */
[----:B-1----:R-:W-:Y:S01]  /*25160*/  VIADD R24, R24, UR26 ;  /* 0x0000001a18187c36 */ /* 0x002fe20008000000 */
[----:B------:R-:W-:Y:S01]  /*25170*/  LOP3.LUT R20, R20, 0xfffeffff, RZ, 0xc0, !PT ;  /* 0xfffeffff14147812 */ /* 0x000fe200078ec0ff */
[----:B------:R-:W-:-:S03]  /*25180*/  ULDC UR26, c[0x0][0x248] ;  /* 0x00009200001a7ab9 */ /* 0x000fc60000000800 */
[----:B------:R1:W-:Y:S02]  /*25190*/  STL [R1+0x1460], R24 ;  /* 0x0014601801007387 */ /* 0x0003e40000100800 */
[----:B-1----:R-:W-:-:S05]  /*251a0*/  VIADD R24, R24, UR27 ;  /* 0x0000001b18187c36 */ /* 0x002fca0008000000 */
[----:B------:R1:W-:Y:S01]  /*251b0*/  STL [R1+0x1464], R24 ;  /* 0x0014641801007387 */ /* 0x0003e20000100800 */
[----:B------:R-:W-:Y:S01]  /*251c0*/  @P2 LOP3.LUT R20, R20, 0x10000, RZ, 0xfc, !PT ;  /* 0x0001000014142812 */ /* 0x000fe200078efcff */
[----:B-1----:R-:W-:Y:S01]  /*251d0*/  VIADD R24, R24, UR28 ;  /* 0x0000001c18187c36 */ /* 0x002fe20008000000 */
[----:B------:R-:W-:Y:S02]  /*251e0*/  ULDC.64 UR28, c[0x0][0x228] ;  /* 0x00008a00001c7ab9 */ /* 0x000fe40000000a00 */
[----:B------:R-:W-:Y:S02]  /*251f0*/  ISETP.LT.AND P1, PT, R10, UR28, !P1 ;  /* 0x0000001c0a007c0c */ /* 0x000fe4000cf21270 */
[----:B------:R-:W-:Y:S01]  /*25200*/  LOP3.LUT R20, R20, 0xffff7fff, RZ, 0xc0, !PT ;  /* 0xffff7fff14147812 */ /* 0x000fe200078ec0ff */
[----:B------:R1:W-:Y:S02]  /*25210*/  STL [R1+0x1468], R24 ;  /* 0x0014681801007387 */ /* 0x0003e40000100800 */
[----:B-1----:R-:W-:Y:S01]  /*25220*/  VIADD R24, R24, UR26 ;  /* 0x0000001a18187c36 */ /* 0x002fe20008000000 */
[----:B------:R-:W-:-:S07]  /*25230*/  ULDC.64 UR26, c[0x0][0x228] ;  /* 0x00008a00001a7ab9 */ /* 0x000fce0000000a00 */
[----:B------:R-:W-:Y:S02]  /*25240*/  @P1 LOP3.LUT R20, R20, 0x8000, RZ, 0xfc, !PT ;  /* 0x0000800014141812 */ /* 0x000fe400078efcff */
[----:B------:R-:W-:Y:S01]  /*25250*/  ISETP.LT.AND P1, PT, R11, UR26, !P0 ;  /* 0x0000001a0b007c0c */ /* 0x000fe2000c721270 */
[----:B------:R1:W-:Y:S01]  /*25260*/  STL [R1+0x146c], R24 ;  /* 0x00146c1801007387 */ /* 0x0003e20000100800 */
[----:B------:R-:W-:Y:S01]  /*25270*/  ISETP.LT.AND P0, PT, R10, UR34, !P0 ;  /* 0x000000220a007c0c */ /* 0x000fe2000c701270 */
[----:B------:R-:W-:Y:S01]  /*25280*/  ULDC UR26, c[0x0][0x248] ;  /* 0x00009200001a7ab9 */ /* 0x000fe20000000800 */
[----:B------:R-:W-:-:S09]  /*25290*/  LOP3.LUT R20, R20, 0xffffbfff, RZ, 0xc0, !PT ;  /* 0xffffbfff14147812 */ /* 0x000fd200078ec0ff */
[----:B------:R-:W-:-:S04]  /*252a0*/  @P1 LOP3.LUT R20, R20, 0x4000, RZ, 0xfc, !PT ;  /* 0x0000400014141812 */ /* 0x000fc800078efcff */
[----:B------:R-:W-:-:S04]  /*252b0*/  LOP3.LUT R20, R20, 0xffffdfff, RZ, 0xc0, !PT ;  /* 0xffffdfff14147812 */ /* 0x000fc800078ec0ff */
[----:B------:R-:W-:Y:S02]  /*252c0*/  @P0 LOP3.LUT R20, R20, 0x2000, RZ, 0xfc, !PT ;  /* 0x0000200014140812 */ /* 0x000fe400078efcff */
[----:B------:R-:W-:Y:S01]  /*252d0*/  ISETP.GE.AND P0, PT, R105, UR31, PT ;  /* 0x0000001f69007c0c */ /* 0x000fe2000bf06270 */
[----:B-1----:R-:W-:Y:S01]  /*252e0*/  VIADD R24, R24, UR33 ;  /* 0x0000002118187c36 */ /* 0x002fe20008000000 */
[----:B------:R-:W-:Y:S01]  /*252f0*/  LOP3.LUT R20, R20, 0xffffefff, RZ, 0xc0, !PT ;  /* 0xffffefff14147812 */ /* 0x000fe200078ec0ff */
[----:B------:R-:W-:Y:S01]  /*25300*/  ULDC.64 UR30, c[0x0][0x228] ;  /* 0x00008a00001e7ab9 */ /* 0x000fe20000000a00 */
[----:B------:R-:W-:Y:S02]  /*25310*/  ISETP.LT.AND P1, PT, R11, UR40, !P0 ;  /* 0x000000280b007c0c */ /* 0x000fe4000c721270 */
[----:B------:R-:W-:Y:S01]  /*25320*/  ISETP.LT.AND P0, PT, R10, UR38, !P0 ;  /* 0x000000260a007c0c */ /* 0x000fe2000c701270 */
[----:B------:R1:W-:Y:S10]  /*25330*/  STL [R1+0x1470], R24 ;  /* 0x0014701801007387 */ /* 0x0003f40000100800 */
[----:B------:R-:W-:-:S04]  /*25340*/  @P1 LOP3.LUT R20, R20, 0x1000, RZ, 0xfc, !PT ;  /* 0x0000100014141812 */ /* 0x000fc800078efcff */
[----:B------:R-:W-:Y:S01]  /*25350*/  LOP3.LUT R20, R20, 0xfffff7ff, RZ, 0xc0, !PT ;  /* 0xfffff7ff14147812 */ /* 0x000fe200078ec0ff */
[----:B-1----:R-:W-:Y:S01]  /*25360*/  VIADD R24, R24, UR32 ;  /* 0x0000002018187c36 */ /* 0x002fe20008000000 */
[----:B------:R-:W-:Y:S02]  /*25370*/  ULDC.64 UR32, c[0x0][0x228] ;  /* 0x00008a0000207ab9 */ /* 0x000fe40000000a00 */
[----:B------:R-:W-:Y:S02]  /*25380*/  @P0 LOP3.LUT R20, R20, 0x800, RZ, 0xfc, !PT ;  /* 0x0000080014140812 */ /* 0x000fe400078efcff */
[----:B------:R-:W-:Y:S01]  /*25390*/  ISETP.GE.AND P0, PT, R104, UR37, PT ;  /* 0x0000002568007c0c */ /* 0x000fe2000bf06270 */
[----:B------:R-:W-:-:S03]  /*253a0*/  ULDC.64 UR36, c[0x0][0x228] ;  /* 0x00008a0000247ab9 */ /* 0x000fc60000000a00 */
[----:B------:R-:W-:Y:S02]  /*253b0*/  ISETP.LT.AND P1, PT, R11, UR32, !P0 ;  /* 0x000000200b007c0c */ /* 0x000fe4000c721270 */
[----:B------:R-:W-:Y:S02]  /*253c0*/  ISETP.LT.AND P0, PT, R10, UR30, !P0 ;  /* 0x0000001e0a007c0c */ /* 0x000fe4000c701270 */
[----:B------:R-:W-:-:S09]  /*253d0*/  LOP3.LUT R20, R20, 0xfffffbff, RZ, 0xc0, !PT ;  /* 0xfffffbff14147812 */ /* 0x000fd200078ec0ff */
[----:B------:R-:W-:-:S04]  /*253e0*/  @P1 LOP3.LUT R20, R20, 0x400, RZ, 0xfc, !PT ;  /* 0x0000040014141812 */ /* 0x000fc800078efcff */
[----:B------:R-:W-:-:S04]  /*253f0*/  LOP3.LUT R20, R20, 0xfffffdff, RZ, 0xc0, !PT ;  /* 0xfffffdff14147812 */ /* 0x000fc800078ec0ff */
[----:B------:R-:W-:Y:S02]  /*25400*/  @P0 LOP3.LUT R20, R20, 0x200, RZ, 0xfc, !PT ;  /* 0x0000020014140812 */ /* 0x000fe400078efcff */
[----:B------:R-:W-:Y:S01]  /*25410*/  ISETP.GE.AND P0, PT, R103, UR29, PT ;  /* 0x0000001d67007c0c */ /* 0x000fe2000bf06270 */
[----:B------:R-:W-:-:S03]  /*25420*/  ULDC.64 UR28, c[0x0][0x228] ;  /* 0x00008a00001c7ab9 */ /* 0x000fc60000000a00 */
[----:B------:R-:W-:Y:S01]  /*25430*/  ISETP.LT.AND P1, PT, R11, UR57, !P0 ;  /* 0x000000390b007c0c */ /* 0x000fe2000c721270 */
[----:B------:R1:W-:Y:S01]  /*25440*/  STL [R1+0x1474], R24 ;  /* 0x0014741801007387 */ /* 0x0003e20000100800 */
[----:B------:R-:W-:Y:S01]  /*25450*/  ISETP.LT.AND P0, PT, R10, UR36, !P0 ;  /* 0x000000240a007c0c */ /* 0x000fe2000c701270 */
[----:B------:R-:W-:Y:S01]  /*25460*/  VIADD R70, R9, 0xdd ;  /* 0x000000dd09467836 */ /* 0x000fe20000000000 */
[----:B------:R-:W-:Y:S01]  /*25470*/  LOP3.LUT R20, R20, 0xfffffeff, RZ, 0xc0, !PT ;  /* 0xfffffeff14147812 */ /* 0x000fe200078ec0ff */
[----:B------:R-:W3:Y:S01]  /*25480*/  LDL.LU R105, [R1+0x1890] ;  /* 0x0018900001697983 */ /* 0x000ee20000300800 */
[----:B------:R-:W-:Y:S01]  /*25490*/  LEA.HI.X.SX32 R3, R3, UR11, 0x2, P3 ;  /* 0x0000000b03037c11 */ /* 0x000fe200098f16ff */
[----:B------:R-:W-:Y:S01]  /*254a0*/  ULDC.64 UR10, c[0x0][0x220] ;  /* 0x00008800000a7ab9 */ /* 0x000fe20000000a00 */
[----:B------:R-:W-:Y:S01]  /*254b0*/  VIADD R69, R9, 0xdc ;  /* 0x000000dc09457836 */ /* 0x000fe20000000000 */
[----:B------:R-:W-:-:S04]  /*254c0*/  ULDC UR57, c[0x0][0x228] ;  /* 0x00008a0000397ab9 */ /* 0x000fc80000000800 */
[----:B------:R-:W-:-:S04]  /*254d0*/  @P1 LOP3.LUT R20, R20, 0x100, RZ, 0xfc, !PT ;  /* 0x0000010014141812 */ /* 0x000fc800078efcff */
[----:B------:R-:W-:-:S04]  /*254e0*/  LOP3.LUT R20, R20, 0xffffff7f, RZ, 0xc0, !PT ;  /* 0xffffff7f14147812 */ /* 0x000fc800078ec0ff */
[----:B------:R-:W-:Y:S02]  /*254f0*/  @P0 LOP3.LUT R20, R20, 0x80, RZ, 0xfc, !PT ;  /* 0x0000008014140812 */ /* 0x000fe400078efcff */
[----:B------:R-:W-:-:S04]  /*25500*/  ISETP.GE.AND P0, PT, R102, UR27, PT ;  /* 0x0000001b66007c0c */ /* 0x000fc8000bf06270 */
[----:B------:R-:W-:Y:S01]  /*25510*/  ISETP.LT.AND P1, PT, R11, UR55, !P0 ;  /* 0x000000370b007c0c */ /* 0x000fe2000c721270 */
[----:B-1----:R-:W-:Y:S01]  /*25520*/  VIADD R24, R24, UR61 ;  /* 0x0000003d18187c36 */ /* 0x002fe20008000000 */
[----:B------:R-:W-:Y:S01]  /*25530*/  ISETP.LT.AND P0, PT, R10, UR28, !P0 ;  /* 0x0000001c0a007c0c */ /* 0x000fe2000c701270 */
[C---:B------:R-:W-:Y:S01]  /*25540*/  VIADD R68, R9.reuse, 0xdb ;  /* 0x000000db09447836 */ /* 0x040fe20000000000 */
[----:B------:R-:W-:Y:S01]  /*25550*/  LOP3.LUT R20, R20, 0xffffffbf, RZ, 0xc0, !PT ;  /* 0xffffffbf14147812 */ /* 0x000fe200078ec0ff */
[----:B------:R-:W-:Y:S01]  /*25560*/  VIADD R67, R9, 0xda ;  /* 0x000000da09437836 */ /* 0x000fe20000000000 */
[----:B------:R1:W-:Y:S01]  /*25570*/  STL [R1+0x1478], R24 ;  /* 0x0014781801007387 */ /* 0x0003e20000100800 */
[----:B------:R-:W-:Y:S01]  /*25580*/  LEA R4, P3, R5, UR10, 0x2 ;  /* 0x0000000a05047c11 */ /* 0x000fe2000f8610ff */
[----:B------:R-:W-:Y:S01]  /*25590*/  ULDC UR10, c[0x0][0x228] ;  /* 0x00008a00000a7ab9 */ /* 0x000fe20000000800 */
[C---:B------:R-:W-:Y:S01]  /*255a0*/  VIADD R66, R9.reuse, 0xd9 ;  /* 0x000000d909427836 */ /* 0x040fe20000000000 */
[----:B------:R-:W4:Y:S01]  /*255b0*/  LDL.LU R104, [R1+0x188c] ;  /* 0x00188c0001687983 */ /* 0x000f220000300800 */
[C---:B------:R-:W-:Y:S01]  /*255c0*/  VIADD R65, R9.reuse, 0xd8 ;  /* 0x000000d809417836 */ /* 0x040fe20000000000 */
[----:B------:R-:W-:Y:S01]  /*255d0*/  ULDC UR61, c[0x0][0x228] ;  /* 0x00008a00003d7ab9 */ /* 0x000fe20000000800 */
[----:B------:R-:W-:Y:S01]  /*255e0*/  @P1 LOP3.LUT R20, R20, 0x40, RZ, 0xfc, !PT ;  /* 0x0000004014141812 */ /* 0x000fe200078efcff */
[----:B------:R-:W-:Y:S01]  /*255f0*/  VIADD R64, R9, 0xd7 ;  /* 0x000000d709407836 */ /* 0x000fe20000000000 */
[----:B------:R-:W-:-:S02]  /*25600*/  ULDC UR55, c[0x0][0x228] ;  /* 0x00008a0000377ab9 */ /* 0x000fc40000000800 */
[----:B------:R-:W-:Y:S01]  /*25610*/  LOP3.LUT R20, R20, 0xffffffdf, RZ, 0xc0, !PT ;  /* 0xffffffdf14147812 */ /* 0x000fe200078ec0ff */
[----:B-1----:R-:W-:Y:S01]  /*25620*/  VIADD R24, R24, UR26 ;  /* 0x0000001a18187c36 */ /* 0x002fe20008000000 */
[----:B------:R-:W-:Y:S02]  /*25630*/  ULDC UR26, c[0x0][0x248] ;  /* 0x00009200001a7ab9 */ /* 0x000fe40000000800 */
[----:B------:R-:W-:Y:S02]  /*25640*/  @P0 LOP3.LUT R20, R20, 0x20, RZ, 0xfc, !PT ;  /* 0x0000002014140812 */ /* 0x000fe400078efcff */
[----:B------:R-:W-:Y:S01]  /*25650*/  ISETP.GE.AND P0, PT, R101, UR35, PT ;  /* 0x0000002365007c0c */ /* 0x000fe2000bf06270 */
[----:B------:R1:W-:Y:S01]  /*25660*/  STL [R1+0x147c], R24 ;  /* 0x00147c1801007387 */ /* 0x0003e20000100800 */
[----:B------:R-:W-:Y:S01]  /*25670*/  LOP3.LUT R20, R20, 0xffffffef, RZ, 0xc0, !PT ;  /* 0xffffffef14147812 */ /* 0x000fe200078ec0ff */
[----:B------:R-:W-:Y:S01]  /*25680*/  ULDC.64 UR34, c[0x0][0x228] ;  /* 0x00008a0000227ab9 */ /* 0x000fe20000000a00 */
[----:B------:R-:W-:Y:S01]  /*25690*/  ISETP.LT.AND P1, PT, R11, UR53, !P0 ;  /* 0x000000350b007c0c */ /* 0x000fe2000c721270 */
[----:B------:R-:W3:Y:S01]  /*256a0*/  LDL.LU R103, [R1+0x1888] ;  /* 0x0018880001677983 */ /* 0x000ee20000300800 */
[----:B------:R-:W-:Y:S01]  /*256b0*/  LEA.HI.X.SX32 R5, R5, UR11, 0x2, P3 ;  /* 0x0000000b05057c11 */ /* 0x000fe200098f16ff */
[----:B------:R-:W-:Y:S01]  /*256c0*/  ULDC UR11, c[0x0][0x228] ;  /* 0x00008a00000b7ab9 */ /* 0x000fe20000000800 */
[----:B------:R-:W-:Y:S01]  /*256d0*/  VIADD R63, R9, 0xd6 ;  /* 0x000000d6093f7836 */ /* 0x000fe20000000000 */
[----:B------:R-:W-:Y:S01]  /*256e0*/  ULDC UR53, c[0x0][0x228] ;  /* 0x00008a0000357ab9 */ /* 0x000fe20000000800 */
[----:B-1----:R-:W-:Y:S01]  /*256f0*/  VIADD R24, R24, UR26 ;  /* 0x0000001a18187c36 */ /* 0x002fe20008000000 */
[----:B------:R-:W-:-:S04]  /*25700*/  ULDC UR26, c[0x0][0x248] ;  /* 0x00009200001a7ab9 */ /* 0x000fc80000000800 */
[----:B------:R1:W-:Y:S02]  /*25710*/  STL [R1+0x1480], R24 ;  /* 0x0014801801007387 */ /* 0x0003e40000100800 */
[----:B------:R-:W-:Y:S02]  /*25720*/  @P1 LOP3.LUT R20, R20, 0x10, RZ, 0xfc, !PT ;  /* 0x0000001014141812 */ /* 0x000fe400078efcff */
[----:B------:R-:W4:Y:S01]  /*25730*/  LDL.LU R102, [R1+0x1884] ;  /* 0x0018840001667983 */ /* 0x000f220000300800 */
[----:B-1----:R-:W-:Y:S01]  /*25740*/  VIADD R24, R24, UR26 ;  /* 0x0000001a18187c36 */ /* 0x002fe20008000000 */
[----:B------:R-:W-:Y:S02]  /*25750*/  ULDC.64 UR26, c[0x0][0x228] ;  /* 0x00008a00001a7ab9 */ /* 0x000fe40000000a00 */
[----:B------:R-:W-:Y:S01]  /*25760*/  ISETP.LT.AND P0, PT, R10, UR26, !P0 ;  /* 0x0000001a0a007c0c */ /* 0x000fe2000c701270 */
[----:B------:R-:W-:Y:S01]  /*25770*/  ULDC UR26, c[0x0][0x248] ;  /* 0x00009200001a7ab9 */ /* 0x000fe20000000800 */
[----:B------:R-:W-:-:S11]  /*25780*/  LOP3.LUT R20, R20, 0xfffffff7, RZ, 0xc0, !PT ;  /* 0xfffffff714147812 */ /* 0x000fd600078ec0ff */
[----:B------:R-:W-:Y:S02]  /*25790*/  @P0 LOP3.LUT R20, R20, 0x8, RZ, 0xfc, !PT ;  /* 0x0000000814140812 */ /* 0x000fe400078efcff */
[----:B------:R-:W-:Y:S01]  /*257a0*/  ISETP.GE.AND P0, PT, R100, UR41, PT ;  /* 0x0000002964007c0c */ /* 0x000fe2000bf06270 */
[----:B------:R-:W-:-:S03]  /*257b0*/  ULDC.64 UR40, c[0x0][0x228] ;  /* 0x00008a0000287ab9 */ /* 0x000fc60000000a00 */
[----:B------:R-:W-:Y:S01]  /*257c0*/  ISETP.LT.AND P1, PT, R11, UR51, !P0 ;  /* 0x000000330b007c0c */ /* 0x000fe2000c721270 */
[----:B------:R1:W-:Y:S01]  /*257d0*/  STL [R1+0x1484], R24 ;  /* 0x0014841801007387 */ /* 0x0003e20000100800 */
[----:B------:R-:W-:Y:S01]  /*257e0*/  ISETP.LT.AND P0, PT, R10, UR34, !P0 ;  /* 0x000000220a007c0c */ /* 0x000fe2000c701270 */
[C---:B------:R-:W-:Y:S01]  /*257f0*/  VIADD R62, R9.reuse, 0xd5 ;  /* 0x000000d5093e7836 */ /* 0x040fe20000000000 */
[----:B------:R-:W-:Y:S01]  /*25800*/  LOP3.LUT R20, R20, 0xfffffffb, RZ, 0xc0, !PT ;  /* 0xfffffffb14147812 */ /* 0x000fe200078ec0ff */
[----:B------:R-:W3:Y:S01]  /*25810*/  LDL.LU R101, [R1+0x1880] ;  /* 0x0018800001657983 */ /* 0x000ee20000300800 */
[----:B------:R-:W-:Y:S01]  /*25820*/  VIADD R61, R9, 0xd4 ;  /* 0x000000d4093d7836 */ /* 0x000fe20000000000 */
[----:B------:R-:W-:-:S06]  /*25830*/  ULDC UR51, c[0x0][0x228] ;  /* 0x00008a0000337ab9 */ /* 0x000fcc0000000800 */
[----:B------:R-:W-:-:S04]  /*25840*/  @P1 LOP3.LUT R20, R20, 0x4, RZ, 0xfc, !PT ;  /* 0x0000000414141812 */ /* 0x000fc800078efcff */
[----:B------:R-:W-:-:S04]  /*25850*/  LOP3.LUT R20, R20, 0xfffffffd, RZ, 0xc0, !PT ;  /* 0xfffffffd14147812 */ /* 0x000fc800078ec0ff */
[----:B------:R-:W-:Y:S02]  /*25860*/  @P0 LOP3.LUT R20, R20, 0x2, RZ, 0xfc, !PT ;  /* 0x0000000214140812 */ /* 0x000fe400078efcff */
[----:B------:R-:W-:Y:S01]  /*25870*/  ISETP.GE.AND P0, PT, R99, UR39, PT ;  /* 0x0000002763007c0c */ /* 0x000fe2000bf06270 */
[----:B------:R-:W-:-:S03]  /*25880*/  ULDC.64 UR38, c[0x0][0x228] ;  /* 0x00008a0000267ab9 */ /* 0x000fc60000000a00 */
[----:B------:R-:W-:Y:S01]  /*25890*/  ISETP.LT.AND P1, PT, R11, UR49, !P0 ;  /* 0x000000310b007c0c */ /* 0x000fe2000c721270 */
[----:B-1----:R-:W-:Y:S01]  /*258a0*/  VIADD R24, R24, UR26 ;  /* 0x0000001a18187c36 */ /* 0x002fe20008000000 */
[----:B------:R-:W-:Y:S01]  /*258b0*/  ISETP.LT.AND P0, PT, R10, UR40, !P0 ;  /* 0x000000280a007c0c */ /* 0x000fe2000c701270 */
[----:B------:R-:W-:Y:S01]  /*258c0*/  ULDC UR26, c[0x0][0x248] ;  /* 0x00009200001a7ab9 */ /* 0x000fe20000000800 */
[----:B------:R-:W-:Y:S01]  /*258d0*/  LOP3.LUT R20, R20, 0xfffffffe, RZ, 0xc0, !PT ;  /* 0xfffffffe14147812 */ /* 0x000fe200078ec0ff */
[----:B------:R-:W-:Y:S01]  /*258e0*/  VIADD R60, R9, 0xd3 ;  /* 0x000000d3093c7836 */ /* 0x000fe20000000000 */
[----:B------:R-:W-:-:S09]  /*258f0*/  ULDC UR49, c[0x0][0x228] ;  /* 0x00008a0000317ab9 */ /* 0x000fd20000000800 */
[----:B------:R-:W-:Y:S02]  /*25900*/  @P0 LOP3.LUT R19, R19, 0x80000000, RZ, 0xfc, !PT ;  /* 0x8000000013130812 */ /* 0x000fe400078efcff */
[----:B------:R-:W-:Y:S01]  /*25910*/  ISETP.GE.AND P0, PT, R98, UR33, PT ;  /* 0x0000002162007c0c */ /* 0x000fe2000bf06270 */
[----:B------:R-:W-:Y:S01]  /*25920*/  ULDC.64 UR32, c[0x0][0x228] ;  /* 0x00008a0000207ab9 */ /* 0x000fe20000000a00 */
[----:B------:R-:W-:Y:S02]  /*25930*/  @P1 LOP3.LUT R20, R20, 0x1, RZ, 0xfc, !PT ;  /* 0x0000000114141812 */ /* 0x000fe400078efcff */
[----:B------:R-:W-:Y:S01]  /*25940*/  ISETP.LT.AND P1, PT, R11, UR47, !P0 ;  /* 0x0000002f0b007c0c */ /* 0x000fe2000c721270 */
[----:B------:R1:W-:Y:S01]  /*25950*/  STL [R1+0x1488], R24 ;  /* 0x0014881801007387 */ /* 0x0003e20000100800 */
[----:B------:R-:W-:Y:S01]  /*25960*/  ISETP.LT.AND P0, PT, R10, UR38, !P0 ;  /* 0x000000260a007c0c */ /* 0x000fe2000c701270 */
[----:B------:R-:W-:Y:S01]  /*25970*/  VIADD R59, R9, 0xd2 ;  /* 0x000000d2093b7836 */ /* 0x000fe20000000000 */
[----:B------:R-:W-:Y:S01]  /*25980*/  LOP3.LUT R19, R19, 0xbfffffff, RZ, 0xc0, !PT ;  /* 0xbfffffff13137812 */ /* 0x000fe200078ec0ff */
[----:B------:R-:W4:Y:S01]  /*25990*/  LDL.LU R100, [R1+0x187c] ;  /* 0x00187c0001647983 */ /* 0x000f220000300800 */
        /* <DEDUP_REMOVED lines=13> */
[----:B------:R-:W-:-:S07]  /*25a70*/  ULDC UR45, c[0x0][0x228] ;  /* 0x00008a00002d7ab9 */ /* 0x000fce0000000800 */
        /* <DEDUP_REMOVED lines=8> */
[----:B------:R-:W-:Y:S01]  /*25b00*/  ULDC UR43, c[0x0][0x228] ;  /* 0x00008a00002b7ab9 */ /* 0x000fe20000000800 */
[----:B------:R-:W-:Y:S01]  /*25b10*/  LOP3.LUT R19, R19, 0xfbffffff, RZ, 0xc0, !PT ;  /* 0xfbffffff13137812 */ /* 0x000fe200078ec0ff */
[----:B------:R-:W3:Y:S08]  /*25b20*/  LDL.LU R99, [R1+0x1878] ;  /* 0x0018780001637983 */ /* 0x000ef00000300800 */
        /* <DEDUP_REMOVED lines=10> */
[----:B------:R-:W-:-:S08]  /*25bd0*/  ULDC UR19, c[0x0][0x248] ;  /* 0x0000920000137ab9 */ /* 0x000fd00000000800 */
[----:B------:R-:W-:-:S04]  /*25be0*/  @P1 LOP3.LUT R19, R19, 0x1000000, RZ, 0xfc, !PT ;  /* 0x0100000013131812 */ /* 0x000fc800078efcff */
[----:B------:R-:W-:-:S04]  /*25bf0*/  LOP3.LUT R19, R19, 0xff7fffff, RZ, 0xc0, !PT ;  /* 0xff7fffff13137812 */ /* 0x000fc800078ec0ff */
[----:B------:R-:W-:Y:S02]  /*25c00*/  @P0 LOP3.LUT R19, R19, 0x800000, RZ, 0xfc, !PT ;  /* 0x0080000013130812 */ /* 0x000fe400078efcff */
[----:B------:R-:W-:-:S04]  /*25c10*/  ISETP.GE.AND P0, PT, R94, UR27, PT ;  /* 0x0000001b5e007c0c */ /* 0x000fc8000bf06270 */
        /* <DEDUP_REMOVED lines=8> */
[----:B------:R-:W-:Y:S01]  /*25ca0*/  @P1 LOP3.LUT R19, R19, 0x400000, RZ, 0xfc, !PT ;  /* 0x0040000013131812 */ /* 0x000fe200078efcff */
[----:B-1----:R-:W-:Y:S01]  /*25cb0*/  VIADD R24, R24, UR26 ;  /* 0x0000001a18187c36 */ /* 0x002fe20008000000 */
[----:B------:R-:W-:Y:S02]  /*25cc0*/  ULDC UR26, c[0x0][0x248] ;  /* 0x00009200001a7ab9 */ /* 0x000fe40000000800 */
[----:B------:R-:W-:-:S04]  /*25cd0*/  LOP3.LUT R19, R19, 0xffdfffff, RZ, 0xc0, !PT ;  /* 0xffdfffff13137812 */ /* 0x000fc800078ec0ff */
[----:B------:R-:W-:Y:S02]  /*25ce0*/  @P0 LOP3.LUT R19, R19, 0x200000, RZ, 0xfc, !PT ;  /* 0x0020000013130812 */ /* 0x000fe400078efcff */
[----:B------:R-:W-:Y:S01]  /*25cf0*/  ISETP.GE.AND P0, PT, R93, UR35, PT ;  /* 0x000000235d007c0c */ /* 0x000fe2000bf06270 */
[----:B------:R1:W-:Y:S01]  /*25d00*/  STL [R1+0x1494], R24 ;  /* 0x0014941801007387 */ /* 0x0003e20000100800 */
[----:B------:R-:W-:Y:S01]  /*25d10*/  LOP3.LUT R19, R19, 0xffefffff, RZ, 0xc0, !PT ;  /* 0xffefffff13137812 */ /* 0x000fe200078ec0ff */
[----:B------:R-:W-:Y:S01]  /*25d20*/  ULDC.64 UR34, c[0x0][0x228] ;  /* 0x00008a0000227ab9 */ /* 0x000fe20000000a00 */
[----:B------:R-:W-:Y:S01]  /*25d30*/  ISETP.LT.AND P1, PT, R11, UR46, !P0 ;  /* 0x0000002e0b007c0c */ /* 0x000fe2000c721270 */
[----:B------:R-:W3:Y:S01]  /*25d40*/  LDL.LU R97, [R1+0x1870] ;  /* 0x0018700001617983 */ /* 0x000ee20000300800 */
[----:B------:R-:W-:Y:S01]  /*25d50*/  VIADD R54, R9, 0xcd ;  /* 0x000000cd09367836 */ /* 0x000fe20000000000 */
[----:B------:R-:W-:Y:S01]  /*25d60*/  ULDC UR46, c[0x0][0x228] ;  /* 0x00008a00002e7ab9 */ /* 0x000fe20000000800 */
[----:B-1----:R-:W-:Y:S01]  /*25d70*/  VIADD R24, R24, UR26 ;  /* 0x0000001a18187c36 */ /* 0x002fe20008000000 */
[----:B------:R-:W-:-:S04]  /*25d80*/  ULDC UR26, c[0x0][0x248] ;  /* 0x00009200001a7ab9 */ /* 0x000fc80000000800 */
[----:B------:R1:W-:Y:S04]  /*25d90*/  STL [R1+0x1498], R24 ;  /* 0x0014981801007387 */ /* 0x0003e80000100800 */
[----:B------:R-:W-:Y:S01]  /*25da0*/  @P1 LOP3.LUT R19, R19, 0x100000, RZ, 0xfc, !PT ;  /* 0x0010000013131812 */ /* 0x000fe200078efcff */
[----:B------:R-:W4:Y:S01]  /*25db0*/  LDL.LU R96, [R1+0x186c] ;  /* 0x00186c0001607983 */ /* 0x000f220000300800 */
[----:B-1----:R-:W-:Y:S01]  /*25dc0*/  VIADD R24, R24, UR26 ;  /* 0x0000001a18187c36 */ /* 0x002fe20008000000 */
[----:B------:R-:W-:Y:S02]  /*25dd0*/  ULDC.64 UR26, c[0x0][0x228] ;  /* 0x00008a00001a7ab9 */ /* 0x000fe40000000a00 */
[----:B------:R-:W-:Y:S02]  /*25de0*/  ISETP.LT.AND P0, PT, R10, UR26, !P0 ;  /* 0x0000001a0a007c0c */ /* 0x000fe4000c701270 */
[----:B------:R-:W-:-:S11]  /*25df0*/  LOP3.LUT R19, R19, 0xfff7ffff, RZ, 0xc0, !PT ;  /* 0xfff7ffff13137812 */ /* 0x000fd600078ec0ff */
        /* <DEDUP_REMOVED lines=95> */
[----:B-1----:R-:W-:Y:S01]  /*263f0*/  VIADD R24, R24, UR19 ;  /* 0x0000001318187c36 */ /* 0x002fe20008000000 */
[----:B------:R-:W-:Y:S01]  /*26400*/  LOP3.LUT R19, R19, 0xfffffffe, RZ, 0xc0, !PT ;  /* 0xfffffffe13137812 */ /* 0x000fe200078ec0ff */
[----:B------:R-:W-:Y:S01]  /*26410*/  ULDC UR19, c[0x0][0x248] ;  /* 0x0000920000137ab9 */ /* 0x000fe20000000800 */
[----:B------:R-:W-:Y:S01]  /*26420*/  ISETP.LT.AND P1, PT, R11, UR24, !P0 ;  /* 0x000000180b007c0c */ /* 0x000fe2000c721270 */
[----:B------:R-:W-:Y:S01]  /*26430*/  ULDC.64 UR24, c[0x0][0x228] ;  /* 0x00008a0000187ab9 */ /* 0x000fe20000000a00 */
[----:B------:R-:W-:Y:S01]  /*26440*/  ISETP.LT.AND P0, PT, R10, UR40, !P0 ;  /* 0x000000280a007c0c */ /* 0x000fe2000c701270 */
[----:B------:R-:W-:-:S12]  /*26450*/  ULDC.64 UR38, c[0x0][0x228] ;  /* 0x00008a0000267ab9 */ /* 0x000fd80000000a00 */
[----:B------:R-:W-:Y:S02]  /*26460*/  @P0 LOP3.LUT R18, R18, 0x80000000, RZ, 0xfc, !PT ;  /* 0x8000000012120812 */ /* 0x000fe400078efcff */
[----:B------:R-:W-:Y:S01]  /*26470*/  ISETP.GE.AND P0, PT, R82, UR33, PT ;  /* 0x0000002152007c0c */ /* 0x000fe2000bf06270 */
[----:B------:R-:W-:Y:S01]  /*26480*/  ULDC.64 UR32, c[0x0][0x228] ;  /* 0x00008a0000207ab9 */ /* 0x000fe20000000a00 */
[----:B------:R-:W-:Y:S02]  /*26490*/  @P1 LOP3.LUT R19, R19, 0x1, RZ, 0xfc, !PT ;  /* 0x0000000113131812 */ /* 0x000fe400078efcff */
[----:B------:R-:W-:Y:S01]  /*264a0*/  ISETP.LT.AND P1, PT, R11, UR15, !P0 ;  /* 0x0000000f0b007c0c */ /* 0x000fe2000c721270 */
[----:B------:R1:W-:Y:S01]  /*264b0*/  STL [R1+0x14a8], R24 ;  /* 0x0014a81801007387 */ /* 0x0003e20000100800 */
[----:B------:R-:W-:Y:S01]  /*264c0*/  ISETP.LT.AND P0, PT, R10, UR24, !P0 ;  /* 0x000000180a007c0c */ /* 0x000fe2000c701270 */
[----:B------:R-:W-:Y:S01]  /*264d0*/  ULDC UR15, c[0x0][0x248] ;  /* 0x00009200000f7ab9 */ /* 0x000fe20000000800 */
[----:B------:R-:W-:Y:S01]  /*264e0*/  LOP3.LUT R18, R18, 0xbfffffff, RZ, 0xc0, !PT ;  /* 0xbfffffff12127812 */ /* 0x000fe200078ec0ff */
[----:B------:R-:W4:Y:S08]  /*264f0*/  LDL.LU R92, [R1+0x185c] ;  /* 0x00185c00015c7983 */ /* 0x000f300000300800 */
        /* <DEDUP_REMOVED lines=10> */
[----:B------:R-:W-:-:S10]  /*265a0*/  ULDC.64 UR30, c[0x0][0x228] ;  /* 0x00008a00001e7ab9 */ /* 0x000fd40000000a00 */
[----:B------:R-:W-:-:S04]  /*265b0*/  @P1 LOP3.LUT R18, R18, 0x10000000, RZ, 0xfc, !PT ;  /* 0x1000000012121812 */ /* 0x000fc800078efcff */
        /* <DEDUP_REMOVED lines=8> */
[----:B------:R-:W-:Y:S01]  /*26640*/  ISETP.LT.AND P0, PT, R10, UR20, !P0 ;  /* 0x000000140a007c0c */ /* 0x000fe2000c701270 */
[----:B------:R-:W-:Y:S02]  /*26650*/  ULDC UR13, c[0x0][0x248] ;  /* 0x00009200000d7ab9 */ /* 0x000fe40000000800 */
[----:B------:R-:W4:Y:S08]  /*26660*/  LDL.LU R90, [R1+0x1854] ;  /* 0x00185400015a7983 */ /* 0x000f300000300800 */
[----:B------:R-:W-:-:S04]  /*26670*/  @P1 LOP3.LUT R18, R18, 0x4000000, RZ, 0xfc, !PT ;  /* 0x0400000012121812 */ /* 0x000fc800078efcff */
        /* <DEDUP_REMOVED lines=10> */
[----:B-1----:R-:W-:Y:S01]  /*26720*/  VIADD R24, R24, UR19 ;  /* 0x0000001318187c36 */ /* 0x002fe20008000000 */
[----:B------:R-:W-:Y:S01]  /*26730*/  ULDC UR19, c[0x0][0x248] ;  /* 0x0000920000137ab9 */ /* 0x000fe20000000800 */
[----:B------:R-:W-:-:S03]  /*26740*/  ISETP.LT.AND P0, PT, R10, UR30, !P0 ;  /* 0x0000001e0a007c0c */ /* 0x000fc6000c701270 */
[----:B------:R1:W-:Y:S06]  /*26750*/  STL [R1+0x14b4], R24 ;  /* 0x0014b41801007387 */ /* 0x0003ec0000100800 */
[----:B------:R-:W-:Y:S01]  /*26760*/  @P1 LOP3.LUT R18, R18, 0x1000000, RZ, 0xfc, !PT ;  /* 0x0100000012121812 */ /* 0x000fe200078efcff */
[----:B------:R-:W4:Y:S01]  /*26770*/  LDL.LU R88, [R1+0x184c] ;  /* 0x00184c0001587983 */ /* 0x000f220000300800 */
[----:B-1----:R-:W-:Y:S01]  /*26780*/  VIADD R24, R24, UR19 ;  /* 0x0000001318187c36 */ /* 0x002fe20008000000 */
[----:B------:R-:W-:-:S04]  /*26790*/  ULDC UR19, c[0x0][0x248] ;  /* 0x0000920000137ab9 */ /* 0x000fc80000000800 */
[----:B------:R1:W-:Y:S01]  /*267a0*/  STL [R1+0x14b8], R24 ;  /* 0x0014b81801007387 */ /* 0x0003e20000100800 */
[----:B------:R-:W-:-:S03]  /*267b0*/  LOP3.LUT R18, R18, 0xff7fffff, RZ, 0xc0, !PT ;  /* 0xff7fffff12127812 */ /* 0x000fc600078ec0ff */
[----:B------:R-:W3:Y:S01]  /*267c0*/  LDL.LU R87, [R1+0x1848] ;  /* 0x0018480001577983 */ /* 0x000ee20000300800 */
[----:B-1----:R-:W-:Y:S01]  /*267d0*/  VIADD R24, R24, UR19 ;  /* 0x0000001318187c36 */ /* 0x002fe20008000000 */
[----:B------:R-:W-:Y:S01]  /*267e0*/  ULDC UR19, c[0x0][0x248] ;  /* 0x0000920000137ab9 */ /* 0x000fe20000000800 */
[----:B------:R-:W-:-:S03]  /*267f0*/  @P0 LOP3.LUT R18, R18, 0x800000, RZ, 0xfc, !PT ;  /* 0x0080000012120812 */ /* 0x000fc600078efcff */
[----:B------:R1:W-:Y:S01]  /*26800*/  STL [R1+0x14bc], R24 ;  /* 0x0014bc1801007387 */ /* 0x0003e20000100800 */
[----:B------:R-:W-:Y:S01]  /*26810*/  ISETP.GE.AND P0, PT, R78, UR27, PT ;  /* 0x0000001b4e007c0c */ /* 0x000fe2000bf06270 */
[----:B------:R-:W-:Y:S02]  /*26820*/  ULDC.64 UR26, c[0x0][0x228] ;  /* 0x00008a00001a7ab9 */ /* 0x000fe40000000a00 */
[----:B------:R-:W4:Y:S01]  /*26830*/  LDL.LU R86, [R1+0x1844] ;  /* 0x0018440001567983 */ /* 0x000f220000300800 */
[----:B-1----:R-:W-:Y:S01]  /*26840*/  VIADD R24, R24, UR19 ;  /* 0x0000001318187c36 */ /* 0x002fe20008000000 */
[----:B------:R-:W-:Y:S01]  /*26850*/  ULDC UR19, c[0x0][0x248] ;  /* 0x0000920000137ab9 */ /* 0x000fe20000000800 */
[----:B------:R-:W-:Y:S01]  /*26860*/  ISETP.LT.AND P1, PT, R11, UR11, !P0 ;  /* 0x0000000b0b007c0c */ /* 0x000fe2000c721270 */
[----:B------:R-:W-:Y:S02]  /*26870*/  ULDC UR11, c[0x0][0x248] ;  /* 0x00009200000b7ab9 */ /* 0x000fe40000000800 */
[----:B------:R1:W-:Y:S04]  /*26880*/  STL [R1+0x14c0], R24 ;  /* 0x0014c01801007387 */ /* 0x0003e80000100800 */
[----:B------:R-:W3:Y:S01]  /*26890*/  LDL.LU R85, [R1+0x1840] ;  /* 0x0018400001557983 */ /* 0x000ee20000300800 */
[----:B-1----:R-:W-:Y:S01]  /*268a0*/  VIADD R24, R24, UR19 ;  /* 0x0000001318187c36 */ /* 0x002fe20008000000 */
[----:B------:R-:W-:-:S04]  /*268b0*/  ULDC UR19, c[0x0][0x248] ;  /* 0x0000920000137ab9 */ /* 0x000fc80000000800 */
[----:B------:R1:W-:Y:S01]  /*268c0*/  STL [R1+0x14c4], R24 ;  /* 0x0014c41801007387 */ /* 0x0003e20000100800 */
[----:B------:R-:W-:-:S03]  /*268d0*/  LOP3.LUT R18, R18, 0xffbfffff, RZ, 0xc0, !PT ;  /* 0xffbfffff12127812 */ /* 0x000fc600078ec0ff */
[----:B------:R-:W4:Y:S01]  /*268e0*/  LDL.LU R84, [R1+0x183c] ;  /* 0x00183c0001547983 */ /* 0x000f220000300800 */
[----:B-1----:R-:W-:Y:S01]  /*268f0*/  VIADD R24, R24, UR19 ;  /* 0x0000001318187c36 */ /* 0x002fe20008000000 */
[----:B------:R-:W-:Y:S02]  /*26900*/  ULDC.64 UR18, c[0x0][0x228] ;  /* 0x00008a0000127ab9 */ /* 0x000fe40000000a00 */
[----:B------:R-:W-:Y:S02]  /*26910*/  ISETP.LT.AND P0, PT, R10, UR18, !P0 ;  /* 0x000000120a007c0c */ /* 0x000fe4000c701270 */
[----:B------:R-:W-:-:S04]  /*26920*/  @P1 LOP3.LUT R18, R18, 0x400000, RZ, 0xfc, !PT ;  /* 0x0040000012121812 */ /* 0x000fc800078efcff */
[----:B------:R-:W-:-:S07]  /*26930*/  LOP3.LUT R18, R18, 0xffdfffff, RZ, 0xc0, !PT ;  /* 0xffdfffff12127812 */ /* 0x000fce00078ec0ff */
[----:B------:R-:W-:Y:S02]  /*26940*/  @P0 LOP3.LUT R18, R18, 0x200000, RZ, 0xfc, !PT ;  /* 0x0020000012120812 */ /* 0x000fe400078efcff */
[----:B------:R-:W-:Y:S01]  /*26950*/  ISETP.GE.AND P0, PT, R77, UR35, PT ;  /* 0x000000234d007c0c */ /* 0x000fe2000bf06270 */
[----:B------:R1:W-:Y:S01]  /*26960*/  STL [R1+0x14c8], R24 ;  /* 0x0014c81801007387 */ /* 0x0003e20000100800 */
[----:B------:R-:W-:Y:S01]  /*26970*/  LOP3.LUT R18, R18, 0xffefffff, RZ, 0xc0, !PT ;  /* 0xffefffff12127812 */ /* 0x000fe200078ec0ff */
[----:B------:R-:W-:Y:S01]  /*26980*/  ULDC.64 UR34, c[0x0][0x228] ;  /* 0x00008a0000227ab9 */ /* 0x000fe20000000a00 */
[----:B------:R-:W-:Y:S01]  /*26990*/  ISETP.LT.AND P1, PT, R11, UR16, !P0 ;  /* 0x000000100b007c0c */ /* 0x000fe2000c721270 */
[----:B------:R-:W3:Y:S01]  /*269a0*/  LDL.LU R83, [R1+0x1838] ;  /* 0x0018380001537983 */ /* 0x000ee20000300800 */
[----:B------:R-:W-:-:S11]  /*269b0*/  ISETP.LT.AND P0, PT, R10, UR26, !P0 ;  /* 0x0000001a0a007c0c */ /* 0x000fd6000c701270 */
[----:B------:R-:W-:-:S04]  /*269c0*/  @P1 LOP3.LUT R18, R18, 0x100000, RZ, 0xfc, !PT ;  /* 0x0010000012121812 */ /* 0x000fc800078efcff */
[----:B------:R-:W-:-:S04]  /*269d0*/  LOP3.LUT R18, R18, 0xfff7ffff, RZ, 0xc0, !PT ;  /* 0xfff7ffff12127812 */ /* 0x000fc800078ec0ff */
[----:B------:R-:W-:Y:S02]  /*269e0*/  @P0 LOP3.LUT R18, R18, 0x80000, RZ, 0xfc, !PT ;  /* 0x0008000012120812 */ /* 0x000fe400078efcff */
[----:B------:R-:W-:Y:S01]  /*269f0*/  ISETP.GE.AND P0, PT, R76, UR41, PT ;  /* 0x000000294c007c0c */ /* 0x000fe2000bf06270 */
[----:B-1----:R-:W-:Y:S01]  /*26a00*/  VIADD R24, R24, UR17 ;  /* 0x0000001118187c36 */ /* 0x002fe20008000000 */
[----:B------:R-:W-:Y:S01]  /*26a10*/  ULDC UR17, c[0x0][0x248] ;  /* 0x0000920000117ab9 */ /* 0x000fe20000000800 */
[----:B------:R-:W-:Y:S01]  /*26a20*/  LOP3.LUT R18, R18, 0xfffbffff, RZ, 0xc0, !PT ;  /* 0xfffbffff12127812 */ /* 0x000fe200078ec0ff */
[----:B------:R-:W-:Y:S01]  /*26a30*/  ULDC.64 UR40, c[0x0][0x228] ;  /* 0x00008a0000287ab9 */ /* 0x000fe20000000a00 */
[----:B------:R-:W-:Y:S01]  /*26a40*/  ISETP.LT.AND P1, PT, R11, UR9, !P0 ;  /* 0x000000090b007c0c */ /* 0x000fe2000c721270 */
[----:B------:R1:W-:Y:S01]  /*26a50*/  STL [R1+0x14cc], R24 ;  /* 0x0014cc1801007387 */ /* 0x0003e20000100800 */
[----:B------:R-:W-:Y:S01]  /*26a60*/  VIADD R47, R9, 0xc6 ;  /* 0x000000c6092f7836 */ /* 0x000fe20000000000 */
[----:B------:R-:W-:-:S02]  /*26a70*/  ULDC UR9, c[0x0][0x228] ;  /* 0x00008a0000097ab9 */ /* 0x000fc40000000800 */
[----:B------:R-:W4:Y:S01]  /*26a80*/  LDL.LU R82, [R1+0x1834] ;  /* 0x0018340001527983 */ /* 0x000f220000300800 */
[----:B-1----:R-:W-:Y:S01]  /*26a90*/  VIADD R24, R24, UR17 ;  /* 0x0000001118187c36 */ /* 0x002fe20008000000 */
[----:B------:R-:W-:Y:S02]  /*26aa0*/  ULDC.64 UR16, c[0x0][0x228] ;  /* 0x00008a0000107ab9 */ /* 0x000fe40000000a00 */
[----:B------:R-:W-:Y:S01]  /*26ab0*/  ISETP.LT.AND P0, PT, R10, UR16, !P0 ;  /* 0x000000100a007c0c */ /* 0x000fe2000c701270 */
[----:B------:R-:W-:-:S03]  /*26ac0*/  ULDC UR16, c[0x0][0x248] ;  /* 0x0000920000107ab9 */ /* 0x000fc60000000800 */
[----:B------:R-:W-:-:S04]  /*26ad0*/  @P1 LOP3.LUT R18, R18, 0x40000, RZ, 0xfc, !PT ;  /* 0x0004000012121812 */ /* 0x000fc800078efcff */
[----:B------:R-:W-:-:S05]  /*26ae0*/  LOP3.LUT R18, R18, 0xfffdffff, RZ, 0xc0, !PT ;  /* 0xfffdffff12127812 */ /* 0x000fca00078ec0ff */
        /* <DEDUP_REMOVED lines=8> */
[----:B------:R-:W-:Y:S01]  /*26b70*/  VIADD R46, R9, 0xc5 ;  /* 0x000000c5092e7836 */ /* 0x000fe20000000000 */
[----:B------:R-:W-:Y:S01]  /*26b80*/  ULDC UR10, c[0x0][0x228] ;  /* 0x00008a00000a7ab9 */ /* 0x000fe20000000800 */
[----:B-1----:R-:W-:Y:S01]  /*26b90*/  VIADD R24, R24, UR15 ;  /* 0x0000000f18187c36 */ /* 0x002fe20008000000 */
[----:B------:R-:W-:-:S04]  /*26ba0*/  ULDC UR15, c[0x0][0x248] ;  /* 0x00009200000f7ab9 */ /* 0x000fc80000000800 */
[----:B------:R1:W-:Y:S03]  /*26bb0*/  STL [R1+0x14d4], R24 ;  /* 0x0014d41801007387 */ /* 0x0003e60000100800 */
[----:B------:R-:W-:Y:S01]  /*26bc0*/  @P1 LOP3.LUT R18, R18, 0x10000, RZ, 0xfc, !PT ;  /* 0x0001000012121812 */ /* 0x000fe200078efcff */
[----:B------:R-:W4:Y:S03]  /*26bd0*/  LDL.LU R80, [R1+0x182c] ;  /* 0x00182c0001507983 */ /* 0x000f260000300800 */
[----:B------:R-:W-:Y:S01]  /*26be0*/  LOP3.LUT R18, R18, 0xffff7fff, RZ, 0xc0, !PT ;  /* 0xffff7fff12127812 */ /* 0x000fe200078ec0ff */
[----:B-1----:R-:W-:-:S03]  /*26bf0*/  VIADD R24, R24, UR15 ;  /* 0x0000000f18187c36 */ /* 0x002fc60008000000 */
[----:B------:R-:W-:Y:S02]  /*26c00*/  @P0 LOP3.LUT R18, R18, 0x8000, RZ, 0xfc, !PT ;  /* 0x0000800012120812 */ /* 0x000fe400078efcff */
[----:B------:R-:W-:Y:S01]  /*26c10*/  ISETP.GE.AND P0, PT, R74, UR33, PT ;  /* 0x000000214a007c0c */ /* 0x000fe2000bf06270 */
[----:B------:R-:W-:Y:S01]  /*26c20*/  ULDC.64 UR32, c[0x0][0x228] ;  /* 0x00008a0000207ab9 */ /* 0x000fe20000000a00 */
[----:B------:R1:W-:Y:S02]  /*26c30*/  STL [R1+0x14d8], R24 ;  /* 0x0014d81801007387 */ /* 0x0003e40000100800 */
[----:B------:R-:W-:Y:S01]  /*26c40*/  ISETP.LT.AND P1, PT, R11, UR14, !P0 ;  /* 0x0000000e0b007c0c */ /* 0x000fe2000c721270 */
[----:B------:R-:W-:Y:S01]  /*26c50*/  ULDC UR14, c[0x0][0x248] ;  /* 0x00009200000e7ab9 */ /* 0x000fe20000000800 */
[----:B------:R-:W3:Y:S01]  /*26c60*/  LDL.LU R79, [R1+0x1828] ;  /* 0x00182800014f7983 */ /* 0x000ee20000300800 */
[----:B-1----:R-:W-:Y:S01]  /*26c70*/  VIADD R24, R24, UR13 ;  /* 0x0000000d18187c36 */ /* 0x002fe20008000000 */
[----:B------:R-:W-:-:S04]  /*26c80*/  ULDC UR13, c[0x0][0x248] ;  /* 0x00009200000d7ab9 */ /* 0x000fc80000000800 */
[----:B------:R1:W-:Y:S01]  /*26c90*/  STL [R1+0x14dc], R24 ;  /* 0x0014dc1801007387 */ /* 0x0003e20000100800 */
[----:B------:R-:W-:-:S03]  /*26ca0*/  ISETP.LT.AND P0, PT, R10, UR24, !P0 ;  /* 0x000000180a007c0c */ /* 0x000fc6000c701270 */
[----:B------:R-:W4:Y:S01]  /*26cb0*/  LDL.LU R78, [R1+0x1824] ;  /* 0x00182400014e7983 */ /* 0x000f220000300800 */
[----:B-1----:R-:W-:Y:S01]  /*26cc0*/  VIADD R24, R24, UR13 ;  /* 0x0000000d18187c36 */ /* 0x002fe20008000000 */
[----:B------:R-:W-:Y:S01]  /*26cd0*/  LOP3.LUT R18, R18, 0xffffbfff, RZ, 0xc0, !PT ;  /* 0xffffbfff12127812 */ /* 0x000fe200078ec0ff */
[----:B------:R-:W-:-:S03]  /*26ce0*/  ULDC UR13, c[0x0][0x248] ;  /* 0x00009200000d7ab9 */ /* 0x000fc60000000800 */
[----:B------:R1:W-:Y:S01]  /*26cf0*/  STL [R1+0x14e0], R24 ;  /* 0x0014e01801007387 */ /* 0x0003e20000100800 */
[----:B------:R-:W-:-:S03]  /*26d00*/  @P1 LOP3.LUT R18, R18, 0x4000, RZ, 0xfc, !PT ;  /* 0x0000400012121812 */ /* 0x000fc600078efcff */
[----:B------:R-:W3:Y:S01]  /*26d10*/  LDL.LU R77, [R1+0x1820] ;  /* 0x00182000014d7983 */ /* 0x000ee20000300800 */
[----:B-1----:R-:W-:Y:S01]  /*26d20*/  VIADD R24, R24, UR11 ;  /* 0x0000000b18187c36 */ /* 0x002fe20008000000 */
[----:B------:R-:W-:Y:S01]  /*26d30*/  LOP3.LUT R18, R18, 0xffffdfff, RZ, 0xc0, !PT ;  /* 0xffffdfff12127812 */ /* 0x000fe200078ec0ff */
[----:B------:R-:W-:Y:S01]  /*26d40*/  VIADD R45, R9, 0xc4 ;  /* 0x000000c4092d7836 */ /* 0x000fe20000000000 */
[----:B------:R-:W-:Y:S02]  /*26d50*/  ULDC UR11, c[0x0][0x228] ;  /* 0x00008a00000b7ab9 */ /* 0x000fe40000000800 */
[----:B------:R1:W-:Y:S04]  /*26d60*/  STL [R1+0x14e4], R24 ;  /* 0x0014e41801007387 */ /* 0x0003e80000100800 */
[----:B------:R-:W4:Y:S01]  /*26d70*/  LDL.LU R76, [R1+0x181c] ;  /* 0x00181c00014c7983 */ /* 0x000f220000300800 */
[----:B-1----:R-:W-:Y:S01]  /*26d80*/  VIADD R24, R24, UR13 ;  /* 0x0000000d18187c36 */ /* 0x002fe20008000000 */
[----:B------:R-:W-:Y:S01]  /*26d90*/  ULDC UR13, c[0x0][0x248] ;  /* 0x00009200000d7ab9 */ /* 0x000fe20000000800 */
[----:B------:R-:W-:-:S03]  /*26da0*/  @P0 LOP3.LUT R18, R18, 0x2000, RZ, 0xfc, !PT ;  /* 0x0000200012120812 */ /* 0x000fc600078efcff */
[----:B------:R1:W-:Y:S01]  /*26db0*/  STL [R1+0x14e8], R24 ;  /* 0x0014e81801007387 */ /* 0x0003e20000100800 */
[----:B------:R-:W-:Y:S01]  /*26dc0*/  ISETP.GE.AND P0, PT, R73, UR21, PT ;  /* 0x0000001549007c0c */ /* 0x000fe2000bf06270 */
[----:B------:R-:W-:Y:S02]  /*26dd0*/  ULDC.64 UR20, c[0x0][0x228] ;  /* 0x00008a0000147ab9 */ /* 0x000fe40000000a00 */
[----:B------:R-:W3:Y:S01]  /*26de0*/  LDL.LU R75, [R1+0x1818] ;  /* 0x00181800014b7983 */ /* 0x000ee20000300800 */
[----:B-1----:R-:W-:Y:S01]  /*26df0*/  VIADD R24, R24, UR13 ;  /* 0x0000000d18187c36 */ /* 0x002fe20008000000 */
[----:B------:R-:W-:Y:S01]  /*26e00*/  ULDC UR13, c[0x0][0x248] ;  /* 0x00009200000d7ab9 */ /* 0x000fe20000000800 */
[----:B------:R-:W-:Y:S01]  /*26e10*/  ISETP.LT.AND P1, PT, R11, UR23, !P0 ;  /* 0x000000170b007c0c */ /* 0x000fe2000c721270 */
[----:B------:R-:W-:Y:S02]  /*26e20*/  ULDC.64 UR22, c[0x0][0x228] ;  /* 0x00008a0000167ab9 */ /* 0x000fe40000000a00 */
[----:B------:R1:W-:Y:S04]  /*26e30*/  STL [R1+0x14ec], R24 ;  /* 0x0014ec1801007387 */ /* 0x0003e80000100800 */
[----:B------:R-:W4:Y:S01]  /*26e40*/  LDL.LU R74, [R1+0x1814] ;  /* 0x00181400014a7983 */ /* 0x000f220000300800 */
[----:B-1----:R-:W-:Y:S01]  /*26e50*/  VIADD R24, R24, UR13 ;  /* 0x0000000d18187c36 */ /* 0x002fe20008000000 */
[----:B------:R-:W-:Y:S01]  /*26e60*/  LOP3.LUT R18, R18, 0xffffefff, RZ, 0xc0, !PT ;  /* 0xffffefff12127812 */ /* 0x000fe200078ec0ff */
[----:B------:R-:W-:Y:S01]  /*26e70*/  VIADD R44, R9, 0xc3 ;  /* 0x000000c3092c7836 */ /* 0x000fe20000000000 */
[----:B------:R-:W-:-:S02]  /*26e80*/  ULDC UR13, c[0x0][0x228] ;  /* 0x00008a00000d7ab9 */ /* 0x000fc40000000800 */
[----:B------:R1:W-:Y:S01]  /*26e90*/  STL [R1+0x14f0], R24 ;  /* 0x0014f01801007387 */ /* 0x0003e20000100800 */
[----:B------:R-:W-:-:S03]  /*26ea0*/  @P1 LOP3.LUT R18, R18, 0x1000, RZ, 0xfc, !PT ;  /* 0x0000100012121812 */ /* 0x000fc600078efcff */
[----:B------:R-:W3:Y:S01]  /*26eb0*/  LDL.LU R73, [R1+0x1810] ;  /* 0x0018100001497983 */ /* 0x000ee20000300800 */
[----:B-1----:R-:W-:Y:S01]  /*26ec0*/  VIADD R24, R24, UR14 ;  /* 0x0000000e18187c36 */ /* 0x002fe20008000000 */
[----:B------:R-:W-:Y:S02]  /*26ed0*/  ULDC.64 UR14, c[0x0][0x228] ;  /* 0x00008a00000e7ab9 */ /* 0x000fe40000000a00 */
[----:B------:R-:W-:Y:S01]  /*26ee0*/  ISETP.LT.AND P0, PT, R10, UR14, !P0 ;  /* 0x0000000e0a007c0c */ /* 0x000fe2000c701270 */
[C---:B------:R-:W-:Y:S01]  /*26ef0*/  VIADD R43, R9.reuse, 0xc2 ;  /* 0x000000c2092b7836 */ /* 0x040fe20000000000 */
[----:B------:R-:W-:Y:S01]  /*26f00*/  LOP3.LUT R18, R18, 0xfffff7ff, RZ, 0xc0, !PT ;  /* 0xfffff7ff12127812 */ /* 0x000fe200078ec0ff */
[----:B------:R1:W-:Y:S01]  /*26f10*/  STL [R1+0x14f4], R24 ;  /* 0x0014f41801007387 */ /* 0x0003e20000100800 */
[----:B------:R-:W-:Y:S01]  /*26f20*/  VIADD R42, R9, 0xc1 ;  /* 0x000000c1092a7836 */ /* 0x000fe20000000000 */
[----:B------:R-:W-:-:S08]  /*26f30*/  ULDC UR14, c[0x0][0x228] ;  /* 0x00008a00000e7ab9 */ /* 0x000fd00000000800 */
[----:B------:R-:W-:Y:S02]  /*26f40*/  @P0 LOP3.LUT R18, R18, 0x800, RZ, 0xfc, !PT ;  /* 0x0000080012120812 */ /* 0x000fe400078efcff */
[----:B------:R-:W-:Y:S01]  /*26f50*/  ISETP.GE.AND P0, PT, R72, UR31, PT ;  /* 0x0000001f48007c0c */ /* 0x000fe2000bf06270 */
[----:B------:R-:W-:Y:S01]  /*26f60*/  ULDC.64 UR30, c[0x0][0x228] ;  /* 0x00008a00001e7ab9 */ /* 0x000fe20000000a00 */
[----:B------:R-:W-:Y:S01]  /*26f70*/  LOP3.LUT R18, R18, 0xfffffbff, RZ, 0xc0, !PT ;  /* 0xfffffbff12127812 */ /* 0x000fe200078ec0ff */
[----:B-1----:R-:W-:Y:S01]  /*26f80*/  VIADD R24, R24, UR16 ;  /* 0x0000001018187c36 */ /* 0x002fe20008000000 */
[----:B------:R-:W-:Y:S01]  /*26f90*/  ISETP.LT.AND P1, PT, R11, UR8, !P0 ;  /* 0x000000080b007c0c */ /* 0x000fe2000c721270 */
[----:B------:R-:W4:Y:S01]  /*26fa0*/  LDL.LU R72, [R1+0x180c] ;  /* 0x00180c0001487983 */ /* 0x000f220000300800 */
[----:B------:R-:W-:Y:S01]  /*26fb0*/  ISETP.LT.AND P0, PT, R10, UR20, !P0 ;  /* 0x000000140a007c0c */ /* 0x000fe2000c701270 */
[----:B------:R-:W-:Y:S01]  /*26fc0*/  ULDC UR16, c[0x0][0x248] ;  /* 0x0000920000107ab9 */ /* 0x000fe20000000800 */
[----:B------:R-:W-:Y:S01]  /*26fd0*/  ULDC UR20, c[0x0][0x248] ;  /* 0x0000920000147ab9 */ /* 0x000fe20000000800 */
        /* <DEDUP_REMOVED lines=25> */
[----:B------:R-:W-:Y:S01]  /*27170*/  ULDC UR18, c[0x0][0x248] ;  /* 0x0000920000127ab9 */ /* 0x000fe20000000800 */
[----:B------:R-:W-:Y:S01]  /*27180*/  VIADD R39, R9, 0xbe ;  /* 0x000000be09277836 */ /* 0x000fe20000000000 */
[----:B------:R-:W-:-:S06]  /*27190*/  ULDC UR5, c[0x0][0x228] ;  /* 0x00008a0000057ab9 */ /* 0x000fcc0000000800 */
[----:B------:R-:W-:-:S04]  /*271a0*/  @P1 LOP3.LUT R18, R18, 0x40, RZ, 0xfc, !PT ;  /* 0x0000004012121812 */ /* 0x000fc800078efcff */
[----:B------:R-:W-:-:S04]  /*271b0*/  LOP3.LUT R18, R18, 0xffffffdf, RZ, 0xc0, !PT ;  /* 0xffffffdf12127812 */ /* 0x000fc800078ec0ff */
[----:B------:R-:W-:Y:S02]  /*271c0*/  @P0 LOP3.LUT R18, R18, 0x20, RZ, 0xfc, !PT ;  /* 0x0000002012120812 */ /* 0x000fe400078efcff */
[----:B------:R-:W-:Y:S01]  /*271d0*/  ISETP.GE.AND P0, PT, R69, UR17, PT ;  /* 0x0000001145007c0c */ /* 0x000fe2000bf06270 */
[----:B------:R1:W-:Y:S01]  /*271e0*/  STL [R1+0x14fc], R24 ;  /* 0x0014fc1801007387 */ /* 0x0003e20000100800 */
[----:B------:R-:W-:Y:S01]  /*271f0*/  LOP3.LUT R18, R18, 0xffffffef, RZ, 0xc0, !PT ;  /* 0xffffffef12127812 */ /* 0x000fe200078ec0ff */
[----:B------:R-:W-:Y:S01]  /*27200*/  ULDC UR17, c[0x0][0x248] ;  /* 0x0000920000117ab9 */ /* 0x000fe20000000800 */
[----:B------:R-:W-:Y:S01]  /*27210*/  ISETP.LT.AND P1, PT, R11, UR56, !P0 ;  /* 0x000000380b007c0c */ /* 0x000fe2000c721270 */
[----:B------:R-:W4:Y:S01]  /*27220*/  LDL.LU R70, [R1+0x1804] ;  /* 0x0018040001467983 */ /* 0x000f220000300800 */
[----:B------:R-:W-:Y:S01]  /*27230*/  ISETP.LT.AND P0, PT, R10, UR26, !P0 ;  /* 0x0000001a0a007c0c */ /* 0x000fe2000c701270 */
[----:B------:R-:W-:-:S10]  /*27240*/  ULDC UR56, c[0x0][0x228] ;  /* 0x00008a0000387ab9 */ /* 0x000fd40000000800 */
        /* <DEDUP_REMOVED lines=24> */
[----:B------:R-:W-:-:S08]  /*273d0*/  ULDC UR59, c[0x0][0x228] ;  /* 0x00008a00003b7ab9 */ /* 0x000fd00000000800 */
[----:B------:R-:W-:Y:S02]  /*273e0*/  @P0 LOP3.LUT R17, R17, 0x80000000, RZ, 0xfc, !PT ;  /* 0x8000000011110812 */ /* 0x000fe400078efcff */
[----:B------:R-:W-:Y:S01]  /*273f0*/  ISETP.GE.AND P0, PT, R66, UR15, PT ;  /* 0x0000000f42007c0c */ /* 0x000fe2000bf06270 */
[----:B-1----:R-:W-:Y:S01]  /*27400*/  VIADD R24, R24, UR16 ;  /* 0x0000001018187c36 */ /* 0x002fe20008000000 */
[----:B------:R-:W-:Y:S01]  /*27410*/  @P1 LOP3.LUT R18, R18, 0x1, RZ, 0xfc, !PT ;  /* 0x0000000112121812 */ /* 0x000fe200078efcff */
[----:B------:R-:W-:Y:S01]  /*27420*/  VIADD R36, R9, 0xbb ;  /* 0x000000bb09247836 */ /* 0x000fe20000000000 */
[----:B------:R-:W-:Y:S01]  /*27430*/  ISETP.LT.AND P1, PT, R11, UR60, !P0 ;  /* 0x0000003c0b007c0c */ /* 0x000fe2000c721270 */
[----:B------:R-:W-:Y:S01]  /*27440*/  VIADD R35, R9, 0xba ;  /* 0x000000ba09237836 */ /* 0x000fe20000000000 */
[----:B------:R-:W-:Y:S02]  /*27450*/  ISETP.LT.AND P0, PT, R10, UR24, !P0 ;  /* 0x000000180a007c0c */ /* 0x000fe4000c701270 */
[----:B------:R-:W-:Y:S01]  /*27460*/  LOP3.LUT R17, R17, 0xbfffffff, RZ, 0xc0, !PT ;  /* 0xbfffffff11117812 */ /* 0x000fe200078ec0ff */
[----:B------:R1:W-:Y:S01]  /*27470*/  STL [R1+0x1504], R24 ;  /* 0x0015041801007387 */ /* 0x0003e20000100800 */
[----:B------:R-:W-:Y:S01]  /*27480*/  ULDC UR24, c[0x0][0x248] ;  /* 0x0000920000187ab9 */ /* 0x000fe20000000800 */
[C---:B------:R-:W-:Y:S01]  /*27490*/  VIADD R34, R9.reuse, 0xb9 ;  /* 0x000000b909227836 */ /* 0x040fe20000000000 */
[----:B------:R-:W-:Y:S01]  /*274a0*/  ULDC UR16, c[0x0][0x228] ;  /* 0x00008a0000107ab9 */ /* 0x000fe20000000800 */
[----:B------:R-:W4:Y:S01]  /*274b0*/  LDL.LU R68, [R1+0x17fc] ;  /* 0x0017fc0001447983 */ /* 0x000f220000300800 */
[C---:B------:R-:W-:Y:S01]  /*274c0*/  VIADD R33, R9.reuse, 0xb8 ;  /* 0x000000b809217836 */ /* 0x040fe20000000000 */
[----:B------:R-:W-:Y:S01]  /*274d0*/  ULDC UR15, c[0x0][0x228] ;  /* 0x00008a00000f7ab9 */ /* 0x000fe20000000800 */
[----:B------:R-:W-:Y:S01]  /*274e0*/  VIADD R32, R9, 0xb7 ;  /* 0x000000b709207836 */ /* 0x000fe20000000000 */
[----:B------:R-:W-:Y:S01]  /*274f0*/  @P1 LOP3.LUT R17, R17, 0x40000000, RZ, 0xfc, !PT ;  /* 0x4000000011111812 */ /* 0x000fe200078efcff */
[----:B------:R-:W-:Y:S01]  /*27500*/  VIADD R31, R9, 0xb6 ;  /* 0x000000b6091f7836 */ /* 0x000fe20000000000 */
[----:B------:R-:W-:-:S02]  /*27510*/  ULDC UR60, c[0x0][0x228] ;  /* 0x00008a00003c7ab9 */ /* 0x000fc40000000800 */
[----:B------:R-:W-:-:S04]  /*27520*/  LOP3.LUT R17, R17, 0xdfffffff, RZ, 0xc0, !PT ;  /* 0xdfffffff11117812 */ /* 0x000fc800078ec0ff */
[----:B------:R-:W-:Y:S02]  /*27530*/  @P0 LOP3.LUT R17, R17, 0x20000000, RZ, 0xfc, !PT ;  /* 0x2000000011110812 */ /* 0x000fe400078efcff */
[----:B------:R-:W-:Y:S01]  /*27540*/  ISETP.GE.AND P0, PT, R65, UR21, PT ;  /* 0x0000001541007c0c */ /* 0x000fe2000bf06270 */
[----:B-1----:R-:W-:Y:S01]  /*27550*/  VIADD R24, R24, UR17 ;  /* 0x0000001118187c36 */ /* 0x002fe20008000000 */
[----:B------:R-:W-:Y:S01]  /*27560*/  LOP3.LUT R17, R17, 0xefffffff, RZ, 0xc0, !PT ;  /* 0xefffffff11117812 */ /* 0x000fe200078ec0ff */
[----:B------:R-:W-:Y:S01]  /*27570*/  ULDC UR21, c[0x0][0x248] ;  /* 0x0000920000157ab9 */ /* 0x000fe20000000800 */
[----:B------:R-:W-:Y:S01]  /*27580*/  ISETP.LT.AND P1, PT, R11, UR43, !P0 ;  /* 0x0000002b0b007c0c */ /* 0x000fe2000c721270 */
[----:B------:R-:W-:Y:S01]  /*27590*/  ULDC UR43, c[0x0][0x228] ;  /* 0x00008a00002b7ab9 */ /* 0x000fe20000000800 */
[----:B------:R-:W-:Y:S01]  /*275a0*/  ISETP.LT.AND P0, PT, R10, UR32, !P0 ;  /* 0x000000200a007c0c */ /* 0x000fe2000c701270 */
[----:B------:R-:W-:Y:S01]  /*275b0*/  VIADD R30, R9, 0xb5 ;  /* 0x000000b5091e7836 */ /* 0x000fe20000000000 */
[----:B------:R-:W-:-:S09]  /*275c0*/  ULDC UR17, c[0x0][0x228] ;  /* 0x00008a0000117ab9 */ /* 0x000fd20000000800 */
[----:B------:R-:W-:-:S04]  /*275d0*/  @P1 LOP3.LUT R17, R17, 0x10000000, RZ, 0xfc, !PT ;  /* 0x1000000011111812 */ /* 0x000fc800078efcff */
[----:B------:R-:W-:-:S04]  /*275e0*/  LOP3.LUT R17, R17, 0xf7ffffff, RZ, 0xc0, !PT ;  /* 0xf7ffffff11117812 */ /* 0x000fc800078ec0ff */
[----:B------:R-:W-:Y:S02]  /*275f0*/  @P0 LOP3.LUT R17, R17, 0x8000000, RZ, 0xfc, !PT ;  /* 0x0800000011110812 */ /* 0x000fe400078efcff */
[----:B------:R-:W-:-:S04]  /*27600*/  ISETP.GE.AND P0, PT, R64, UR23, PT ;  /* 0x0000001740007c0c */ /* 0x000fc8000bf06270 */
[----:B------:R-:W-:Y:S01]  /*27610*/  ISETP.LT.AND P1, PT, R11, UR43, !P0 ;  /* 0x0000002b0b007c0c */ /* 0x000fe2000c721270 */
[----:B------:R1:W-:Y:S01]  /*27620*/  STL [R1+0x1508], R24 ;  /* 0x0015081801007387 */ /* 0x0003e20000100800 */
[----:B------:R-:W-:Y:S01]  /*27630*/  ISETP.LT.AND P0, PT, R10, UR34, !P0 ;  /* 0x000000220a007c0c */ /* 0x000fe2000c701270 */
[----:B------:R-:W-:Y:S01]  /*27640*/  ULDC UR43, c[0x0][0x228] ;  /* 0x00008a00002b7ab9 */ /* 0x000fe20000000800 */
[----:B------:R-:W-:Y:S01]  /*27650*/  LOP3.LUT R17, R17, 0xfbffffff, RZ, 0xc0, !PT ;  /* 0xfbffffff11117812 */ /* 0x000fe200078ec0ff */
[----:B------:R-:W3:Y:S01]  /*27660*/  LDL.LU R67, [R1+0x17f8] ;  /* 0x0017f80001437983 */ /* 0x000ee20000300800 */
[----:B-1----:R-:W-:Y:S01]  /*27670*/  VIADD R24, R24, UR18 ;  /* 0x0000001218187c36 */ /* 0x002fe20008000000 */
[----:B------:R-:W-:-:S06]  /*27680*/  ULDC UR18, c[0x0][0x228] ;  /* 0x00008a0000127ab9 */ /* 0x000fcc0000000800 */
[----:B------:R-:W-:Y:S01]  /*27690*/  @P1 LOP3.LUT R17, R17, 0x4000000, RZ, 0xfc, !PT ;  /* 0x0400000011111812 */ /* 0x000fe200078efcff */
[----:B------:R1:W-:Y:S03]  /*276a0*/  STL [R1+0x150c], R24 ;  /* 0x00150c1801007387 */ /* 0x0003e60000100800 */
[----:B------:R-:W-:Y:S01]  /*276b0*/  LOP3.LUT R17, R17, 0xfdffffff, RZ, 0xc0, !PT ;  /* 0xfdffffff11117812 */ /* 0x000fe200078ec0ff */
[----:B------:R-:W4:Y:S01]  /*276c0*/  LDL.LU R66, [R1+0x17f4] ;  /* 0x0017f40001427983 */ /* 0x000f220000300800 */
[----:B-1----:R-:W-:Y:S01]  /*276d0*/  VIADD R24, R24, UR20 ;  /* 0x0000001418187c36 */ /* 0x002fe20008000000 */
[----:B------:R-:W-:Y:S01]  /*276e0*/  ULDC UR20, c[0x0][0x248] ;  /* 0x0000920000147ab9 */ /* 0x000fe20000000800 */
[----:B------:R-:W-:-:S03]  /*276f0*/  @P0 LOP3.LUT R17, R17, 0x2000000, RZ, 0xfc, !PT ;  /* 0x0200000011110812 */ /* 0x000fc600078efcff */
[----:B------:R1:W-:Y:S01]  /*27700*/  STL [R1+0x1510], R24 ;  /* 0x0015101801007387 */ /* 0x0003e20000100800 */
[----:B------:R-:W-:Y:S01]  /*27710*/  ISETP.GE.AND P0, PT, R63, UR19, PT ;  /* 0x000000133f007c0c */ /* 0x000fe2000bf06270 */
[----:B------:R-:W-:Y:S01]  /*27720*/  VIADD R29, R9, 0xb4 ;  /* 0x000000b4091d7836 */ /* 0x000fe20000000000 */
[----:B------:R-:W-:Y:S01]  /*27730*/  LOP3.LUT R17, R17, 0xfeffffff, RZ, 0xc0, !PT ;  /* 0xfeffffff11117812 */ /* 0x000fe200078ec0ff */
[----:B------:R-:W3:Y:S01]  /*27740*/  LDL.LU R65, [R1+0x17f0] ;  /* 0x0017f00001417983 */ /* 0x000ee20000300800 */
[----:B-1----:R-:W-:Y:S01]  /*27750*/  VIADD R24, R24, UR20 ;  /* 0x0000001418187c36 */ /* 0x002fe20008000000 */
[----:B------:R-:W-:Y:S01]  /*27760*/  ISETP.LT.AND P1, PT, R11, UR43, !P0 ;  /* 0x0000002b0b007c0c */ /* 0x000fe2000c721270 */
[----:B------:R-:W-:Y:S01]  /*27770*/  ULDC UR43, c[0x0][0x228] ;  /* 0x00008a00002b7ab9 */ /* 0x000fe20000000800 */
[C---:B------:R-:W-:Y:S01]  /*27780*/  VIADD R28, R9.reuse, 0xb3 ;  /* 0x000000b3091c7836 */ /* 0x040fe20000000000 */
[----:B------:R-:W-:Y:S01]  /*27790*/  ULDC UR20, c[0x0][0x228] ;  /* 0x00008a0000147ab9 */ /* 0x000fe20000000800 */
[----:B------:R1:W-:Y:S01]  /*277a0*/  STL [R1+0x1514], R24 ;  /* 0x0015141801007387 */ /* 0x0003e20000100800 */
[----:B------:R-:W-:Y:S01]  /*277b0*/  VIADD R27, R9, 0xb2 ;  /* 0x000000b2091b7836 */ /* 0x000fe20000000000 */
[----:B------:R-:W-:-:S02]  /*277c0*/  ULDC UR19, c[0x0][0x228] ;  /* 0x00008a0000137ab9 */ /* 0x000fc40000000800 */
[----:B------:R-:W4:Y:S01]  /*277d0*/  LDL.LU R64, [R1+0x17ec] ;  /* 0x0017ec0001407983 */ /* 0x000f220000300800 */
[----:B-1----:R-:W-:-:S04]  /*277e0*/  VIADD R24, R24, UR21 ;  /* 0x0000001518187c36 */ /* 0x002fc80008000000 */
[----:B------:R-:W-:Y:S01]  /*277f0*/  @P1 LOP3.LUT R17, R17, 0x1000000, RZ, 0xfc, !PT ;  /* 0x0100000011111812 */ /* 0x000fe200078efcff */
[----:B------:R-:W-:Y:S01]  /*27800*/  VIADD R26, R9, 0xb1 ;  /* 0x000000b1091a7836 */ /* 0x000fe20000000000 */
[----:B------:R-:W-:Y:S01]  /*27810*/  ULDC UR21, c[0x0][0x228] ;  /* 0x00008a0000157ab9 */ /* 0x000fe20000000800 */
[----:B------:R1:W-:Y:S01]  /*27820*/  STL [R1+0x151c], R24 ;  /* 0x00151c1801007387 */ /* 0x0003e20000100800 */
[----:B------:R-:W-:-:S03]  /*27830*/  LOP3.LUT R17, R17, 0xff7fffff, RZ, 0xc0, !PT ;  /* 0xff7fffff11117812 */ /* 0x000fc600078ec0ff */
[----:B------:R-:W3:Y:S01]  /*27840*/  LDL.LU R63, [R1+0x17e8] ;  /* 0x0017e800013f7983 */ /* 0x000ee20000300800 */
[----:B-1----:R-:W-:Y:S01]  /*27850*/  VIADD R24, R24, UR22 ;  /* 0x0000001618187c36 */ /* 0x002fe20008000000 */
[----:B------:R-:W-:Y:S02]  /*27860*/  ULDC.64 UR22, c[0x0][0x228] ;  /* 0x00008a0000167ab9 */ /* 0x000fe40000000a00 */
[----:B------:R-:W-:Y:S01]  /*27870*/  ISETP.LT.AND P0, PT, R10, UR22, !P0 ;  /* 0x000000160a007c0c */ /* 0x000fe2000c701270 */
[----:B------:R-:W-:-:S12]  /*27880*/  ULDC UR22, c[0x0][0x248] ;  /* 0x0000920000167ab9 */ /* 0x000fd80000000800 */
[----:B------:R-:W-:Y:S02]  /*27890*/  @P0 LOP3.LUT R17, R17, 0x800000, RZ, 0xfc, !PT ;  /* 0x0080000011110812 */ /* 0x000fe400078efcff */
[----:B------:R-:W-:Y:S01]  /*278a0*/  ISETP.GE.AND P0, PT, R62, UR27, PT ;  /* 0x0000001b3e007c0c */ /* 0x000fe2000bf06270 */
[----:B------:R-:W-:-:S03]  /*278b0*/  ULDC.64 UR26, c[0x0][0x228] ;  /* 0x00008a00001a7ab9 */ /* 0x000fc60000000a00 */
[----:B------:R-:W-:Y:S01]  /*278c0*/  ISETP.LT.AND P1, PT, R11, UR43, !P0 ;  /* 0x0000002b0b007c0c */ /* 0x000fe2000c721270 */
[----:B------:R-:W-:Y:S01]  /*278d0*/  ULDC UR43, c[0x0][0x228] ;  /* 0x00008a00002b7ab9 */ /* 0x000fe20000000800 */
        /* <DEDUP_REMOVED lines=8> */
[----:B------:R-:W-:Y:S01]  /*27960*/  ULDC UR43, c[0x0][0x228] ;  /* 0x00008a00002b7ab9 */ /* 0x000fe20000000800 */
[----:B------:R-:W-:Y:S01]  /*27970*/  ISETP.LT.AND P0, PT, R10, UR26, !P0 ;  /* 0x0000001a0a007c0c */ /* 0x000fe2000c701270 */
[----:B------:R1:W-:Y:S01]  /*27980*/  STL [R1+0x1520], R24 ;  /* 0x0015201801007387 */ /* 0x0003e20000100800 */
[----:B------:R-:W-:Y:S01]  /*27990*/  LOP3.LUT R17, R17, 0xffefffff, RZ, 0xc0, !PT ;  /* 0xffefffff11117812 */ /* 0x000fe200078ec0ff */
[----:B------:R-:W-:Y:S02]  /*279a0*/  ULDC UR26, c[0x0][0x248] ;  /* 0x00009200001a7ab9 */ /* 0x000fe40000000800 */
[----:B------:R-:W4:Y:S06]  /*279b0*/  LDL.LU R62, [R1+0x17e4] ;  /* 0x0017e400013e7983 */ /* 0x000f2c0000300800 */
[----:B------:R-:W-:-:S04]  /*279c0*/  @P1 LOP3.LUT R17, R17, 0x100000, RZ, 0xfc, !PT ;  /* 0x0010000011111812 */ /* 0x000fc800078efcff */
[----:B------:R-:W-:-:S04]  /*279d0*/  LOP3.LUT R17, R17, 0xfff7ffff, RZ, 0xc0, !PT ;  /* 0xfff7ffff11117812 */ /* 0x000fc800078ec0ff */
[----:B------:R-:W-:Y:S02]  /*279e0*/  @P0 LOP3.LUT R17, R17, 0x80000, RZ, 0xfc, !PT ;  /* 0x0008000011110812 */ /* 0x000fe400078efcff */
[----:B------:R-:W-:-:S04]  /*279f0*/  ISETP.GE.AND P0, PT, R60, UR29, PT ;  /* 0x0000001d3c007c0c */ /* 0x000fc8000bf06270 */
[----:B------:R-:W-:Y:S01]  /*27a00*/  ISETP.LT.AND P1, PT, R11, UR43, !P0 ;  /* 0x0000002b0b007c0c */ /* 0x000fe2000c721270 */
[----:B-1----:R-:W-:Y:S01]  /*27a10*/  VIADD R24, R24, UR22 ;  /* 0x0000001618187c36 */ /* 0x002fe20008000000 */
[----:B------:R-:W-:Y:S01]  /*27a20*/  ISETP.LT.AND P0, PT, R10, UR30, !P0 ;  /* 0x0000001e0a007c0c */ /* 0x000fe2000c701270 */
[----:B------:R-:W-:Y:S01]  /*27a30*/  ULDC UR43, c[0x0][0x228] ;  /* 0x00008a00002b7ab9 */ /* 0x000fe20000000800 */
[----:B------:R-:W-:Y:S01]  /*27a40*/  LOP3.LUT R17, R17, 0xfffbffff, RZ, 0xc0, !PT ;  /* 0xfffbffff11117812 */ /* 0x000fe200078ec0ff */
[C---:B------:R-:W-:Y:S01]  /*27a50*/  VIADD R25, R9.reuse, 0xb0 ;  /* 0x000000b009197836 */ /* 0x040fe20000000000 */
[----:B------:R1:W-:Y:S01]  /*27a60*/  STL [R1+0x152c], R24 ;  /* 0x00152c1801007387 */ /* 0x0003e20000100800 */
[----:B------:R-:W-:Y:S01]  /*27a70*/  VIADD R251, R9, 0xae ;  /* 0x000000ae09fb7836 */ /* 0x000fe20000000000 */
[----:B------:R-:W-:Y:S02]  /*27a80*/  ULDC UR22, c[0x0][0x228] ;  /* 0x00008a0000167ab9 */ /* 0x000fe40000000800 */
[----:B------:R-:W3:Y:S03]  /*27a90*/  LDL.LU R61, [R1+0x17e0] ;  /* 0x0017e000013d7983 */ /* 0x000ee60000300800 */
        /* <DEDUP_REMOVED lines=8> */
[----:B------:R-:W-:Y:S01]  /*27b20*/  VIADD R249, R9, 0xac ;  /* 0x000000ac09f97836 */ /* 0x000fe20000000000 */
[----:B------:R-:W-:Y:S01]  /*27b30*/  ISETP.LT.AND P1, PT, R11, UR43, !P0 ;  /* 0x0000002b0b007c0c */ /* 0x000fe2000c721270 */
[----:B------:R-:W4:Y:S01]  /*27b40*/  LDL.LU R60, [R1+0x17dc] ;  /* 0x0017dc00013c7983 */ /* 0x000f220000300800 */
[----:B------:R-:W-:Y:S01]  /*27b50*/  ULDC UR43, c[0x0][0x228] ;  /* 0x00008a00002b7ab9 */ /* 0x000fe20000000800 */
[----:B------:R-:W-:Y:S01]  /*27b60*/  ULDC UR25, c[0x0][0x228] ;  /* 0x00008a0000197ab9 */ /* 0x000fe20000000800 */
[----:B-1----:R-:W-:Y:S01]  /*27b70*/  VIADD R24, R24, UR26 ;  /* 0x0000001a18187c36 */ /* 0x002fe20008000000 */
[----:B------:R-:W-:-:S04]  /*27b80*/  ULDC UR26, c[0x0][0x228] ;  /* 0x00008a00001a7ab9 */ /* 0x000fc80000000800 */
[----:B------:R1:W-:Y:S04]  /*27b90*/  STL [R1+0x1538], R24 ;  /* 0x0015381801007387 */ /* 0x0003e80000100800 */
[----:B------:R-:W-:Y:S01]  /*27ba0*/  @P1 LOP3.LUT R17, R17, 0x10000, RZ, 0xfc, !PT ;  /* 0x0001000011111812 */ /* 0x000fe200078efcff */
[----:B------:R-:W3:Y:S01]  /*27bb0*/  LDL.LU R59, [R1+0x17d8] ;  /* 0x0017d800013b7983 */ /* 0x000ee20000300800 */
        /* <DEDUP_REMOVED lines=29> */
[----:B------:R-:W-:Y:S01]  /*27d90*/  ULDC UR43, c[0x0][0x228] ;  /* 0x00008a00002b7ab9 */ /* 0x000fe20000000800 */
[----:B------:R-:W-:Y:S01]  /*27da0*/  ISETP.LT.AND P0, PT, R10, UR34, !P0 ;  /* 0x000000220a007c0c */ /* 0x000fe2000c701270 */
[----:B------:R-:W4:Y:S10]  /*27db0*/  LDL.LU R58, [R1+0x17d4] ;  /* 0x0017d400013a7983 */ /* 0x000f340000300800 */
        /* <DEDUP_REMOVED lines=19> */
[----:B------:R-:W-:-:S10]  /*27ef0*/  ULDC UR27, c[0x0][0x248] ;  /* 0x00009200001b7ab9 */ /* 0x000fd40000000800 */
        /* <DEDUP_REMOVED lines=8> */
[----:B------:R-:W-:Y:S01]  /*27f80*/  ULDC UR56, c[0x0][0x228] ;  /* 0x00008a0000387ab9 */ /* 0x000fe20000000800 */
[----:B------:R-:W-:Y:S01]  /*27f90*/  ISETP.LT.AND P0, PT, R10, UR42, !P0 ;  /* 0x0000002a0a007c0c */ /* 0x000fe2000c701270 */
[----:B------:R-:W3:Y:S10]  /*27fa0*/  LDL.LU R57, [R1+0x17d0] ;  /* 0x0017d00001397983 */ /* 0x000ef40000300800 */
        /* <DEDUP_REMOVED lines=9> */
[----:B------:R-:W-:Y:S01]  /*28040*/  ULDC UR56, c[0x0][0x228] ;  /* 0x00008a0000387ab9 */ /* 0x000fe20000000800 */
[----:B------:R1:W-:Y:S04]  /*28050*/  STL [R1+0x154c], R24 ;  /* 0x00154c1801007387 */ /* 0x0003e80000100800 */
[----:B------:R-:W4:Y:S03]  /*28060*/  LDL.LU R56, [R1+0x17cc] ;  /* 0x0017cc0001387983 */ /* 0x000f260000300800 */
[----:B------:R-:W-:Y:S01]  /*28070*/  @P1 LOP3.LUT R17, R17, 0x4, RZ, 0xfc, !PT ;  /* 0x0000000411111812 */ /* 0x000fe200078efcff */
[----:B-1----:R-:W-:-:S03]  /*28080*/  VIADD R24, R24, UR28 ;  /* 0x0000001c18187c36 */ /* 0x002fc60008000000 */
[----:B------:R-:W-:Y:S01]  /*28090*/  LOP3.LUT R17, R17, 0xfffffffd, RZ, 0xc0, !PT ;  /* 0xfffffffd11117812 */ /* 0x000fe200078ec0ff */
[----:B------:R-:W-:Y:S01]  /*280a0*/  ULDC UR28, c[0x0][0x248] ;  /* 0x00009200001c7ab9 */ /* 0x000fe20000000800 */
[----:B------:R1:W-:Y:S02]  /*280b0*/  STL [R1+0x1554], R24 ;  /* 0x0015541801007387 */ /* 0x0003e40000100800 */
[----:B------:R-:W-:Y:S02]  /*280c0*/  @P0 LOP3.LUT R17, R17, 0x2, RZ, 0xfc, !PT ;  /* 0x0000000211110812 */ /* 0x000fe400078efcff */
[----:B------:R-:W-:Y:S01]  /*280d0*/  ISETP.GE.AND P0, PT, R51, UR39, PT ;  /* 0x0000002733007c0c */ /* 0x000fe2000bf06270 */
[----:B------:R-:W3:Y:S01]  /*280e0*/  LDL.LU R55, [R1+0x17c8] ;  /* 0x0017c80001377983 */ /* 0x000ee20000300800 */
[----:B-1----:R-:W-:Y:S02]  /*280f0*/  VIADD R24, R24, UR23 ;  /* 0x0000001718187c36 */ /* 0x002fe40008000000 */
[----:B------:R-:W-:Y:S01]  /*28100*/  ISETP.LT.AND P1, PT, R11, UR56, !P0 ;  /* 0x000000380b007c0c */ /* 0x000fe2000c721270 */
[----:B------:R-:W-:Y:S01]  /*28110*/  ULDC UR56, c[0x0][0x228] ;  /* 0x00008a0000387ab9 */ /* 0x000fe20000000800 */
[----:B------:R-:W-:Y:S01]  /*28120*/  LOP3.LUT R17, R17, 0xfffffffe, RZ, 0xc0, !PT ;  /* 0xfffffffe11117812 */ /* 0x000fe200078ec0ff */
[----:B------:R-:W-:Y:S01]  /*28130*/  ULDC.64 UR38, c[0x0][0x228] ;  /* 0x00008a0000267ab9 */ /* 0x000fe20000000a00 */
[----:B------:R1:W-:Y:S01]  /*28140*/  STL [R1+0x155c], R24 ;  /* 0x00155c1801007387 */ /* 0x0003e20000100800 */
[----:B------:R-:W-:-:S03]  /*28150*/  ULDC UR23, c[0x0][0x228] ;  /* 0x00008a0000177ab9 */ /* 0x000fc60000000800 */
[----:B------:R-:W4:Y:S01]  /*28160*/  LDL.LU R54, [R1+0x17c4] ;  /* 0x0017c40001367983 */ /* 0x000f220000300800 */
[----:B-1----:R-:W-:Y:S01]  /*28170*/  VIADD R24, R24, UR28 ;  /* 0x0000001c18187c36 */ /* 0x002fe20008000000 */
[----:B------:R-:W-:Y:S02]  /*28180*/  ULDC.64 UR28, c[0x0][0x228] ;  /* 0x00008a00001c7ab9 */ /* 0x000fe40000000a00 */
[----:B------:R-:W-:Y:S02]  /*28190*/  ISETP.LT.AND P0, PT, R10, UR28, !P0 ;  /* 0x0000001c0a007c0c */ /* 0x000fe4000c701270 */
[----:B------:R-:W-:-:S11]  /*281a0*/  @P1 LOP3.LUT R17, R17, 0x1, RZ, 0xfc, !PT ;  /* 0x0000000111111812 */ /* 0x000fd600078efcff */
        /* <DEDUP_REMOVED lines=163> */
[----:B------:R-:W4:Y:S10]  /*28be0*/  LDL.LU R48, [R1+0x17ac] ;  /* 0x0017ac0001307983 */ /* 0x000f340000300800 */
[----:B------:R-:W-:-:S02]  /*28bf0*/  @P0 LOP3.LUT R15, R15, 0x80000000, RZ, 0xfc, !PT ;  /* 0x800000000f0f0812 */ /* 0x000fc400078efcff */
[----:B------:R-:W-:Y:S01]  /*28c00*/  ISETP.GE.AND P0, PT, R34, UR33, PT ;  /* 0x0000002122007c0c */ /* 0x000fe2000bf06270 */
[----:B------:R-:W-:Y:S01]  /*28c10*/  ULDC.64 UR32, c[0x0][0x228] ;  /* 0x00008a0000207ab9 */ /* 0x000fe20000000a00 */
[----:B------:R-:W-:Y:S02]  /*28c20*/  @P1 LOP3.LUT R16, R16, 0x1, RZ, 0xfc, !PT ;  /* 0x0000000110101812 */ /* 0x000fe400078efcff */
[----:B------:R-:W-:Y:S01]  /*28c30*/  ISETP.LT.AND P1, PT, R11, UR47, !P0 ;  /* 0x0000002f0b007c0c */ /* 0x000fe2000c721270 */
[----:B-1----:R-:W-:Y:S01]  /*28c40*/  VIADD R24, R24, UR27 ;  /* 0x0000001b18187c36 */ /* 0x002fe20008000000 */
[----:B------:R-:W-:Y:S01]  /*28c50*/  ISETP.LT.AND P0, PT, R10, UR38, !P0 ;  /* 0x000000260a007c0c */ /* 0x000fe2000c701270 */
[----:B------:R-:W-:Y:S01]  /*28c60*/  ULDC UR27, c[0x0][0x248] ;  /* 0x00009200001b7ab9 */ /* 0x000fe20000000800 */
[----:B------:R-:W-:Y:S01]  /*28c70*/  LOP3.LUT R15, R15, 0xbfffffff, RZ, 0xc0, !PT ;  /* 0xbfffffff0f0f7812 */ /* 0x000fe200078ec0ff */
[----:B------:R-:W-:Y:S01]  /*28c80*/  ULDC UR38, c[0x0][0x228] ;  /* 0x00008a0000267ab9 */ /* 0x000fe20000000800 */
        /* <DEDUP_REMOVED lines=22> */
[----:B------:R1:W-:Y:S01]  /*28df0*/  STL [R1+0x1590], R24 ;  /* 0x0015901801007387 */ /* 0x0003e20000100800 */
[----:B------:R-:W-:-:S03]  /*28e00*/  ULDC UR45, c[0x0][0x228] ;  /* 0x00008a00002d7ab9 */ /* 0x000fc60000000800 */
[----:B------:R-:W4:Y:S06]  /*28e10*/  LDL.LU R46, [R1+0x17a4] ;  /* 0x0017a400012e7983 */ /* 0x000f2c0000300800 */
        /* <DEDUP_REMOVED lines=12> */
[----:B------:R-:W3:Y:S01]  /*28ee0*/  LDL.LU R45, [R1+0x17a0] ;  /* 0x0017a000012d7983 */ /* 0x000ee20000300800 */
[----:B-1----:R-:W-:-:S05]  /*28ef0*/  VIADD R24, R24, UR27 ;  /* 0x0000001b18187c36 */ /* 0x002fca0008000000 */
[----:B------:R-:W-:Y:S01]  /*28f00*/  @P1 LOP3.LUT R15, R15, 0x1000000, RZ, 0xfc, !PT ;  /* 0x010000000f0f1812 */ /* 0x000fe200078efcff */
[----:B------:R-:W-:-:S03]  /*28f10*/  ULDC UR27, c[0x0][0x248] ;  /* 0x00009200001b7ab9 */ /* 0x000fc60000000800 */
[----:B------:R-:W-:Y:S01]  /*28f20*/  LOP3.LUT R15, R15, 0xff7fffff, RZ, 0xc0, !PT ;  /* 0xff7fffff0f0f7812 */ /* 0x000fe200078ec0ff */
[----:B------:R1:W-:Y:S03]  /*28f30*/  STL [R1+0x15a0], R24 ;  /* 0x0015a01801007387 */ /* 0x0003e60000100800 */
[----:B------:R-:W-:Y:S02]  /*28f40*/  @P0 LOP3.LUT R15, R15, 0x800000, RZ, 0xfc, !PT ;  /* 0x008000000f0f0812 */ /* 0x000fe400078efcff */
[----:B------:R-:W-:Y:S01]  /*28f50*/  ISETP.GE.AND P0, PT, R30, UR43, PT ;  /* 0x0000002b1e007c0c */ /* 0x000fe2000bf06270 */
[----:B------:R-:W-:Y:S01]  /*28f60*/  ULDC.64 UR42, c[0x0][0x228] ;  /* 0x00008a00002a7ab9 */ /* 0x000fe20000000a00 */
[----:B-1----:R-:W-:Y:S01]  /*28f70*/  VIADD R24, R24, UR27 ;  /* 0x0000001b18187c36 */ /* 0x002fe20008000000 */
[----:B------:R-:W-:Y:S01]  /*28f80*/  ULDC UR27, c[0x0][0x248] ;  /* 0x00009200001b7ab9 */ /* 0x000fe20000000800 */
[----:B------:R-:W-:Y:S01]  /*28f90*/  ISETP.LT.AND P1, PT, R11, UR11, !P0 ;  /* 0x0000000b0b007c0c */ /* 0x000fe2000c721270 */
[----:B------:R-:W-:-:S02]  /*28fa0*/  ULDC UR11, c[0x0][0x248] ;  /* 0x00009200000b7ab9 */ /* 0x000fc40000000800 */
[----:B------:R1:W-:Y:S04]  /*28fb0*/  STL [R1+0x15a8], R24 ;  /* 0x0015a81801007387 */ /* 0x0003e80000100800 */
[----:B------:R-:W4:Y:S01]  /*28fc0*/  LDL.LU R44, [R1+0x179c] ;  /* 0x00179c00012c7983 */ /* 0x000f220000300800 */
[----:B-1----:R-:W-:Y:S01]  /*28fd0*/  VIADD R24, R24, UR27 ;  /* 0x0000001b18187c36 */ /* 0x002fe20008000000 */
[----:B------:R-:W-:-:S04]  /*28fe0*/  ULDC UR27, c[0x0][0x248] ;  /* 0x00009200001b7ab9 */ /* 0x000fc80000000800 */
[----:B------:R1:W-:Y:S01]  /*28ff0*/  STL [R1+0x15ac], R24 ;  /* 0x0015ac1801007387 */ /* 0x0003e20000100800 */
[----:B------:R-:W-:Y:S02]  /*29000*/  ISETP.LT.AND P0, PT, R10, UR36, !P0 ;  /* 0x000000240a007c0c */ /* 0x000fe4000c701270 */
[----:B------:R-:W-:Y:S01]  /*29010*/  LOP3.LUT R15, R15, 0xffbfffff, RZ, 0xc0, !PT ;  /* 0xffbfffff0f0f7812 */ /* 0x000fe200078ec0ff */
[----:B------:R-:W3:Y:S01]  /*29020*/  LDL.LU R43, [R1+0x1798] ;  /* 0x00179800012b7983 */ /* 0x000ee20000300800 */
[----:B-1----:R-:W-:Y:S01]  /*29030*/  VIADD R24, R24, UR27 ;  /* 0x0000001b18187c36 */ /* 0x002fe20008000000 */
[----:B------:R-:W-:Y:S01]  /*29040*/  ULDC UR27, c[0x0][0x248] ;  /* 0x00009200001b7ab9 */ /* 0x000fe20000000800 */
[----:B------:R-:W-:-:S03]  /*29050*/  @P1 LOP3.LUT R15, R15, 0x400000, RZ, 0xfc, !PT ;  /* 0x004000000f0f1812 */ /* 0x000fc600078efcff */
[----:B------:R1:W-:Y:S01]  /*29060*/  STL [R1+0x15b4], R24 ;  /* 0x0015b41801007387 */ /* 0x0003e20000100800 */
[----:B------:R-:W-:-:S03]  /*29070*/  LOP3.LUT R15, R15, 0xffdfffff, RZ, 0xc0, !PT ;  /* 0xffdfffff0f0f7812 */ /* 0x000fc600078ec0ff */
[----:B------:R-:W4:Y:S01]  /*29080*/  LDL.LU R42, [R1+0x1794] ;  /* 0x00179400012a7983 */ /* 0x000f220000300800 */
[----:B-1----:R-:W-:Y:S01]  /*29090*/  VIADD R24, R24, UR27 ;  /* 0x0000001b18187c36 */ /* 0x002fe20008000000 */
[----:B------:R-:W-:-:S04]  /*290a0*/  ULDC UR27, c[0x0][0x248] ;  /* 0x00009200001b7ab9 */ /* 0x000fc80000000800 */
[----:B------:R1:W-:Y:S01]  /*290b0*/  STL [R1+0x15b8], R24 ;  /* 0x0015b81801007387 */ /* 0x0003e20000100800 */
[----:B------:R-:W-:Y:S02]  /*290c0*/  @P0 LOP3.LUT R15, R15, 0x200000, RZ, 0xfc, !PT ;  /* 0x002000000f0f0812 */ /* 0x000fe400078efcff */
[----:B------:R-:W-:Y:S01]  /*290d0*/  ISETP.GE.AND P0, PT, R29, UR31, PT ;  /* 0x0000001f1d007c0c */ /* 0x000fe2000bf06270 */
[----:B------:R-:W3:Y:S01]  /*290e0*/  LDL.LU R41, [R1+0x1790] ;  /* 0x0017900001297983 */ /* 0x000ee20000300800 */
[----:B-1----:R-:W-:Y:S01]  /*290f0*/  VIADD R24, R24, UR27 ;  /* 0x0000001b18187c36 */ /* 0x002fe20008000000 */
[----:B------:R-:W-:Y:S01]  /*29100*/  ULDC UR27, c[0x0][0x248] ;  /* 0x00009200001b7ab9 */ /* 0x000fe20000000800 */
[----:B------:R-:W-:Y:S01]  /*29110*/  LOP3.LUT R15, R15, 0xffefffff, RZ, 0xc0, !PT ;  /* 0xffefffff0f0f7812 */ /* 0x000fe200078ec0ff */
[----:B------:R-:W-:Y:S02]  /*29120*/  ULDC.64 UR30, c[0x0][0x228] ;  /* 0x00008a00001e7ab9 */ /* 0x000fe40000000a00 */
[----:B------:R1:W-:Y:S01]  /*29130*/  STL [R1+0x15c4], R24 ;  /* 0x0015c41801007387 */ /* 0x0003e20000100800 */
[----:B------:R-:W-:Y:S01]  /*29140*/  ISETP.LT.AND P1, PT, R11, UR9, !P0 ;  /* 0x000000090b007c0c */ /* 0x000fe2000c721270 */
[----:B------:R-:W-:-:S02]  /*29150*/  ULDC UR9, c[0x0][0x248] ;  /* 0x0000920000097ab9 */ /* 0x000fc40000000800 */
[----:B------:R-:W4:Y:S01]  /*29160*/  LDL.LU R40, [R1+0x178c] ;  /* 0x00178c0001287983 */ /* 0x000f220000300800 */
[----:B-1----:R-:W-:Y:S01]  /*29170*/  VIADD R24, R24, UR27 ;  /* 0x0000001b18187c36 */ /* 0x002fe20008000000 */
[----:B------:R-:W-:-:S04]  /*29180*/  ULDC UR27, c[0x0][0x248] ;  /* 0x00009200001b7ab9 */ /* 0x000fc80000000800 */
[----:B------:R1:W-:Y:S01]  /*29190*/  STL [R1+0x15c8], R24 ;  /* 0x0015c81801007387 */ /* 0x0003e20000100800 */
[----:B------:R-:W-:Y:S01]  /*291a0*/  ISETP.LT.AND P0, PT, R10, UR42, !P0 ;  /* 0x0000002a0a007c0c */ /* 0x000fe2000c701270 */
[----:B------:R-:W-:Y:S02]  /*291b0*/  ULDC UR42, c[0x0][0x228] ;  /* 0x00008a00002a7ab9 */ /* 0x000fe40000000800 */
[----:B------:R-:W3:Y:S01]  /*291c0*/  LDL.LU R39, [R1+0x1788] ;  /* 0x0017880001277983 */ /* 0x000ee20000300800 */
[----:B-1----:R-:W-:Y:S01]  /*291d0*/  VIADD R24, R24, UR27 ;  /* 0x0000001b18187c36 */ /* 0x002fe20008000000 */
[----:B------:R-:W-:-:S04]  /*291e0*/  ULDC UR27, c[0x0][0x248] ;  /* 0x00009200001b7ab9 */ /* 0x000fc80000000800 */
[----:B------:R1:W-:Y:S01]  /*291f0*/  STL [R1+0x15d0], R24 ;  /* 0x0015d01801007387 */ /* 0x0003e20000100800 */
[----:B------:R-:W-:-:S03]  /*29200*/  @P1 LOP3.LUT R15, R15, 0x100000, RZ, 0xfc, !PT ;  /* 0x001000000f0f1812 */ /* 0x000fc600078efcff */
[----:B------:R-:W4:Y:S01]  /*29210*/  LDL.LU R38, [R1+0x1784] ;  /* 0x0017840001267983 */ /* 0x000f220000300800 */
[----:B-1----:R-:W-:Y:S01]  /*29220*/  VIADD R24, R24, UR27 ;  /* 0x0000001b18187c36 */ /* 0x002fe20008000000 */
[----:B------:R-:W-:Y:S01]  /*29230*/  ULDC UR27, c[0x0][0x248] ;  /* 0x00009200001b7ab9 */ /* 0x000fe20000000800 */
[----:B------:R-:W-:-:S03]  /*29240*/  LOP3.LUT R15, R15, 0xfff7ffff, RZ, 0xc0, !PT ;  /* 0xfff7ffff0f0f7812 */ /* 0x000fc600078ec0ff */
[----:B------:R1:W-:Y:S01]  /*29250*/  STL [R1+0x15d4], R24 ;  /* 0x0015d41801007387 */ /* 0x0003e20000100800 */
[----:B------:R-:W-:-:S03]  /*29260*/  @P0 LOP3.LUT R15, R15, 0x80000, RZ, 0xfc, !PT ;  /* 0x000800000f0f0812 */ /* 0x000fc600078efcff */
[----:B------:R-:W3:Y:S01]  /*29270*/  LDL.LU R37, [R1+0x1780] ;  /* 0x0017800001257983 */ /* 0x000ee20000300800 */
[----:B-1----:R-:W-:Y:S01]  /*29280*/  VIADD R24, R24, UR27 ;  /* 0x0000001b18187c36 */ /* 0x002fe20008000000 */
[----:B------:R-:W-:Y:S01]  /*29290*/  ULDC UR27, c[0x0][0x248] ;  /* 0x00009200001b7ab9 */ /* 0x000fe20000000800 */
[----:B------:R-:W-:Y:S01]  /*292a0*/  ISETP.GE.AND P0, PT, R28, UR29, PT ;  /* 0x0000001d1c007c0c */ /* 0x000fe2000bf06270 */
[----:B------:R-:W-:Y:S02]  /*292b0*/  ULDC.64 UR28, c[0x0][0x228] ;  /* 0x00008a00001c7ab9 */ /* 0x000fe40000000a00 */
[----:B------:R1:W-:Y:S01]  /*292c0*/  STL [R1+0x15dc], R24 ;  /* 0x0015dc1801007387 */ /* 0x0003e20000100800 */
[----:B------:R-:W-:-:S03]  /*292d0*/  ISETP.LT.AND P1, PT, R11, UR10, !P0 ;  /* 0x0000000a0b007c0c */ /* 0x000fc6000c721270 */
[----:B------:R-:W4:Y:S01]  /*292e0*/  LDL.LU R36, [R1+0x177c] ;  /* 0x00177c0001247983 */ /* 0x000f220000300800 */
[----:B-1----:R-:W-:Y:S01]  /*292f0*/  VIADD R24, R24, UR27 ;  /* 0x0000001b18187c36 */ /* 0x002fe20008000000 */
[----:B------:R-:W-:-:S04]  /*29300*/  ULDC UR27, c[0x0][0x248] ;  /* 0x00009200001b7ab9 */ /* 0x000fc80000000800 */
[----:B------:R1:W-:Y:S01]  /*29310*/  STL [R1+0x15e4], R24 ;  /* 0x0015e41801007387 */ /* 0x0003e20000100800 */
[----:B------:R-:W-:-:S03]  /*29320*/  ISETP.LT.AND P0, PT, R10, UR30, !P0 ;  /* 0x0000001e0a007c0c */ /* 0x000fc6000c701270 */
[----:B------:R-:W3:Y:S01]  /*29330*/  LDL.LU R35, [R1+0x1778] ;  /* 0x0017780001237983 */ /* 0x000ee20000300800 */
[----:B-1----:R-:W-:Y:S01]  /*29340*/  VIADD R24, R24, UR27 ;  /* 0x0000001b18187c36 */ /* 0x002fe20008000000 */
[----:B------:R-:W-:Y:S01]  /*29350*/  ULDC UR27, c[0x0][0x248] ;  /* 0x00009200001b7ab9 */ /* 0x000fe20000000800 */
[----:B------:R-:W-:-:S03]  /*29360*/  LOP3.LUT R15, R15, 0xfffbffff, RZ, 0xc0, !PT ;  /* 0xfffbffff0f0f7812 */ /* 0x000fc600078ec0ff */
[----:B------:R1:W-:Y:S01]  /*29370*/  STL [R1+0x15ec], R24 ;  /* 0x0015ec1801007387 */ /* 0x0003e20000100800 */
[----:B------:R-:W-:-:S03]  /*29380*/  @P1 LOP3.LUT R15, R15, 0x40000, RZ, 0xfc, !PT ;  /* 0x000400000f0f1812 */ /* 0x000fc600078efcff */
        /* <DEDUP_REMOVED lines=10> */
[----:B------:R-:W-:-:S03]  /*29430*/  ISETP.GE.AND P0, PT, R27, UR39, PT ;  /* 0x000000271b007c0c */ /* 0x000fc6000bf06270 */
[----:B------:R-:W4:Y:S01]  /*29440*/  LDL.LU R32, [R1+0x176c] ;  /* 0x00176c0001207983 */ /* 0x000f220000300800 */
[----:B-1----:R-:W-:-:S03]  /*29450*/  VIADD R24, R24, UR27 ;  /* 0x0000001b18187c36 */ /* 0x002fc60008000000 */
[----:B------:R-:W3:Y:S01]  /*29460*/  LDL.LU R31, [R1+0x1768] ;  /* 0x00176800011f7983 */ /* 0x000ee20000300800 */
[----:B------:R-:W-:Y:S01]  /*29470*/  ULDC UR27, c[0x0][0x248] ;  /* 0x00009200001b7ab9 */ /* 0x000fe20000000800 */
[----:B------:R-:W-:Y:S02]  /*29480*/  ISETP.LT.AND P1, PT, R11, UR13, !P0 ;  /* 0x0000000d0b007c0c */ /* 0x000fe4000c721270 */
[----:B------:R1:W-:Y:S04]  /*29490*/  STL [R1+0x1600], R24 ;  /* 0x0016001801007387 */ /* 0x0003e80000100800 */
[----:B------:R-:W4:Y:S01]  /*294a0*/  LDL.LU R30, [R1+0x1764] ;  /* 0x00176400011e7983 */ /* 0x000f220000300800 */
[----:B-1----:R-:W-:-:S05]  /*294b0*/  VIADD R24, R24, UR27 ;  /* 0x0000001b18187c36 */ /* 0x002fca0008000000 */
[----:B------:R1:W-:Y:S01]  /*294c0*/  STL [R1+0x1604], R24 ;  /* 0x0016041801007387 */ /* 0x0003e20000100800 */
[----:B------:R-:W-:-:S03]  /*294d0*/  LOP3.LUT R15, R15, 0xfffeffff, RZ, 0xc0, !PT ;  /* 0xfffeffff0f0f7812 */ /* 0x000fc600078ec0ff */
[----:B------:R-:W3:Y:S01]  /*294e0*/  LDL.LU R29, [R1+0x1760] ;  /* 0x00176000011d7983 */ /* 0x000ee20000300800 */
        /* <DEDUP_REMOVED lines=11> */
[----:B------:R-:W4:Y:S01]  /*295a0*/  LDL.LU R28, [R1+0x175c] ;  /* 0x00175c00011c7983 */ /* 0x000f220000300800 */
[----:B------:R-:W-:-:S11]  /*295b0*/  ISETP.LT.AND P0, PT, R10, UR28, !P0 ;  /* 0x0000001c0a007c0c */ /* 0x000fd6000c701270 */
        /* <DEDUP_REMOVED lines=10> */
[----:B------:R1:W-:Y:S01]  /*29660*/  STL [R1+0x1614], R24 ;  /* 0x0016141801007387 */ /* 0x0003e20000100800 */
[----:B------:R-:W-:-:S03]  /*29670*/  ULDC.64 UR34, c[0x0][0x228] ;  /* 0x00008a0000227ab9 */ /* 0x000fc60000000a00 */
[----:B------:R-:W3:Y:S01]  /*29680*/  LDL.LU R27, [R1+0x1758] ;  /* 0x00175800011b7983 */ /* 0x000ee20000300800 */
[----:B-1----:R-:W-:-:S05]  /*29690*/  VIADD R24, R24, UR9 ;  /* 0x0000000918187c36 */ /* 0x002fca0008000000 */
[----:B------:R-:W-:Y:S01]  /*296a0*/  @P1 LOP3.LUT R15, R15, 0x1000, RZ, 0xfc, !PT ;  /* 0x000010000f0f1812 */ /* 0x000fe200078efcff */
[----:B------:R-:W-:-:S03]  /*296b0*/  ULDC UR9, c[0x0][0x248] ;  /* 0x0000920000097ab9 */ /* 0x000fc60000000800 */
[----:B------:R-:W-:Y:S01]  /*296c0*/  LOP3.LUT R15, R15, 0xfffff7ff, RZ, 0xc0, !PT ;  /* 0xfffff7ff0f0f7812 */ /* 0x000fe200078ec0ff */
[----:B------:R1:W-:Y:S03]  /*296d0*/  STL [R1+0x161c], R24 ;  /* 0x00161c1801007387 */ /* 0x0003e60000100800 */
[----:B------:R-:W-:Y:S01]  /*296e0*/  @P0 LOP3.LUT R15, R15, 0x800, RZ, 0xfc, !PT ;  /* 0x000008000f0f0812 */ /* 0x000fe200078efcff */
[----:B------:R-:W4:Y:S01]  /*296f0*/  LDL.LU R26, [R1+0x1754] ;  /* 0x00175400011a7983 */ /* 0x000f220000300800 */
[----:B------:R-:W-:Y:S01]  /*29700*/  ISETP.GE.AND P0, PT, R252, UR41, PT ;  /* 0x00000029fc007c0c */ /* 0x000fe2000bf06270 */
[----:B------:R-:W-:Y:S01]  /*29710*/  ULDC.64 UR40, c[0x0][0x228] ;  /* 0x00008a0000287ab9 */ /* 0x000fe20000000a00 */
[----:B-1----:R-:W-:Y:S01]  /*29720*/  VIADD R24, R24, UR9 ;  /* 0x0000000918187c36 */ /* 0x002fe20008000000 */
[----:B------:R-:W-:Y:S01]  /*29730*/  ULDC UR9, c[0x0][0x248] ;  /* 0x0000920000097ab9 */ /* 0x000fe20000000800 */
[----:B------:R-:W-:Y:S01]  /*29740*/  ISETP.LT.AND P1, PT, R11, UR12, !P0 ;  /* 0x0000000c0b007c0c */ /* 0x000fe2000c721270 */
[----:B------:R-:W-:-:S02]  /*29750*/  ULDC.64 UR12, c[0x0][0x228] ;  /* 0x00008a00000c7ab9 */ /* 0x000fc40000000a00 */
[----:B------:R1:W-:Y:S04]  /*29760*/  STL [R1+0x1620], R24 ;  /* 0x0016201801007387 */ /* 0x0003e80000100800 */
[----:B------:R-:W3:Y:S01]  /*29770*/  LDL.LU R25, [R1+0x1750] ;  /* 0x0017500001197983 */ /* 0x000ee20000300800 */
[----:B-1----:R-:W-:-:S05]  /*29780*/  VIADD R24, R24, UR9 ;  /* 0x0000000918187c36 */ /* 0x002fca0008000000 */
[----:B------:R1:W-:Y:S01]  /*29790*/  STL [R1+0x1624], R24 ;  /* 0x0016241801007387 */ /* 0x0003e20000100800 */
[----:B------:R-:W-:Y:S01]  /*297a0*/  LOP3.LUT R15, R15, 0xfffffbff, RZ, 0xc0, !PT ;  /* 0xfffffbff0f0f7812 */ /* 0x000fe200078ec0ff */
[----:B-1----:R-:W-:Y:S01]  /*297b0*/  VIADD R24, R24, UR8 ;  /* 0x0000000818187c36 */ /* 0x002fe20008000000 */
[----:B------:R-:W-:Y:S02]  /*297c0*/  ULDC.64 UR8, c[0x0][0x228] ;  /* 0x00008a0000087ab9 */ /* 0x000fe40000000a00 */
[----:B------:R-:W-:Y:S01]  /*297d0*/  ISETP.LT.AND P0, PT, R10, UR8, !P0 ;  /* 0x000000080a007c0c */ /* 0x000fe2000c701270 */
[----:B------:R-:W-:Y:S01]  /*297e0*/  ULDC UR8, c[0x0][0x248] ;  /* 0x0000920000087ab9 */ /* 0x000fe20000000800 */
[----:B------:R-:W-:-:S04]  /*297f0*/  @P1 LOP3.LUT R15, R15, 0x400, RZ, 0xfc, !PT ;  /* 0x000004000f0f1812 */ /* 0x000fc800078efcff */
[----:B------:R-:W-:-:S07]  /*29800*/  LOP3.LUT R15, R15, 0xfffffdff, RZ, 0xc0, !PT ;  /* 0xfffffdff0f0f7812 */ /* 0x000fce00078ec0ff */
[----:B------:R-:W-:Y:S02]  /*29810*/  @P0 LOP3.LUT R15, R15, 0x200, RZ, 0xfc, !PT ;  /* 0x000002000f0f0812 */ /* 0x000fe400078efcff */
[----:B------:R-:W-:Y:S01]  /*29820*/  ISETP.GE.AND P0, PT, R251, UR37, PT ;  /* 0x00000025fb007c0c */ /* 0x000fe2000bf06270 */
[----:B------:R-:W-:-:S03]  /*29830*/  ULDC.64 UR36, c[0x0][0x228] ;  /* 0x00008a0000247ab9 */ /* 0x000fc60000000a00 */
[----:B------:R-:W-:Y:S01]  /*29840*/  ISETP.LT.AND P1, PT, R11, UR5, !P0 ;  /* 0x000000050b007c0c */ /* 0x000fe2000c721270 */
[----:B------:R-:W-:Y:S01]  /*29850*/  VIADD R252, R24, UR8 ;  /* 0x0000000818fc7c36 */ /* 0x000fe20008000000 */
[----:B------:R-:W-:Y:S01]  /*29860*/  ISETP.LT.AND P0, PT, R10, UR12, !P0 ;  /* 0x0000000c0a007c0c */ /* 0x000fe2000c701270 */
[----:B------:R1:W-:Y:S01]  /*29870*/  STL [R1+0x162c], R24 ;  /* 0x00162c1801007387 */ /* 0x0003e20000100800 */
[----:B------:R-:W-:Y:S01]  /*29880*/  LOP3.LUT R15, R15, 0xfffffeff, RZ, 0xc0, !PT ;  /* 0xfffffeff0f0f7812 */ /* 0x000fe200078ec0ff */
[----:B------:R-:W-:Y:S01]  /*29890*/  ULDC UR5, c[0x0][0x248] ;  /* 0x0000920000057ab9 */ /* 0x000fe20000000800 */
[----:B------:R-:W-:-:S07]  /*298a0*/  ULDC UR12, c[0x0][0x228] ;  /* 0x00008a00000c7ab9 */ /* 0x000fce0000000800 */
[----:B------:R-:W-:Y:S01]  /*298b0*/  @P1 LOP3.LUT R15, R15, 0x100, RZ, 0xfc, !PT ;  /* 0x000001000f0f1812 */ /* 0x000fe200078efcff */
[----:B-1----:R-:W4:Y:S03]  /*298c0*/  LDL.LU R24, [R1+0x174c] ;  /* 0x00174c0001187983 */ /* 0x002f260000300800 */
        /* <DEDUP_REMOVED lines=8> */
[----:B------:R-:W-:-:S11]  /*29950*/  ISETP.LT.AND P0, PT, R10, UR34, !P0 ;  /* 0x000000220a007c0c */ /* 0x000fd6000c701270 */
        /* <DEDUP_REMOVED lines=25> */
[----:B------:R-:W-:Y:S01]  /*29af0*/  ULDC.64 UR14, c[0x0][0x228] ;  /* 0x00008a00000e7ab9 */ /* 0x000fe20000000a00 */
[----:B------:R-:W-:Y:S01]  /*29b00*/  ISETP.LT.AND P0, PT, R10, UR10, !P0 ;  /* 0x0000000a0a007c0c */ /* 0x000fe2000c701270 */
[----:B------:R-:W-:Y:S01]  /*29b10*/  VIADD R251, R252, UR5 ;  /* 0x00000005fcfb7c36 */ /* 0x000fe20008000000 */
[----:B------:R-:W-:Y:S01]  /*29b20*/  LOP3.LUT R15, R15, 0xfffffffe, RZ, 0xc0, !PT ;  /* 0xfffffffe0f0f7812 */ /* 0x000fe200078ec0ff */
[----:B------:R-:W-:Y:S01]  /*29b30*/  ULDC UR5, c[0x0][0x248] ;  /* 0x0000920000057ab9 */ /* 0x000fe20000000800 */
[----:B------:R-:W-:-:S09]  /*29b40*/  ULDC UR10, c[0x0][0x22c] ;  /* 0x00008b00000a7ab9 */ /* 0x000fd20000000800 */
[----:B------:R-:W-:Y:S02]  /*29b50*/  @P0 LOP3.LUT R14, R14, 0x80000000, RZ, 0xfc, !PT ;  /* 0x800000000e0e0812 */ /* 0x000fe400078efcff */
[----:B------:R-:W-:Y:S01]  /*29b60*/  ISETP.GE.AND P0, PT, R246, UR33, PT ;  /* 0x00000021f6007c0c */ /* 0x000fe2000bf06270 */
[----:B------:R-:W-:Y:S01]  /*29b70*/  ULDC.64 UR32, c[0x0][0x228] ;  /* 0x00008a0000207ab9 */ /* 0x000fe20000000a00 */
[----:B------:R-:W-:Y:S02]  /*29b80*/  @P1 LOP3.LUT R15, R15, 0x1, RZ, 0xfc, !PT ;  /* 0x000000010f0f1812 */ /* 0x000fe400078efcff */
        /* <DEDUP_REMOVED lines=14> */
[----:B------:R-:W-:-:S07]  /*29c70*/  ULDC UR14, c[0x0][0x228] ;  /* 0x00008a00000e7ab9 */ /* 0x000fce0000000800 */
[----:B------:R-:W-:-:S04]  /*29c80*/  @P1 LOP3.LUT R14, R14, 0x10000000, RZ, 0xfc, !PT ;  /* 0x100000000e0e1812 */ /* 0x000fc800078efcff */
[----:B------:R-:W-:-:S04]  /*29c90*/  LOP3.LUT R14, R14, 0xf7ffffff, RZ, 0xc0, !PT ;  /* 0xf7ffffff0e0e7812 */ /* 0x000fc800078ec0ff */
[----:B------:R-:W-:Y:S02]  /*29ca0*/  @P0 LOP3.LUT R14, R14, 0x8000000, RZ, 0xfc, !PT ;  /* 0x080000000e0e0812 */ /* 0x000fe400078efcff */
[----:B------:R-:W-:Y:S01]  /*29cb0*/  ISETP.GE.AND P0, PT, R244, UR13, PT ;  /* 0x0000000df4007c0c */ /* 0x000fe2000bf06270 */
[----:B------:R-:W-:Y:S01]  /*29cc0*/  VIADD R249, R250, UR5 ;  /* 0x00000005faf97c36 */ /* 0x000fe20008000000 */
[----:B------:R-:W-:Y:S01]  /*29cd0*/  LOP3.LUT R14, R14, 0xfbffffff, RZ, 0xc0, !PT ;  /* 0xfbffffff0e0e7812 */ /* 0x000fe200078ec0ff */
[----:B------:R-:W-:Y:S01]  /*29ce0*/  ULDC UR5, c[0x0][0x248] ;  /* 0x0000920000057ab9 */ /* 0x000fe20000000800 */
[----:B------:R-:W-:Y:S01]  /*29cf0*/  ISETP.LT.AND P1, PT, R11, UR19, !P0 ;  /* 0x000000130b007c0c */ /* 0x000fe2000c721270 */
[----:B------:R-:W-:Y:S01]  /*29d00*/  ULDC.64 UR18, c[0x0][0x228] ;  /* 0x00008a0000127ab9 */ /* 0x000fe20000000a00 */
[----:B------:R-:W-:Y:S01]  /*29d10*/  ISETP.LT.AND P0, PT, R10, UR8, !P0 ;  /* 0x000000080a007c0c */ /* 0x000fe2000c701270 */
[----:B------:R-:W-:Y:S01]  /*29d20*/  VIADD R248, R249, UR5 ;  /* 0x00000005f9f87c36 */ /* 0x000fe20008000000 */
[----:B------:R-:W-:Y:S01]  /*29d30*/  ULDC UR5, c[0x0][0x248] ;  /* 0x0000920000057ab9 */ /* 0x000fe20000000800 */
[----:B------:R-:W-:Y:S01]  /*29d40*/  ULDC UR8, c[0x0][0x228] ;  /* 0x00008a0000087ab9 */ /* 0x000fe20000000800 */
[----:B------:R-:W-:-:S07]  /*29d50*/  ULDC UR13, c[0x0][0x228] ;  /* 0x00008a00000d7ab9 */ /* 0x000fce0000000800 */
[----:B------:R-:W-:-:S04]  /*29d60*/  @P1 LOP3.LUT R14, R14, 0x4000000, RZ, 0xfc, !PT ;  /* 0x040000000e0e1812 */ /* 0x000fc800078efcff */
[----:B------:R-:W-:-:S04]  /*29d70*/  LOP3.LUT R14, R14, 0xfdffffff, RZ, 0xc0, !PT ;  /* 0xfdffffff0e0e7812 */ /* 0x000fc800078ec0ff */
[----:B------:R-:W-:Y:S02]  /*29d80*/  @P0 LOP3.LUT R14, R14, 0x2000000, RZ, 0xfc, !PT ;  /* 0x020000000e0e0812 */ /* 0x000fe400078efcff */
[----:B------:R-:W-:Y:S01]  /*29d90*/  ISETP.GE.AND P0, PT, R243, UR35, PT ;  /* 0x00000023f3007c0c */ /* 0x000fe2000bf06270 */
[----:B------:R-:W-:-:S03]  /*29da0*/  ULDC.64 UR34, c[0x0][0x228] ;  /* 0x00008a0000227ab9 */ /* 0x000fc60000000a00 */
[----:B------:R-:W-:Y:S02]  /*29db0*/  ISETP.LT.AND P1, PT, R11, UR22, !P0 ;  /* 0x000000160b007c0c */ /* 0x000fe4000c721270 */
        /* <DEDUP_REMOVED lines=20> */
[----:B------:R-:W-:Y:S02]  /*29f00*/  ISETP.LT.AND P0, PT, R10, UR34, !P0 ;  /* 0x000000220a007c0c */ /* 0x000fe4000c701270 */
[----:B------:R-:W-:-:S09]  /*29f10*/  LOP3.LUT R14, R14, 0xffefffff, RZ, 0xc0, !PT ;  /* 0xffefffff0e0e7812 */ /* 0x000fd200078ec0ff */
        /* <DEDUP_REMOVED lines=28> */
[----:B------:R-:W-:Y:S01]  /*2a0e0*/  ULDC UR38, c[0x0][0x228] ;  /* 0x00008a0000267ab9 */ /* 0x000fe20000000800 */
[----:B------:R-:W-:Y:S01]  /*2a0f0*/  ISETP.LT.AND P0, PT, R10, UR28, !P0 ;  /* 0x0000001c0a007c0c */ /* 0x000fe2000c701270 */
[----:B------:R-:W-:-:S10]  /*2a100*/  ULDC UR15, c[0x0][0x248] ;  /* 0x00009200000f7ab9 */ /* 0x000fd40000000800 */
        /* <DEDUP_REMOVED lines=75> */
[----:B------:R-:W-:-:S11]  /*2a5c0*/  LOP3.LUT R14, R14, 0xfffffffe, RZ, 0xc0, !PT ;  /* 0xfffffffe0e0e7812 */ /* 0x000fd600078ec0ff */
[----:B------:R-:W-:Y:S02]  /*2a5d0*/  @P0 LOP3.LUT R13, R13, 0x80000000, RZ, 0xfc, !PT ;  /* 0x800000000d0d0812 */ /* 0x000fe400078efcff */
[----:B------:R-:W-:Y:S01]  /*2a5e0*/  ISETP.GE.AND P0, PT, R230, UR21, PT ;  /* 0x00000015e6007c0c */ /* 0x000fe2000bf06270 */
[----:B------:R-:W-:Y:S01]  /*2a5f0*/  VIADD R239, R240, UR11 ;  /* 0x0000000bf0ef7c36 */ /* 0x000fe20008000000 */
[----:B------:R-:W-:Y:S01]  /*2a600*/  @P1 LOP3.LUT R14, R14, 0x1, RZ, 0xfc, !PT ;  /* 0x000000010e0e1812 */ /* 0x000fe200078efcff */
[----:B------:R-:W-:Y:S01]  /*2a610*/  ULDC UR11, c[0x0][0x228] ;  /* 0x00008a00000b7ab9 */ /* 0x000fe20000000800 */
[----:B------:R-:W-:Y:S01]  /*2a620*/  ISETP.LT.AND P1, PT, R11, UR46, !P0 ;  /* 0x0000002e0b007c0c */ /* 0x000fe2000c721270 */
[----:B------:R-:W-:Y:S01]  /*2a630*/  ULDC UR46, c[0x0][0x228] ;  /* 0x00008a00002e7ab9 */ /* 0x000fe20000000800 */
[----:B------:R-:W-:Y:S02]  /*2a640*/  ISETP.LT.AND P0, PT, R10, UR36, !P0 ;  /* 0x000000240a007c0c */ /* 0x000fe4000c701270 */
        /* <DEDUP_REMOVED lines=104> */
[----:B------:R-:W-:Y:S01]  /*2acd0*/  VIADD R229, R230, UR24 ;  /* 0x00000018e6e57c36 */ /* 0x000fe20008000000 */
[----:B------:R-:W-:Y:S01]  /*2ace0*/  ISETP.LT.AND P0, PT, R10, UR30, !P0 ;  /* 0x0000001e0a007c0c */ /* 0x000fe2000c701270 */
[----:B------:R-:W-:Y:S01]  /*2acf0*/  ULDC.64 UR28, c[0x0][0x228] ;  /* 0x00008a00001c7ab9 */ /* 0x000fe20000000a00 */
[----:B------:R-:W-:Y:S01]  /*2ad00*/  ULDC UR30, c[0x0][0x248] ;  /* 0x00009200001e7ab9 */ /* 0x000fe20000000800 */
[----:B------:R-:W-:-:S08]  /*2ad10*/  ULDC UR46, c[0x0][0x22c] ;  /* 0x00008b00002e7ab9 */ /* 0x000fd00000000800 */
[----:B------:R-:W-:Y:S01]  /*2ad20*/  @P1 LOP3.LUT R13, R13, 0x1000, RZ, 0xfc, !PT ;  /* 0x000010000d0d1812 */ /* 0x000fe200078efcff */
[----:B------:R-:W-:-:S03]  /*2ad30*/  ULDC UR24, c[0x0][0x22c] ;  /* 0x00008b0000187ab9 */ /* 0x000fc60000000800 */
[----:B------:R-:W-:-:S04]  /*2ad40*/  LOP3.LUT R13, R13, 0xfffff7ff, RZ, 0xc0, !PT ;  /* 0xfffff7ff0d0d7812 */ /* 0x000fc800078ec0ff */
[----:B------:R-:W-:Y:S02]  /*2ad50*/  @P0 LOP3.LUT R13, R13, 0x800, RZ, 0xfc, !PT ;  /* 0x000008000d0d0812 */ /* 0x000fe400078efcff */
[----:B------:R-:W-:Y:S01]  /*2ad60*/  ISETP.GE.AND P0, PT, R220, UR27, PT ;  /* 0x0000001bdc007c0c */ /* 0x000fe2000bf06270 */
[----:B------:R-:W-:Y:S01]  /*2ad70*/  VIADD R228, R229, UR26 ;  /* 0x0000001ae5e47c36 */ /* 0x000fe20008000000 */
[----:B------:R-:W-:Y:S02]  /*2ad80*/  ULDC UR26, c[0x0][0x248] ;  /* 0x00009200001a7ab9 */ /* 0x000fe40000000800 */
[----:B------:R-:W-:Y:S01]  /*2ad90*/  ISETP.LT.AND P1, PT, R11, UR40, !P0 ;  /* 0x000000280b007c0c */ /* 0x000fe2000c721270 */
[----:B------:R-:W-:Y:S01]  /*2ada0*/  VIADD R227, R228, UR26 ;  /* 0x0000001ae4e37c36 */ /* 0x000fe20008000000 */
[----:B------:R-:W-:Y:S01]  /*2adb0*/  ISETP.LT.AND P0, PT, R10, UR28, !P0 ;  /* 0x0000001c0a007c0c */ /* 0x000fe2000c701270 */
[----:B------:R-:W-:Y:S01]  /*2adc0*/  ULDC UR26, c[0x0][0x248] ;  /* 0x00009200001a7ab9 */ /* 0x000fe20000000800 */
[----:B------:R-:W-:Y:S01]  /*2add0*/  LOP3.LUT R13, R13, 0xfffffbff, RZ, 0xc0, !PT ;  /* 0xfffffbff0d0d7812 */ /* 0x000fe200078ec0ff */
[----:B------:R-:W-:Y:S01]  /*2ade0*/  VIADD R226, R227, UR26 ;  /* 0x0000001ae3e27c36 */ /* 0x000fe20008000000 */
[----:B------:R-:W-:Y:S01]  /*2adf0*/  ULDC UR26, c[0x0][0x248] ;  /* 0x00009200001a7ab9 */ /* 0x000fe20000000800 */
[----:B------:R-:W-:Y:S01]  /*2ae00*/  ULDC UR40, c[0x0][0x228] ;  /* 0x00008a0000287ab9 */ /* 0x000fe20000000800 */
[----:B------:R-:W-:Y:S01]  /*2ae10*/  ULDC UR28, c[0x0][0x228] ;  /* 0x00008a00001c7ab9 */ /* 0x000fe20000000800 */
[----:B------:R-:W-:Y:S01]  /*2ae20*/  VIADD R225, R226, UR26 ;  /* 0x0000001ae2e17c36 */ /* 0x000fe20008000000 */
[----:B------:R-:W-:-:S03]  /*2ae30*/  ULDC UR26, c[0x0][0x248] ;  /* 0x00009200001a7ab9 */ /* 0x000fc60000000800 */
[----:B------:R-:W-:Y:S01]  /*2ae40*/  @P1 LOP3.LUT R13, R13, 0x400, RZ, 0xfc, !PT ;  /* 0x000004000d0d1812 */ /* 0x000fe200078efcff */
[----:B------:R-:W-:Y:S01]  /*2ae50*/  VIADD R224, R225, UR26 ;  /* 0x0000001ae1e07c36 */ /* 0x000fe20008000000 */
[----:B------:R-:W-:Y:S02]  /*2ae60*/  ULDC UR26, c[0x0][0x248] ;  /* 0x00009200001a7ab9 */ /* 0x000fe40000000800 */
[----:B------:R-:W-:Y:S01]  /*2ae70*/  LOP3.LUT R13, R13, 0xfffffdff, RZ, 0xc0, !PT ;  /* 0xfffffdff0d0d7812 */ /* 0x000fe200078ec0ff */
[----:B------:R-:W-:Y:S01]  /*2ae80*/  VIADD R223, R224, UR26 ;  /* 0x0000001ae0df7c36 */ /* 0x000fe20008000000 */
[----:B------:R-:W-:Y:S02]  /*2ae90*/  ULDC UR26, c[0x0][0x248] ;  /* 0x00009200001a7ab9 */ /* 0x000fe40000000800 */
[----:B------:R-:W-:Y:S02]  /*2aea0*/  @P0 LOP3.LUT R13, R13, 0x200, RZ, 0xfc, !PT ;  /* 0x000002000d0d0812 */ /* 0x000fe400078efcff */
[----:B------:R-:W-:Y:S01]  /*2aeb0*/  ISETP.GE.AND P0, PT, R219, UR41, PT ;  /* 0x00000029db007c0c */ /* 0x000fe2000bf06270 */
[----:B------:R-:W-:Y:S01]  /*2aec0*/  VIADD R222, R223, UR26 ;  /* 0x0000001adfde7c36 */ /* 0x000fe20008000000 */
[----:B------:R-:W-:-:S02]  /*2aed0*/  ULDC UR26, c[0x0][0x248] ;  /* 0x00009200001a7ab9 */ /* 0x000fc40000000800 */
[----:B------:R-:W-:Y:S01]  /*2aee0*/  ISETP.LT.AND P1, PT, R11, UR40, !P0 ;  /* 0x000000280b007c0c */ /* 0x000fe2000c721270 */
[----:B------:R-:W-:Y:S01]  /*2aef0*/  VIADD R221, R222, UR26 ;  /* 0x0000001adedd7c36 */ /* 0x000fe20008000000 */
[----:B------:R-:W-:Y:S01]  /*2af00*/  ULDC.64 UR26, c[0x0][0x228] ;  /* 0x00008a00001a7ab9 */ /* 0x000fe20000000a00 */
[----:B------:R-:W-:Y:S01]  /*2af10*/  LOP3.LUT R13, R13, 0xfffffeff, RZ, 0xc0, !PT ;  /* 0xfffffeff0d0d7812 */ /* 0x000fe200078ec0ff */
[----:B------:R-:W-:Y:S01]  /*2af20*/  ULDC.64 UR40, c[0x0][0x228] ;  /* 0x00008a0000287ab9 */ /* 0x000fe20000000a00 */
[----:B------:R-:W-:Y:S01]  /*2af30*/  ISETP.LT.AND P0, PT, R10, UR26, !P0 ;  /* 0x0000001a0a007c0c */ /* 0x000fe2000c701270 */
[----:B------:R-:W-:Y:S01]  /*2af40*/  VIADD R220, R221, UR30 ;  /* 0x0000001edddc7c36 */ /* 0x000fe20008000000 */
[----:B------:R-:W-:Y:S01]  /*2af50*/  ULDC UR30, c[0x0][0x248] ;  /* 0x00009200001e7ab9 */ /* 0x000fe20000000800 */
[----:B------:R-:W-:-:S05]  /*2af60*/  ULDC UR26, c[0x0][0x228] ;  /* 0x00008a00001a7ab9 */ /* 0x000fca0000000800 */
[----:B------:R-:W-:-:S04]  /*2af70*/  @P1 LOP3.LUT R13, R13, 0x100, RZ, 0xfc, !PT ;  /* 0x000001000d0d1812 */ /* 0x000fc800078efcff */
[----:B------:R-:W-:-:S04]  /*2af80*/  LOP3.LUT R13, R13, 0xffffff7f, RZ, 0xc0, !PT ;  /* 0xffffff7f0d0d7812 */ /* 0x000fc800078ec0ff */
[----:B------:R-:W-:Y:S02]  /*2af90*/  @P0 LOP3.LUT R13, R13, 0x80, RZ, 0xfc, !PT ;  /* 0x000000800d0d0812 */ /* 0x000fe400078efcff */
[----:B------:R-:W-:-:S04]  /*2afa0*/  ISETP.GE.AND P0, PT, R218, UR39, PT ;  /* 0x00000027da007c0c */ /* 0x000fc8000bf06270 */
        /* <DEDUP_REMOVED lines=34> */
[----:B------:R-:W-:Y:S01]  /*2b1d0*/  VIADD R216, R217, UR30 ;  /* 0x0000001ed9d87c36 */ /* 0x000fe20008000000 */
[----:B------:R-:W-:Y:S01]  /*2b1e0*/  ISETP.LT.AND P0, PT, R10, UR32, !P0 ;  /* 0x000000200a007c0c */ /* 0x000fe2000c701270 */
[----:B------:R-:W-:Y:S01]  /*2b1f0*/  ULDC UR30, c[0x0][0x228] ;  /* 0x00008a00001e7ab9 */ /* 0x000fe20000000800 */
[----:B------:R-:W-:Y:S01]  /*2b200*/  LOP3.LUT R13, R13, 0xfffffffe, RZ, 0xc0, !PT ;  /* 0xfffffffe0d0d7812 */ /* 0x000fe200078ec0ff */
[----:B------:R-:W-:Y:S01]  /*2b210*/  ULDC.64 UR36, c[0x0][0x228] ;  /* 0x00008a0000247ab9 */ /* 0x000fe20000000a00 */
[----:B------:R-:W-:-:S09]  /*2b220*/  ULDC UR32, c[0x0][0x22c] ;  /* 0x00008b0000207ab9 */ /* 0x000fd20000000800 */
[----:B------:R-:W-:Y:S02]  /*2b230*/  @P0 LOP3.LUT R12, R12, 0x80000000, RZ, 0xfc, !PT ;  /* 0x800000000c0c0812 */ /* 0x000fe400078efcff */
[----:B------:R-:W-:Y:S02]  /*2b240*/  ISETP.GE.AND P0, PT, R214, UR31, PT ;  /* 0x0000001fd6007c0c */ /* 0x000fe4000bf06270 */
[----:B------:R-:W-:Y:S02]  /*2b250*/  @P1 LOP3.LUT R13, R13, 0x1, RZ, 0xfc, !PT ;  /* 0x000000010d0d1812 */ /* 0x000fe400078efcff */
[----:B------:R-:W-:Y:S01]  /*2b260*/  ISETP.LT.AND P1, PT, R11, UR30, !P0 ;  /* 0x0000001e0b007c0c */ /* 0x000fe2000c721270 */
[----:B------:R-:W-:Y:S01]  /*2b270*/  ULDC UR30, c[0x0][0x248] ;  /* 0x00009200001e7ab9 */ /* 0x000fe20000000800 */
[----:B------:R-:W-:Y:S02]  /*2b280*/  ISETP.LT.AND P0, PT, R10, UR36, !P0 ;  /* 0x000000240a007c0c */ /* 0x000fe4000c701270 */
[----:B------:R-:W-:Y:S01]  /*2b290*/  LOP3.LUT R12, R12, 0xbfffffff, RZ, 0xc0, !PT ;  /* 0xbfffffff0c0c7812 */ /* 0x000fe200078ec0ff */
[----:B------:R-:W-:Y:S01]  /*2b2a0*/  VIADD R215, R216, UR30 ;  /* 0x0000001ed8d77c36 */ /* 0x000fe20008000000 */
[----:B------:R-:W-:Y:S01]  /*2b2b0*/  ULDC.64 UR30, c[0x0][0x228] ;  /* 0x00008a00001e7ab9 */ /* 0x000fe20000000a00 */
[----:B------:R-:W-:-:S06]  /*2b2c0*/  ULDC UR36, c[0x0][0x228] ;  /* 0x00008a0000247ab9 */ /* 0x000fcc0000000800 */
[----:B------:R-:W-:-:S04]  /*2b2d0*/  @P1 LOP3.LUT R12, R12, 0x40000000, RZ, 0xfc, !PT ;  /* 0x400000000c0c1812 */ /* 0x000fc800078efcff */
[----:B------:R-:W-:-:S04]  /*2b2e0*/  LOP3.LUT R12, R12, 0xdfffffff, RZ, 0xc0, !PT ;  /* 0xdfffffff0c0c7812 */ /* 0x000fc800078ec0ff */
[----:B------:R-:W-:Y:S02]  /*2b2f0*/  @P0 LOP3.LUT R12, R12, 0x20000000, RZ, 0xfc, !PT ;  /* 0x200000000c0c0812 */ /* 0x000fe400078efcff */
[----:B------:R-:W-:Y:S01]  /*2b300*/  ISETP.GE.AND P0, PT, R213, UR29, PT ;  /* 0x0000001dd5007c0c */ /* 0x000fe2000bf06270 */
[----:B------:R-:W-:-:S03]  /*2b310*/  ULDC UR29, c[0x0][0x248] ;  /* 0x00009200001d7ab9 */ /* 0x000fc60000000800 */
[----:B------:R-:W-:Y:S01]  /*2b320*/  ISETP.LT.AND P1, PT, R11, UR47, !P0 ;  /* 0x0000002f0b007c0c */ /* 0x000fe2000c721270 */
[----:B------:R-:W-:Y:S01]  /*2b330*/  ULDC UR47, c[0x0][0x228] ;  /* 0x00008a00002f7ab9 */ /* 0x000fe20000000800 */
[----:B------:R-:W-:Y:S01]  /*2b340*/  ISETP.LT.AND P0, PT, R10, UR30, !P0 ;  /* 0x0000001e0a007c0c */ /* 0x000fe2000c701270 */
[----:B------:R-:W-:Y:S01]  /*2b350*/  ULDC UR30, c[0x0][0x22c] ;  /* 0x00008b00001e7ab9 */ /* 0x000fe20000000800 */
        /* <DEDUP_REMOVED lines=11> */
[----:B------:R-:W-:Y:S01]  /*2b410*/  ULDC UR48, c[0x0][0x22c] ;  /* 0x00008b0000307ab9 */ /* 0x000fe20000000800 */
[----:B------:R-:W-:-:S09]  /*2b420*/  ULDC UR27, c[0x0][0x248] ;  /* 0x00009200001b7ab9 */ /* 0x000fd20000000800 */
        /* <DEDUP_REMOVED lines=76> */
[----:B------:R-:W-:-:S03]  /*2b8f0*/  ULDC UR10, c[0x0][0x228] ;  /* 0x00008a00000a7ab9 */ /* 0x000fc60000000800 */
[----:B------:R-:W-:Y:S01]  /*2b900*/  ISETP.LT.AND P1, PT, R11, UR10, !P0 ;  /* 0x0000000a0b007c0c */ /* 0x000fe2000c721270 */
[----:B------:R-:W-:Y:S01]  /*2b910*/  VIADD R207, R208, UR31 ;  /* 0x0000001fd0cf7c36 */ /* 0x000fe20008000000 */
        /* <DEDUP_REMOVED lines=51> */
[----:B------:R-:W-:Y:S01]  /*2bc50*/  ULDC UR12, c[0x0][0x228] ;  /* 0x00008a00000c7ab9 */ /* 0x000fe20000000800 */
        /* <DEDUP_REMOVED lines=20> */
[----:B------:R-:W-:Y:S02]  /*2bda0*/  ISETP.GE.AND P0, PT, R199, UR24, PT ;  /* 0x00000018c7007c0c */ /* 0x000fe4000bf06270 */
[----:B------:R-:W-:Y:S01]  /*2bdb0*/  LOP3.LUT R12, R12, 0xfffffffe, RZ, 0xc0, !PT ;  /* 0xfffffffe0c0c7812 */ /* 0x000fe200078ec0ff */
[----:B------:R-:W-:Y:S01]  /*2bdc0*/  VIADD R199, R200, UR21 ;  /* 0x00000015c8c77c36 */ /* 0x000fe20008000000 */
[----:B------:R-:W-:Y:S01]  /*2bdd0*/  ISETP.LT.AND P1, PT, R11, UR25, !P0 ;  /* 0x000000190b007c0c */ /* 0x000fe2000c721270 */
[----:B------:R-:W-:Y:S01]  /*2bde0*/  ULDC UR21, c[0x0][0x22c] ;  /* 0x00008b0000157ab9 */ /* 0x000fe20000000800 */
[----:B------:R-:W-:Y:S01]  /*2bdf0*/  ISETP.LT.AND P0, PT, R10, UR42, !P0 ;  /* 0x0000002a0a007c0c */ /* 0x000fe2000c701270 */
[----:B------:R-:W-:Y:S01]  /*2be00*/  ULDC UR24, c[0x0][0x248] ;  /* 0x0000920000187ab9 */ /* 0x000fe20000000800 */
[----:B------:R-:W-:Y:S01]  /*2be10*/  ULDC UR25, c[0x0][0x228] ;  /* 0x00008a0000197ab9 */ /* 0x000fe20000000800 */
[----:B------:R-:W-:-:S10]  /*2be20*/  ULDC UR42, c[0x0][0x228] ;  /* 0x00008a00002a7ab9 */ /* 0x000fd40000000800 */
[----:B------:R-:W-:Y:S02]  /*2be30*/  @P0 LOP3.LUT R8, R8, 0x80000000, RZ, 0xfc, !PT ;  /* 0x8000000008080812 */ /* 0x000fe400078efcff */
[----:B------:R-:W-:Y:S02]  /*2be40*/  ISETP.GE.AND P0, PT, R198, UR43, PT ;  /* 0x0000002bc6007c0c */ /* 0x000fe4000bf06270 */
[----:B------:R-:W-:Y:S02]  /*2be50*/  @P1 LOP3.LUT R12, R12, 0x1, RZ, 0xfc, !PT ;  /* 0x000000010c0c1812 */ /* 0x000fe400078efcff */
[----:B------:R-:W-:Y:S01]  /*2be60*/  LOP3.LUT R8, R8, 0xbfffffff, RZ, 0xc0, !PT ;  /* 0xbfffffff08087812 */ /* 0x000fe200078ec0ff */
[----:B------:R-:W-:Y:S01]  /*2be70*/  VIADD R198, R199, UR24 ;  /* 0x00000018c7c67c36 */ /* 0x000fe20008000000 */
[----:B------:R-:W-:Y:S01]  /*2be80*/  ISETP.LT.AND P1, PT, R11, UR44, !P0 ;  /* 0x0000002c0b007c0c */ /* 0x000fe2000c721270 */
[----:B------:R-:W-:Y:S01]  /*2be90*/  ULDC UR24, c[0x0][0x22c] ;  /* 0x00008b0000187ab9 */ /* 0x000fe20000000800 */
[----:B------:R-:W-:Y:S01]  /*2bea0*/  ISETP.LT.AND P0, PT, R10, UR45, !P0 ;  /* 0x0000002d0a007c0c */ /* 0x000fe2000c701270 */
[----:B------:R-:W-:Y:S01]  /*2beb0*/  ULDC UR44, c[0x0][0x228] ;  /* 0x00008a00002c7ab9 */ /* 0x000fe20000000800 */
[----:B------:R-:W-:Y:S01]  /*2bec0*/  ULDC UR43, c[0x0][0x228] ;  /* 0x00008a00002b7ab9 */ /* 0x000fe20000000800 */
[----:B------:R-:W-:-:S08]  /*2bed0*/  ULDC UR45, c[0x0][0x228] ;  /* 0x00008a00002d7ab9 */ /* 0x000fd00000000800 */
        /* <DEDUP_REMOVED lines=27> */
[----:B------:R-:W-:Y:S02]  /*2c090*/  ISETP.LT.AND P1, PT, R11, UR36, !P0 ;  /* 0x000000240b007c0c */ /* 0x000fe4000c721270 */
[----:B------:R-:W-:Y:S01]  /*2c0a0*/  LOP3.LUT R8, R8, 0xfeffffff, RZ, 0xc0, !PT ;  /* 0xfeffffff08087812 */ /* 0x000fe200078ec0ff */
[----:B------:R-:W-:Y:S01]  /*2c0b0*/  VIADD R196, R197, UR32 ;  /* 0x00000020c5c47c36 */ /* 0x000fe20008000000 */
[----:B------:R-:W-:Y:S01]  /*2c0c0*/  ISETP.LT.AND P0, PT, R10, UR47, !P0 ;  /* 0x0000002f0a007c0c */ /* 0x000fe2000c701270 */
[----:B------:R-:W-:Y:S01]  /*2c0d0*/  ULDC UR32, c[0x0][0x22c] ;  /* 0x00008b0000207ab9 */ /* 0x000fe20000000800 */
[----:B------:R-:W-:Y:S01]  /*2c0e0*/  ULDC UR36, c[0x0][0x228] ;  /* 0x00008a0000247ab9 */ /* 0x000fe20000000800 */
        /* <DEDUP_REMOVED lines=8> */
[----:B------:R-:W-:Y:S02]  /*2c170*/  ISETP.LT.AND P0, PT, R10, UR49, !P0 ;  /* 0x000000310a007c0c */ /* 0x000fe4000c701270 */
[----:B------:R-:W-:Y:S01]  /*2c180*/  LOP3.LUT R8, R8, 0xffbfffff, RZ, 0xc0, !PT ;  /* 0xffbfffff08087812 */ /* 0x000fe200078ec0ff */
[----:B------:R-:W-:Y:S01]  /*2c190*/  VIADD R195, R196, UR29 ;  /* 0x0000001dc4c37c36 */ /* 0x000fe20008000000 */
        /* <DEDUP_REMOVED lines=106> */
[----:B------:R-:W-:Y:S01]  /*2c840*/  VIADD R166, R9, 0x59 ;  /* 0x0000005909a67836 */ /* 0x000fe20000000000 */
[----:B------:R-:W-:Y:S01]  /*2c850*/  ULDC UR5, c[0x0][0x248] ;  /* 0x0000920000057ab9 */ /* 0x000fe20000000800 */
[----:B------:R-:W-:-:S08]  /*2c860*/  ULDC UR58, c[0x0][0x228] ;  /* 0x00008a00003a7ab9 */ /* 0x000fd00000000800 */
        /* <DEDUP_REMOVED lines=8> */
[----:B------:R-:W-:Y:S01]  /*2c8f0*/  VIADD R165, R9, 0x58 ;  /* 0x0000005809a57836 */ /* 0x000fe20000000000 */
        /* <DEDUP_REMOVED lines=15> */
[----:B------:R-:W-:Y:S01]  /*2c9f0*/  VIADD R164, R9, 0x57 ;  /* 0x0000005709a47836 */ /* 0x000fe20000000000 */
[----:B------:R-:W-:-:S08]  /*2ca00*/  ULDC UR9, c[0x0][0x248] ;  /* 0x0000920000097ab9 */ /* 0x000fd00000000800 */
[----:B------:R-:W-:Y:S02]  /*2ca10*/  @P0 LOP3.LUT R7, R7, 0x80000000, RZ, 0xfc, !PT ;  /* 0x8000000007070812 */ /* 0x000fe400078efcff */
[----:B------:R-:W-:Y:S02]  /*2ca20*/  ISETP.GE.AND P0, PT, R182, UR13, PT ;  /* 0x0000000db6007c0c */ /* 0x000fe4000bf06270 */
[----:B------:R-:W-:Y:S01]  /*2ca30*/  @P1 LOP3.LUT R8, R8, 0x1, RZ, 0xfc, !PT ;  /* 0x0000000108081812 */ /* 0x000fe200078efcff */
[----:B------:R-:W-:Y:S01]  /*2ca40*/  VIADD R184, R185, UR9 ;  /* 0x00000009b9b87c36 */ /* 0x000fe20008000000 */
[----:B------:R-:W-:Y:S01]  /*2ca50*/  ISETP.LT.AND P1, PT, R11, UR12, !P0 ;  /* 0x0000000c0b007c0c */ /* 0x000fe2000c721270 */
[----:B------:R-:W-:Y:S01]  /*2ca60*/  ULDC UR9, c[0x0][0x22c] ;  /* 0x00008b0000097ab9 */ /* 0x000fe20000000800 */
[----:B------:R-:W-:Y:S01]  /*2ca70*/  ISETP.LT.AND P0, PT, R10, UR16, !P0 ;  /* 0x000000100a007c0c */ /* 0x000fe2000c701270 */
[----:B------:R-:W-:Y:S01]  /*2ca80*/  ULDC UR13, c[0x0][0x228] ;  /* 0x00008a00000d7ab9 */ /* 0x000fe20000000800 */
[----:B------:R-:W-:Y:S01]  /*2ca90*/  LOP3.LUT R7, R7, 0xbfffffff, RZ, 0xc0, !PT ;  /* 0xbfffffff07077812 */ /* 0x000fe200078ec0ff */
[----:B------:R-:W-:Y:S01]  /*2caa0*/  VIADD R163, R9, 0x56 ;  /* 0x0000005609a37836 */ /* 0x000fe20000000000 */
[----:B------:R-:W-:Y:S01]  /*2cab0*/  ULDC UR12, c[0x0][0x248] ;  /* 0x00009200000c7ab9 */ /* 0x000fe20000000800 */
[----:B------:R-:W-:-:S06]  /*2cac0*/  ULDC UR16, c[0x0][0x228] ;  /* 0x00008a0000107ab9 */ /* 0x000fcc0000000800 */
        /* <DEDUP_REMOVED lines=25> */
[----:B------:R-:W-:Y:S01]  /*2cc60*/  STL [R1+0x163c], R252 ;  /* 0x00163cfc01007387 */ /* 0x000fe20000100800 */
        /* <DEDUP_REMOVED lines=11> */
[----:B------:R-:W-:Y:S01]  /*2cd20*/  STL [R1+0x1644], R251 ;  /* 0x001644fb01007387 */ /* 0x000fe20000100800 */
[----:B------:R-:W-:Y:S01]  /*2cd30*/  ULDC UR19, c[0x0][0x228] ;  /* 0x00008a0000137ab9 */ /* 0x000fe20000000800 */
[----:B------:R-:W-:Y:S01]  /*2cd40*/  ULDC UR26, c[0x0][0x228] ;  /* 0x00008a00001a7ab9 */ /* 0x000fe20000000800 */
[----:B------:R-:W-:Y:S01]  /*2cd50*/  VIADD R160, R9, 0x53 ;  /* 0x0000005309a07836 */ /* 0x000fe20000000000 */
[----:B------:R-:W-:-:S06]  /*2cd60*/  ULDC UR22, c[0x0][0x22c] ;  /* 0x00008b0000167ab9 */ /* 0x000fcc0000000800 */
[----:B------:R-:W-:Y:S01]  /*2cd70*/  @P1 LOP3.LUT R7, R7, 0x1000000, RZ, 0xfc, !PT ;  /* 0x0100000007071812 */ /* 0x000fe200078efcff */
[----:B------:R-:W-:-:S03]  /*2cd80*/  ULDC UR21, c[0x0][0x228] ;  /* 0x00008a0000157ab9 */ /* 0x000fc60000000800 */
[----:B------:R-:W-:-:S04]  /*2cd90*/  LOP3.LUT R7, R7, 0xff7fffff, RZ, 0xc0, !PT ;  /* 0xff7fffff07077812 */ /* 0x000fc800078ec0ff */
[----:B------:R-:W-:Y:S02]  /*2cda0*/  @P0 LOP3.LUT R7, R7, 0x800000, RZ, 0xfc, !PT ;  /* 0x0080000007070812 */ /* 0x000fe400078efcff */
[----:B------:R-:W-:Y:S01]  /*2cdb0*/  ISETP.GE.AND P0, PT, R178, UR24, PT ;  /* 0x00000018b2007c0c */ /* 0x000fe2000bf06270 */
[----:B------:R-:W-:-:S03]  /*2cdc0*/  ULDC UR24, c[0x0][0x248] ;  /* 0x0000920000187ab9 */ /* 0x000fc60000000800 */
[----:B------:R-:W-:Y:S02]  /*2cdd0*/  ISETP.LT.AND P1, PT, R11, UR25, !P0 ;  /* 0x000000190b007c0c */ /* 0x000fe4000c721270 */
[----:B------:R-:W-:Y:S01]  /*2cde0*/  LOP3.LUT R7, R7, 0xffbfffff, RZ, 0xc0, !PT ;  /* 0xffbfffff07077812 */ /* 0x000fe200078ec0ff */
[----:B------:R-:W-:Y:S01]  /*2cdf0*/  STL [R1+0x1648], R250 ;  /* 0x001648fa01007387 */ /* 0x000fe20000100800 */
[----:B------:R-:W-:Y:S01]  /*2ce00*/  ISETP.LT.AND P0, PT, R10, UR38, !P0 ;  /* 0x000000260a007c0c */ /* 0x000fe2000c701270 */
[----:B------:R-:W-:Y:S01]  /*2ce10*/  VIADD R179, R180, UR24 ;  /* 0x00000018b4b37c36 */ /* 0x000fe20008000000 */
[----:B------:R-:W-:Y:S01]  /*2ce20*/  ULDC UR38, c[0x0][0x228] ;  /* 0x00008a0000267ab9 */ /* 0x000fe20000000800 */
[----:B------:R-:W-:Y:S01]  /*2ce30*/  VIADD R159, R9, 0x52 ;  /* 0x00000052099f7836 */ /* 0x000fe20000000000 */
[----:B------:R-:W-:-:S05]  /*2ce40*/  ULDC UR25, c[0x0][0x22c] ;  /* 0x00008b0000197ab9 */ /* 0x000fca0000000800 */
[----:B------:R-:W-:Y:S01]  /*2ce50*/  @P1 LOP3.LUT R7, R7, 0x400000, RZ, 0xfc, !PT ;  /* 0x0040000007071812 */ /* 0x000fe200078efcff */
[----:B------:R-:W-:Y:S01]  /*2ce60*/  STL [R1+0x164c], R249 ;  /* 0x00164cf901007387 */ /* 0x000fe20000100800 */
[----:B------:R-:W-:Y:S02]  /*2ce70*/  ULDC UR24, c[0x0][0x228] ;  /* 0x00008a0000187ab9 */ /* 0x000fe40000000800 */
[----:B------:R-:W-:-:S04]  /*2ce80*/  LOP3.LUT R7, R7, 0xffdfffff, RZ, 0xc0, !PT ;  /* 0xffdfffff07077812 */ /* 0x000fc800078ec0ff */
[----:B------:R-:W-:Y:S02]  /*2ce90*/  @P0 LOP3.LUT R7, R7, 0x200000, RZ, 0xfc, !PT ;  /* 0x0020000007070812 */ /* 0x000fe400078efcff */
[----:B------:R-:W-:Y:S01]  /*2cea0*/  ISETP.GE.AND P0, PT, R177, UR28, PT ;  /* 0x0000001cb1007c0c */ /* 0x000fe2000bf06270 */
[----:B------:R-:W-:Y:S01]  /*2ceb0*/  STL [R1+0x1654], R248 ;  /* 0x001654f801007387 */ /* 0x000fe20000100800 */
[----:B------:R-:W-:Y:S01]  /*2cec0*/  LOP3.LUT R7, R7, 0xffefffff, RZ, 0xc0, !PT ;  /* 0xffefffff07077812 */ /* 0x000fe200078ec0ff */
[----:B------:R-:W-:Y:S01]  /*2ced0*/  ULDC UR28, c[0x0][0x248] ;  /* 0x00009200001c7ab9 */ /* 0x000fe20000000800 */
[----:B------:R-:W-:Y:S01]  /*2cee0*/  ISETP.LT.AND P1, PT, R11, UR34, !P0 ;  /* 0x000000220b007c0c */ /* 0x000fe2000c721270 */
[----:B------:R-:W-:Y:S01]  /*2cef0*/  STL [R1+0x1658], R247 ;  /* 0x001658f701007387 */ /* 0x000fe20000100800 */
[----:B------:R-:W-:Y:S01]  /*2cf00*/  ISETP.LT.AND P0, PT, R10, UR40, !P0 ;  /* 0x000000280a007c0c */ /* 0x000fe2000c701270 */
[----:B------:R-:W-:Y:S01]  /*2cf10*/  VIADD R178, R179, UR28 ;  /* 0x0000001cb3b27c36 */ /* 0x000fe20008000000 */
[----:B------:R-:W-:Y:S01]  /*2cf20*/  ULDC UR40, c[0x0][0x228] ;  /* 0x00008a0000287ab9 */ /* 0x000fe20000000800 */
[----:B------:R-:W-:Y:S01]  /*2cf30*/  VIADD R158, R9, 0x51 ;  /* 0x00000051099e7836 */ /* 0x000fe20000000000 */
[----:B------:R-:W-:-:S07]  /*2cf40*/  ULDC UR34, c[0x0][0x22c] ;  /* 0x00008b0000227ab9 */ /* 0x000fce0000000800 */
        /* <DEDUP_REMOVED lines=46> */
[----:B--2---:R1:W-:Y:S01]  /*2d230*/  STSM.16.M88.4 [R0], R152 ;  /* 0x0000009800007844 */ /* 0x0043e20000000200 */
[----:B------:R-:W-:Y:S01]  /*2d240*/  ULDC UR43, c[0x0][0x22c] ;  /* 0x00008b00002b7ab9 */ /* 0x000fe20000000800 */
[----:B------:R-:W-:-:S06]  /*2d250*/  ULDC UR27, c[0x0][0x228] ;  /* 0x00008a00001b7ab9 */ /* 0x000fcc0000000800 */
[----:B------:R-:W-:-:S04]  /*2d260*/  @P1 LOP3.LUT R7, R7, 0x4000, RZ, 0xfc, !PT ;  /* 0x0000400007071812 */ /* 0x000fc800078efcff */
        /* <DEDUP_REMOVED lines=11> */
[----:B-1----:R-:W-:Y:S01]  /*2d320*/  VIADD R155, R9, 0x4e ;  /* 0x0000004e099b7836 */ /* 0x002fe20000000000 */
[----:B------:R-:W-:-:S07]  /*2d330*/  ULDC UR45, c[0x0][0x22c] ;  /* 0x00008b00002d7ab9 */ /* 0x000fce0000000800 */
[----:B------:R-:W-:Y:S01]  /*2d340*/  @P1 LOP3.LUT R7, R7, 0x1000, RZ, 0xfc, !PT ;  /* 0x0000100007071812 */ /* 0x000fe200078efcff */
[----:B------:R-:W-:Y:S01]  /*2d350*/  STL [R1+0x16a4], R235 ;  /* 0x0016a4eb01007387 */ /* 0x000fe20000100800 */
[----:B------:R-:W-:Y:S01]  /*2d360*/  VIADD R154, R9, 0x4d ;  /* 0x0000004d099a7836 */ /* 0x000fe20000000000 */
[----:B------:R-:W-:Y:S01]  /*2d370*/  ULDC UR41, c[0x0][0x228] ;  /* 0x00008a0000297ab9 */ /* 0x000fe20000000800 */
        /* <DEDUP_REMOVED lines=17> */
[----:B------:R-:W-:Y:S01]  /*2d490*/  @P0 LOP3.LUT R7, R7, 0x200, RZ, 0xfc, !PT ;  /* 0x0000020007070812 */ /* 0x000fe200078efcff */
[----:B------:R-:W-:Y:S01]  /*2d4a0*/  BAR.SYNC.DEFER_BLOCKING 0x0 ;  /* 0x0000000000007b1d */ /* 0x000fe20000010000 */
[----:B------:R-:W-:-:S04]  /*2d4b0*/  ISETP.GE.AND P0, PT, R171, UR35, PT ;  /* 0x00000023ab007c0c */ /* 0x000fc8000bf06270 */
[----:B------:R-:W-:Y:S01]  /*2d4c0*/  ISETP.LT.AND P1, PT, R11, UR49, !P0 ;  /* 0x000000310b007c0c */ /* 0x000fe2000c721270 */
[----:B------:R-:W-:Y:S01]  /*2d4d0*/  ULDC UR35, c[0x0][0x248] ;  /* 0x0000920000237ab9 */ /* 0x000fe20000000800 */
[----:B------:R-:W-:Y:S02]  /*2d4e0*/  ISETP.LT.AND P0, PT, R10, UR52, !P0 ;  /* 0x000000340a007c0c */ /* 0x000fe4000c701270 */
[----:B------:R-:W-:Y:S01]  /*2d4f0*/  LOP3.LUT R7, R7, 0xfffffeff, RZ, 0xc0, !PT ;  /* 0xfffffeff07077812 */ /* 0x000fe200078ec0ff */
[----:B------:R1:W-:Y:S01]  /*2d500*/  STL [R1+0x16c4], R231 ;  /* 0x0016c4e701007387 */ /* 0x0003e20000100800 */
[----:B------:R-:W-:Y:S01]  /*2d510*/  VIADD R172, R173, UR35 ;  /* 0x00000023adac7c36 */ /* 0x000fe20008000000 */
[----:B------:R-:W-:Y:S01]  /*2d520*/  ULDC UR52, c[0x0][0x228] ;  /* 0x00008a0000347ab9 */ /* 0x000fe20000000800 */
[----:B------:R-:W-:Y:S01]  /*2d530*/  VIADD R152, R9, 0x4b ;  /* 0x0000004b09987836 */ /* 0x000fe20000000000 */
[----:B------:R-:W-:-:S04]  /*2d540*/  ULDC UR49, c[0x0][0x22c] ;  /* 0x00008b0000317ab9 */ /* 0x000fc80000000800 */
[----:B------:R-:W-:Y:S01]  /*2d550*/  @P1 LOP3.LUT R7, R7, 0x100, RZ, 0xfc, !PT ;  /* 0x0000010007071812 */ /* 0x000fe200078efcff */
[----:B------:R2:W-:Y:S01]  /*2d560*/  STL [R1+0x16c8], R230 ;  /* 0x0016c8e601007387 */ /* 0x0005e20000100800 */
        /* <DEDUP_REMOVED lines=23> */
[----:B------:R-:W-:Y:S01]  /*2d6e0*/  VIADD R22, R9, 0x49 ;  /* 0x0000004909167836 */ /* 0x000fe20000000000 */
[----:B------:R-:W-:Y:S01]  /*2d6f0*/  ISETP.LT.AND P1, PT, R11, UR53, !P0 ;  /* 0x000000350b007c0c */ /* 0x000fe2000c721270 */
[----:B------:R-:W-:Y:S01]  /*2d700*/  STL [R1+0x16e8], R225 ;  /* 0x0016e8e101007387 */ /* 0x000fe20000100800 */
        /* <DEDUP_REMOVED lines=8> */
[----:B------:R-:W-:Y:S01]  /*2d790*/  STL [R1+0x16f0], R224 ;  /* 0x0016f0e001007387 */ /* 0x000fe20000100800 */
[----:B------:R-:W-:Y:S01]  /*2d7a0*/  LOP3.LUT R7, R7, 0xfffffffb, RZ, 0xc0, !PT ;  /* 0xfffffffb07077812 */ /* 0x000fe200078ec0ff */
[----:B------:R-:W-:Y:S01]  /*2d7b0*/  VIADD R170, R171, UR31 ;  /* 0x0000001fabaa7c36 */ /* 0x000fe20008000000 */
[----:B------:R-:W-:Y:S01]  /*2d7c0*/  ISETP.LT.AND P1, PT, R11, UR10, !P0 ;  /* 0x0000000a0b007c0c */ /* 0x000fe2000c721270 */
[----:B------:R-:W-:Y:S01]  /*2d7d0*/  STL [R1+0x16f4], R223 ;  /* 0x0016f4df01007387 */ /* 0x000fe20000100800 */
[----:B------:R-:W-:Y:S01]  /*2d7e0*/  ISETP.LT.AND P0, PT, R10, UR56, !P0 ;  /* 0x000000380a007c0c */ /* 0x000fe2000c701270 */
[----:B------:R-:W-:Y:S01]  /*2d7f0*/  VIADD R169, R170, UR53 ;  /* 0x00000035aaa97c36 */ /* 0x000fe20008000000 */
[----:B------:R-:W-:Y:S01]  /*2d800*/  ULDC UR55, c[0x0][0x248] ;  /* 0x0000920000377ab9 */ /* 0x000fe20000000800 */
[----:B------:R-:W-:Y:S01]  /*2d810*/  ULDC UR10, c[0x0][0x248] ;  /* 0x00009200000a7ab9 */ /* 0x000fe20000000800 */
[----:B------:R-:W-:-:S07]  /*2d820*/  ULDC UR31, c[0x0][0x22c] ;  /* 0x00008b00001f7ab9 */ /* 0x000fce0000000800 */
[----:B------:R-:W-:Y:S01]  /*2d830*/  @P1 LOP3.LUT R7, R7, 0x4, RZ, 0xfc, !PT ;  /* 0x0000000407071812 */ /* 0x000fe200078efcff */
[----:B------:R-:W-:Y:S01]  /*2d840*/  STL [R1+0x16f8], R222 ;  /* 0x0016f8de01007387 */ /* 0x000fe20000100800 */
[----:B------:R-:W-:Y:S01]  /*2d850*/  ULDC UR56, c[0x0][0x248] ;  /* 0x0000920000387ab9 */ /* 0x000fe20000000800 */
[----:B------:R-:W-:Y:S01]  /*2d860*/  ULDC UR53, c[0x0][0x248] ;  /* 0x0000920000357ab9 */ /* 0x000fe20000000800 */
        /* <DEDUP_REMOVED lines=15> */
[----:B------:R-:W-:Y:S01]  /*2d960*/  @P0 LOP3.LUT R6, R6, 0x80000000, RZ, 0xfc, !PT ;  /* 0x8000000006060812 */ /* 0x000fe200078efcff */
[----:B------:R-:W-:Y:S01]  /*2d970*/  ULDC UR59, c[0x0][0x248] ;  /* 0x00009200003b7ab9 */ /* 0x000fe20000000800 */
[----:B------:R-:W-:Y:S01]  /*2d980*/  ISETP.GE.AND P0, PT, R166, UR5, PT ;  /* 0x00000005a6007c0c */ /* 0x000fe2000bf06270 */
[----:B------:R-:W-:Y:S01]  /*2d990*/  ULDC UR10, c[0x0][0x248] ;  /* 0x00009200000a7ab9 */ /* 0x000fe20000000800 */
[----:B------:R-:W-:Y:S01]  /*2d9a0*/  LOP3.LUT R6, R6, 0xbfffffff, RZ, 0xc0, !PT ;  /* 0xbfffffff06067812 */ /* 0x000fe200078ec0ff */
[----:B------:R-:W-:Y:S01]  /*2d9b0*/  STL [R1+0x1714], R218 ;  /* 0x001714da01007387 */ /* 0x000fe20000100800 */
[----:B------:R-:W-:Y:S01]  /*2d9c0*/  ISETP.LT.AND P1, PT, R11, UR58, !P0 ;  /* 0x0000003a0b007c0c */ /* 0x000fe2000c721270 */
[----:B------:R-:W-:Y:S01]  /*2d9d0*/  VIADD R166, R167, UR56 ;  /* 0x00000038a7a67c36 */ /* 0x000fe20008000000 */
[----:B------:R-:W-:Y:S01]  /*2d9e0*/  ISETP.LT.AND P0, PT, R10, UR11, !P0 ;  /* 0x0000000b0a007c0c */ /* 0x000fe2000c701270 */
[----:B------:R-:W-:Y:S01]  /*2d9f0*/  STL [R1+0x171c], R217 ;  /* 0x00171cd901007387 */ /* 0x000fe20000100800 */
[----:B------:R-:W-:Y:S01]  /*2da00*/  ULDC UR11, c[0x0][0x248] ;  /* 0x00009200000b7ab9 */ /* 0x000fe20000000800 */
[----:B------:R-:W-:Y:S01]  /*2da10*/  ULDC UR5, c[0x0][0x248] ;  /* 0x0000920000057ab9 */ /* 0x000fe20000000800 */
[----:B------:R-:W-:-:S07]  /*2da20*/  ULDC UR58, c[0x0][0x248] ;  /* 0x00009200003a7ab9 */ /* 0x000fce0000000800 */
[----:B------:R-:W-:Y:S01]  /*2da30*/  @P1 LOP3.LUT R6, R6, 0x40000000, RZ, 0xfc, !PT ;  /* 0x4000000006061812 */ /* 0x000fe200078efcff */
[----:B------:R-:W-:-:S03]  /*2da40*/  ULDC UR56, c[0x0][0x248] ;  /* 0x0000920000387ab9 */ /* 0x000fc60000000800 */
[----:B------:R-:W-:-:S04]  /*2da50*/  LOP3.LUT R6, R6, 0xdfffffff, RZ, 0xc0, !PT ;  /* 0xdfffffff06067812 */ /* 0x000fc800078ec0ff */
[----:B------:R-:W-:Y:S02]  /*2da60*/  @P0 LOP3.LUT R6, R6, 0x20000000, RZ, 0xfc, !PT ;  /* 0x2000000006060812 */ /* 0x000fe400078efcff */
[----:B------:R-:W-:Y:S02]  /*2da70*/  ISETP.GE.AND P0, PT, R165, UR60, PT ;  /* 0x0000003ca5007c0c */ /* 0x000fe4000bf06270 */
        /* <DEDUP_REMOVED lines=9> */
[----:B------:R-:W-:-:S04]  /*2db10*/  @P1 LOP3.LUT R6, R6, 0x10000000, RZ, 0xfc, !PT ;  /* 0x1000000006061812 */ /* 0x000fc800078efcff */
        /* <DEDUP_REMOVED lines=9> */
[----:B------:R-:W-:-:S07]  /*2dbb0*/  ULDC UR9, c[0x0][0x248] ;  /* 0x0000920000097ab9 */ /* 0x000fce0000000800 */
[----:B------:R-:W-:Y:S01]  /*2dbc0*/  @P1 LOP3.LUT R6, R6, 0x4000000, RZ, 0xfc, !PT ;  /* 0x0400000006061812 */ /* 0x000fe200078efcff */
[----:B------:R-:W-:Y:S01]  /*2dbd0*/  STL [R1+0x1734], R213 ;  /* 0x001734d501007387 */ /* 0x000fe20000100800 */
[----:B------:R-:W-:Y:S01]  /*2dbe0*/  ISETP.GE.AND P4, PT, R22, UR31, PT ;  /* 0x0000001f16007c0c */ /* 0x000fe2000bf86270 */
[----:B------:R-:W-:Y:S01]  /*2dbf0*/  ULDC UR13, c[0x0][0x228] ;  /* 0x00008a00000d7ab9 */ /* 0x000fe20000000800 */
[----:B------:R-:W-:-:S04]  /*2dc00*/  LOP3.LUT R6, R6, 0xfdffffff, RZ, 0xc0, !PT ;  /* 0xfdffffff06067812 */ /* 0x000fc800078ec0ff */
[----:B------:R-:W-:Y:S02]  /*2dc10*/  @P0 LOP3.LUT R6, R6, 0x2000000, RZ, 0xfc, !PT ;  /* 0x0200000006060812 */ /* 0x000fe400078efcff */
[----:B------:R-:W-:-:S04]  /*2dc20*/  ISETP.GE.AND P0, PT, R163, UR12, PT ;  /* 0x0000000ca3007c0c */ /* 0x000fc8000bf06270 */
[----:B------:R-:W-:Y:S02]  /*2dc30*/  ISETP.LT.AND P2, PT, R11, UR16, !P0 ;  /* 0x000000100b007c0c */ /* 0x000fe4000c741270 */
[----:B------:R-:W-:Y:S02]  /*2dc40*/  ISETP.LT.AND P1, PT, R10, UR18, !P0 ;  /* 0x000000120a007c0c */ /* 0x000fe4000c721270 */
[----:B------:R-:W-:Y:S02]  /*2dc50*/  LOP3.LUT R6, R6, 0xfeffffff, RZ, 0xc0, !PT ;  /* 0xfeffffff06067812 */ /* 0x000fe400078ec0ff */
[----:B------:R-:W-:-:S07]  /*2dc60*/  ISETP.GE.AND P0, PT, R162, UR17, PT ;  /* 0x00000011a2007c0c */ /* 0x000fce000bf06270 */
[----:B------:R-:W-:Y:S02]  /*2dc70*/  @P2 LOP3.LUT R6, R6, 0x1000000, RZ, 0xfc, !PT ;  /* 0x0100000006062812 */ /* 0x000fe400078efcff */
[----:B------:R-:W-:Y:S02]  /*2dc80*/  ISETP.LT.AND P2, PT, R11, UR15, !P0 ;  /* 0x0000000f0b007c0c */ /* 0x000fe4000c741270 */
[----:B------:R-:W-:-:S04]  /*2dc90*/  LOP3.LUT R6, R6, 0xff7fffff, RZ, 0xc0, !PT ;  /* 0xff7fffff06067812 */ /* 0x000fc800078ec0ff */
[----:B------:R-:W-:Y:S02]  /*2dca0*/  @P1 LOP3.LUT R6, R6, 0x800000, RZ, 0xfc, !PT ;  /* 0x0080000006061812 */ /* 0x000fe400078efcff */
[----:B------:R-:W-:Y:S02]  /*2dcb0*/  ISETP.LT.AND P1, PT, R10, UR23, !P0 ;  /* 0x000000170a007c0c */ /* 0x000fe4000c721270 */
[----:B------:R-:W-:Y:S02]  /*2dcc0*/  LOP3.LUT R6, R6, 0xffbfffff, RZ, 0xc0, !PT ;  /* 0xffbfffff06067812 */ /* 0x000fe400078ec0ff */
[----:B------:R-:W-:Y:S02]  /*2dcd0*/  ISETP.GE.AND P0, PT, R161, UR20, PT ;  /* 0x00000014a1007c0c */ /* 0x000fe4000bf06270 */
[----:B------:R-:W-:Y:S02]  /*2dce0*/  @P2 LOP3.LUT R6, R6, 0x400000, RZ, 0xfc, !PT ;  /* 0x0040000006062812 */ /* 0x000fe400078efcff */
[----:B------:R-:W-:-:S02]  /*2dcf0*/  ISETP.LT.AND P2, PT, R11, UR19, !P0 ;  /* 0x000000130b007c0c */ /* 0x000fc4000c741270 */
        /* <DEDUP_REMOVED lines=12> */
[----:B------:R-:W-:Y:S01]  /*2ddc0*/  @P2 LOP3.LUT R6, R6, 0x40000, RZ, 0xfc, !PT ;  /* 0x0004000006062812 */ /* 0x000fe200078efcff */
[----:B------:R-:W-:Y:S01]  /*2ddd0*/  STL [R1+0x173c], R212 ;  /* 0x00173cd401007387 */ /* 0x000fe20000100800 */
[----:B------:R-:W-:-:S02]  /*2dde0*/  ISETP.LT.AND P2, PT, R11, UR24, !P0 ;  /* 0x000000180b007c0c */ /* 0x000fc4000c741270 */
[----:B------:R-:W-:Y:S01]  /*2ddf0*/  LOP3.LUT R6, R6, 0xfffdffff, RZ, 0xc0, !PT ;  /* 0xfffdffff06067812 */ /* 0x000fe200078ec0ff */
[----:B------:R-:W-:Y:S04]  /*2de00*/  STL [R1+0x1740], R211 ;  /* 0x001740d301007387 */ /* 0x000fe80000100800 */
[----:B------:R-:W-:Y:S01]  /*2de10*/  STL [R1+0x1738], R210 ;  /* 0x001738d201007387 */ /* 0x000fe20000100800 */
[----:B------:R-:W-:-:S03]  /*2de20*/  @P1 LOP3.LUT R6, R6, 0x20000, RZ, 0xfc, !PT ;  /* 0x0002000006061812 */ /* 0x000fc600078efcff */
[----:B------:R-:W-:Y:S04]  /*2de30*/  STL [R1+0x1730], R209 ;  /* 0x001730d101007387 */ /* 0x000fe80000100800 */
[----:B------:R-:W-:Y:S01]  /*2de40*/  STL [R1+0x1728], R208 ;  /* 0x001728d001007387 */ /* 0x000fe20000100800 */
[----:B------:R-:W-:-:S03]  /*2de50*/  ISETP.LT.AND P1, PT, R10, UR40, !P0 ;  /* 0x000000280a007c0c */ /* 0x000fc6000c721270 */
[----:B------:R-:W-:Y:S01]  /*2de60*/  STL [R1+0x1718], R207 ;  /* 0x001718cf01007387 */ /* 0x000fe20000100800 */
[----:B------:R-:W-:-:S03]  /*2de70*/  LOP3.LUT R6, R6, 0xfffeffff, RZ, 0xc0, !PT ;  /* 0xfffeffff06067812 */ /* 0x000fc600078ec0ff */
[----:B------:R-:W-:Y:S04]  /*2de80*/  STL [R1+0x170c], R206 ;  /* 0x00170cce01007387 */ /* 0x000fe80000100800 */
[----:B------:R-:W-:Y:S04]  /*2de90*/  STL [R1+0x1708], R205 ;  /* 0x001708cd01007387 */ /* 0x000fe80000100800 */
[----:B------:R-:W-:Y:S01]  /*2dea0*/  STL [R1+0x16fc], R204 ;  /* 0x0016fccc01007387 */ /* 0x000fe20000100800 */
[----:B------:R-:W-:-:S03]  /*2deb0*/  ISETP.GE.AND P0, PT, R158, UR34, PT ;  /* 0x000000229e007c0c */ /* 0x000fc6000bf06270 */
[----:B------:R-:W-:Y:S01]  /*2dec0*/  STL [R1+0x16ec], R203 ;  /* 0x0016eccb01007387 */ /* 0x000fe20000100800 */
[----:B------:R-:W-:-:S03]  /*2ded0*/  @P2 LOP3.LUT R6, R6, 0x10000, RZ, 0xfc, !PT ;  /* 0x0001000006062812 */ /* 0x000fc600078efcff */
[----:B------:R-:W-:Y:S04]  /*2dee0*/  STL [R1+0x16e0], R202 ;  /* 0x0016e0ca01007387 */ /* 0x000fe80000100800 */
[----:B------:R-:W-:Y:S04]  /*2def0*/  STL [R1+0x16dc], R201 ;  /* 0x0016dcc901007387 */ /* 0x000fe80000100800 */
[----:B------:R-:W-:Y:S01]  /*2df00*/  STL [R1+0x16d0], R200 ;  /* 0x0016d0c801007387 */ /* 0x000fe20000100800 */
[----:B------:R-:W-:-:S03]  /*2df10*/  ISETP.LT.AND P2, PT, R11, UR28, !P0 ;  /* 0x0000001c0b007c0c */ /* 0x000fc6000c741270 */
[----:B------:R-:W-:Y:S01]  /*2df20*/  STL [R1+0x16c0], R199 ;  /* 0x0016c0c701007387 */ /* 0x000fe20000100800 */
[----:B------:R-:W-:-:S03]  /*2df30*/  LOP3.LUT R6, R6, 0xffff7fff, RZ, 0xc0, !PT ;  /* 0xffff7fff06067812 */ /* 0x000fc600078ec0ff */
[----:B------:R-:W-:Y:S04]  /*2df40*/  STL [R1+0x16b8], R198 ;  /* 0x0016b8c601007387 */ /* 0x000fe80000100800 */
[----:B------:R-:W-:Y:S04]  /*2df50*/  STL [R1+0x16b0], R197 ;  /* 0x0016b0c501007387 */ /* 0x000fe80000100800 */
[----:B------:R-:W-:Y:S04]  /*2df60*/  STL [R1+0x16a8], R196 ;  /* 0x0016a8c401007387 */ /* 0x000fe80000100800 */
        /* <DEDUP_REMOVED lines=8> */
[----:B------:R-:W-:Y:S01]  /*2dff0*/  STL [R1+0x1660], R190 ;  /* 0x001660be01007387 */ /* 0x000fe20000100800 */
[----:B------:R-:W-:-:S03]  /*2e000*/  VIADD R163, R164, UR8 ;  /* 0x00000008a4a37c36 */ /* 0x000fc60008000000 */
[----:B------:R-:W-:Y:S04]  /*2e010*/  STL [R1+0x165c], R189 ;  /* 0x00165cbd01007387 */ /* 0x000fe80000100800 */
[----:B------:R-:W-:Y:S01]  /*2e020*/  STL [R1+0x1650], R188 ;  /* 0x001650bc01007387 */ /* 0x000fe20000100800 */
[----:B------:R-:W-:-:S03]  /*2e030*/  ISETP.GE.AND P0, PT, R157, UR36, PT ;  /* 0x000000249d007c0c */ /* 0x000fc6000bf06270 */
[----:B------:R-:W-:Y:S01]  /*2e040*/  STL [R1+0x1640], R187 ;  /* 0x001640bb01007387 */ /* 0x000fe20000100800 */
[----:B------:R-:W-:-:S03]  /*2e050*/  @P2 LOP3.LUT R6, R6, 0x4000, RZ, 0xfc, !PT ;  /* 0x0000400006062812 */ /* 0x000fc600078efcff */
[----:B------:R-:W-:Y:S01]  /*2e060*/  STL [R1+0x1638], R186 ;  /* 0x001638ba01007387 */ /* 0x000fe20000100800 */
[----:B------:R-:W-:-:S03]  /*2e070*/  VIADD R162, R163, UR59 ;  /* 0x0000003ba3a27c36 */ /* 0x000fc60008000000 */
        /* <DEDUP_REMOVED lines=8> */
[----:B------:R-:W-:Y:S04]  /*2e100*/  STL [R1+0x15fc], R180 ;  /* 0x0015fcb401007387 */ /* 0x000fe80000100800 */
        /* <DEDUP_REMOVED lines=18> */
[----:B------:R-:W-:Y:S04]  /*2e230*/  STL [R1+0x158c], R168 ;  /* 0x00158ca801007387 */ /* 0x000fe80000100800 */
[----:B------:R-:W-:Y:S01]  /*2e240*/  STL [R1+0x1580], R167 ;  /* 0x001580a701007387 */ /* 0x000fe20000100800 */
[----:B------:R-:W-:-:S03]  /*2e250*/  LOP3.LUT R6, R6, 0xfffff7ff, RZ, 0xc0, !PT ;  /* 0xfffff7ff06067812 */ /* 0x000fc600078ec0ff */
[----:B------:R-:W-:Y:S01]  /*2e260*/  STL [R1+0x1574], R166 ;  /* 0x001574a601007387 */ /* 0x000fe20000100800 */
[----:B------:R-:W-:-:S03]  /*2e270*/  ISETP.GE.AND P0, PT, R156, UR30, PT ;  /* 0x0000001e9c007c0c */ /* 0x000fc6000bf06270 */
[----:B------:R-:W-:Y:S01]  /*2e280*/  STL [R1+0x1570], R165 ;  /* 0x001570a501007387 */ /* 0x000fe20000100800 */
[----:B------:R-:W-:-:S03]  /*2e290*/  VIADD R157, R158, UR10 ;  /* 0x0000000a9e9d7c36 */ /* 0x000fc60008000000 */
[----:B------:R-:W-:Y:S04]  /*2e2a0*/  STL [R1+0x1564], R164 ;  /* 0x001564a401007387 */ /* 0x000fe80000100800 */
[----:B------:R-:W-:Y:S01]  /*2e2b0*/  STL [R1+0x1558], R163 ;  /* 0x001558a301007387 */ /* 0x000fe20000100800 */
[----:B------:R-:W-:-:S03]  /*2e2c0*/  @P1 LOP3.LUT R6, R6, 0x800, RZ, 0xfc, !PT ;  /* 0x0000080006061812 */ /* 0x000fc600078efcff */
[----:B------:R4:W-:Y:S01]  /*2e2d0*/  STL [R1+0x1550], R162 ;  /* 0x001550a201007387 */ /* 0x0009e20000100800 */
[----:B------:R-:W-:-:S03]  /*2e2e0*/  ISETP.LT.AND P2, PT, R11, UR29, !P0 ;  /* 0x0000001d0b007c0c */ /* 0x000fc6000c741270 */
[----:B------:R-:W-:Y:S01]  /*2e2f0*/  STL [R1+0x1548], R161 ;  /* 0x001548a101007387 */ /* 0x000fe20000100800 */
[----:B------:R-:W-:-:S03]  /*2e300*/  ISETP.LT.AND P1, PT, R10, UR46, !P0 ;  /* 0x0000002e0a007c0c */ /* 0x000fc6000c721270 */
[----:B------:R-:W-:Y:S01]  /*2e310*/  STL [R1+0x1540], R160 ;  /* 0x001540a001007387 */ /* 0x000fe20000100800 */
[----:B------:R-:W-:-:S03]  /*2e320*/  ISETP.GE.AND P0, PT, R155, UR43, PT ;  /* 0x0000002b9b007c0c */ /* 0x000fc6000bf06270 */
[----:B------:R-:W-:Y:S04]  /*2e330*/  STL [R1+0x1534], R159 ;  /* 0x0015349f01007387 */ /* 0x000fe80000100800 */
[----:B------:R-:W-:Y:S04]  /*2e340*/  STL [R1+0x1528], R158 ;  /* 0x0015289e01007387 */ /* 0x000fe80000100800 */
[----:B------:R-:W-:Y:S04]  /*2e350*/  STL [R1+0x1524], R157 ;  /* 0x0015249d01007387 */ /* 0x000fe80000100800 */
[----:B------:R-:W3:Y:S01]  /*2e360*/  LDL.LU R155, [R1+0x1084] ;  /* 0x00108400019b7983 */ /* 0x000ee20000300800 */
[----:B------:R-:W-:-:S04]  /*2e370*/  LOP3.LUT R6, R6, 0xfffffbff, RZ, 0xc0, !PT ;  /* 0xfffffbff06067812 */ /* 0x000fc800078ec0ff */
        /* <DEDUP_REMOVED lines=19> */
[----:B------:R-:W-:-:S04]  /*2e4b0*/  LOP3.LUT R6, R6, 0xfffffff7, RZ, 0xc0, !PT ;  /* 0xfffffff706067812 */ /* 0x000fc800078ec0ff */
[----:B------:R-:W-:Y:S02]  /*2e4c0*/  @P2 LOP3.LUT R6, R6, 0x8, RZ, 0xfc, !PT ;  /* 0x0000000806062812 */ /* 0x000fe400078efcff */
[----:B------:R-:W-:Y:S02]  /*2e4d0*/  ISETP.GE.AND P0, PT, R152, UR49, PT ;  /* 0x0000003198007c0c */ /* 0x000fe4000bf06270 */
[----:B------:R-:W-:Y:S01]  /*2e4e0*/  LOP3.LUT R6, R6, 0xfffffffb, RZ, 0xc0, !PT ;  /* 0xfffffffb06067812 */ /* 0x000fe200078ec0ff */
[----:B------:R-:W-:-:S03]  /*2e4f0*/  VIADD R156, R157, UR60 ;  /* 0x0000003c9d9c7c36 */ /* 0x000fc60008000000 */
[----:B------:R-:W-:Y:S02]  /*2e500*/  @P1 LOP3.LUT R6, R6, 0x4, RZ, 0xfc, !PT ;  /* 0x0000000406061812 */ /* 0x000fe400078efcff */
[----:B------:R-:W-:Y:S01]  /*2e510*/  ISETP.LT.AND P1, PT, R11, UR35, !P0 ;  /* 0x000000230b007c0c */ /* 0x000fe2000c721270 */
[----:B------:R-:W-:Y:S01]  /*2e520*/  VIADD R252, R156, UR14 ;  /* 0x0000000e9cfc7c36 */ /* 0x000fe20008000000 */
[----:B------:R-:W-:-:S03]  /*2e530*/  ISETP.LT.AND P0, PT, R10, UR54, !P0 ;  /* 0x000000360a007c0c */ /* 0x000fc6000c701270 */
[----:B-1----:R-:W-:Y:S01]  /*2e540*/  VIADD R231, R252, UR56 ;  /* 0x00000038fce77c36 */ /* 0x002fe20008000000 */
[----:B------:R-:W-:-:S03]  /*2e550*/  LOP3.LUT R6, R6, 0xfffffffd, RZ, 0xc0, !PT ;  /* 0xfffffffd06067812 */ /* 0x000fc600078ec0ff */
[----:B--2---:R-:W-:Y:S01]  /*2e560*/  VIADD R230, R231, UR61 ;  /* 0x0000003de7e67c36 */ /* 0x004fe20008000000 */
[----:B------:R-:W-:-:S03]  /*2e570*/  ISETP.GE.AND P2, PT, R23, UR51, PT ;  /* 0x0000003317007c0c */ /* 0x000fc6000bf46270 */
[----:B------:R-:W-:Y:S01]  /*2e580*/  @P1 LOP3.LUT R6, R6, 0x2, RZ, 0xfc, !PT ;  /* 0x0000000206061812 */ /* 0x000fe200078efcff */
[----:B------:R-:W-:Y:S01]  /*2e590*/  VIADD R23, R230, UR9 ;  /* 0x00000009e6177c36 */ /* 0x000fe20008000000 */
[----:B------:R1:W-:Y:S02]  /*2e5a0*/  STL [R1+0x1518], R156 ;  /* 0x0015189c01007387 */ /* 0x0003e40000100800 */
[----:B------:R-:W-:Y:S02]  /*2e5b0*/  LOP3.LUT R6, R6, 0xfffffffe, RZ, 0xc0, !PT ;  /* 0xfffffffe06067812 */ /* 0x000fe400078ec0ff */
[----:B------:R-:W-:Y:S02]  /*2e5c0*/  STL [R1+0x1748], R23 ;  /* 0x0017481701007387 */ /* 0x000fe40000100800 */
[----:B------:R-:W-:-:S04]  /*2e5d0*/  @P0 LOP3.LUT R6, R6, 0x1, RZ, 0xfc, !PT ;  /* 0x0000000106060812 */ /* 0x000fc800078efcff */
[----:B------:R-:W-:Y:S02]  /*2e5e0*/  LOP3.LUT R6, R6, 0xffffffdf, RZ, 0xc0, !PT ;  /* 0xffffffdf06067812 */ /* 0x000fe400078ec0ff */
[C---:B------:R-:W-:Y:S02]  /*2e5f0*/  ISETP.LT.AND P1, PT, R11.reuse, UR33, !P2 ;  /* 0x000000210b007c0c */ /* 0x040fe4000d721270 */
[----:B------:R-:W-:Y:S02]  /*2e600*/  ISETP.LT.AND P2, PT, R10, UR37, !P2 ;  /* 0x000000250a007c0c */ /* 0x000fe4000d741270 */
[----:B------:R-:W-:Y:S02]  /*2e610*/  ISETP.LT.AND P3, PT, R11, UR13, !P4 ;  /* 0x0000000d0b007c0c */ /* 0x000fe4000e761270 */
[----:B---3--:R-:W-:-:S04]  /*2e620*/  ISETP.GE.AND P0, PT, R251, R155, PT ;  /* 0x0000009bfb00720c */ /* 0x008fc80003f06270 */
[----:B------:R-:W-:-:S13]  /*2e630*/  ISETP.LT.AND P5, PT, R10, UR4, !P0 ;  /* 0x000000040a007c0c */ /* 0x000fda000c7a1270 */
[----:B------:R-:W-:Y:S01]  /*2e640*/  @P5 LOP3.LUT R6, R6, 0x20, RZ, 0xfc, !PT ;  /* 0x0000002006065812 */ /* 0x000fe200078efcff */
[----:B------:R-:W-:Y:S01]  /*2e650*/  STL [R1+0x17b8], R12 ;  /* 0x0017b80c01007387 */ /* 0x000fe20000100800 */
[----:B------:R-:W-:Y:S01]  /*2e660*/  LOP3.LUT R20, R20, 0xffdfffff, RZ, 0xc0, !PT ;  /* 0xffdfffff14147812 */ /* 0x000fe200078ec0ff */
[----:B----4-:R-:W-:Y:S01]  /*2e670*/  IMAD.MOV.U32 R162, RZ, RZ, R24 ;  /* 0x000000ffffa27224 */ /* 0x010fe200078e0018 */
[----:B------:R-:W-:Y:S01]  /*2e680*/  ULDC UR4, c[0x0][0x22c] ;  /* 0x00008b0000047ab9 */ /* 0x000fe20000000800 */
[----:B------:R-:W-:Y:S01]  /*2e690*/  STL [R1+0x17b4], R13 ;  /* 0x0017b40d01007387 */ /* 0x000fe20000100800 */
[----:B------:R-:W-:Y:S01]  /*2e6a0*/  @P0 LOP3.LUT R20, R20, 0x200000, RZ, 0xfc, !PT ;  /* 0x0020000014140812 */ /* 0x000fe200078efcff */
[----:B------:R-:W-:Y:S01]  /*2e6b0*/  IMAD.MOV.U32 R163, RZ, RZ, R26 ;  /* 0x000000ffffa37224 */ /* 0x000fe200078e001a */
[----:B------:R-:W-:Y:S01]  /*2e6c0*/  ULDC.64 UR8, c[0x0][0x228] ;  /* 0x00008a0000087ab9 */ /* 0x000fe20000000a00 */
[----:B------:R-:W-:Y:S01]  /*2e6d0*/  STL [R1+0x17b0], R14 ;  /* 0x0017b00e01007387 */ /* 0x000fe20000100800 */
[----:B------:R-:W-:-:S02]  /*2e6e0*/  LOP3.LUT P0, RZ, R6, 0x800, RZ, 0xc0, !PT ;  /* 0x0000080006ff7812 */ /* 0x000fc4000780c0ff */
[----:B------:R-:W-:Y:S01]  /*2e6f0*/  LOP3.LUT R22, R22, 0xfffff7ff, RZ, 0xc0, !PT ;  /* 0xfffff7ff16167812 */ /* 0x000fe200078ec0ff */
[----:B------:R-:W-:Y:S04]  /*2e700*/  STL [R1+0x17ac], R15 ;  /* 0x0017ac0f01007387 */ /* 0x000fe80000100800 */
[----:B------:R-:W-:Y:S04]  /*2e710*/  STL [R1+0x179c], R16 ;  /* 0x00179c1001007387 */ /* 0x000fe80000100800 */
[----:B------:R-:W-:Y:S02]  /*2e720*/  STL [R1+0x1798], R17 ;  /* 0x0017981101007387 */ /* 0x000fe40000100800 */
[----:B------:R-:W-:-:S02]  /*2e730*/  @P0 LOP3.LUT R22, R22, 0x800, RZ, 0xfc, !PT ;  /* 0x0000080016160812 */ /* 0x000fc400078efcff */
[----:B------:R-:W-:Y:S01]  /*2e740*/  STL [R1+0x1784], R18 ;  /* 0x0017841201007387 */ /* 0x000fe20000100800 */
[----:B------:R-:W-:Y:S02]  /*2e750*/  LOP3.LUT P0, RZ, R6, 0x8, RZ, 0xc0, !PT ;  /* 0x0000000806ff7812 */ /* 0x000fe4000780c0ff */
        /* <DEDUP_REMOVED lines=9> */
[----:B-1----:R-:W2:Y:S04]  /*2e7f0*/  LDL.LU R156, [R1+0x550] ;  /* 0x00055000019c7983 */ /* 0x002ea80000300800 */
[----:B------:R-:W2:Y:S02]  /*2e800*/  LDL.LU R157, [R1+0x558] ;  /* 0x00055800019d7983 */ /* 0x000ea40000300800 */
[----:B------:R-:W-:-:S02]  /*2e810*/  @P0 LOP3.LUT R22, R22, 0x2000, RZ, 0xfc, !PT ;  /* 0x0000200016160812 */ /* 0x000fc400078efcff */
[----:B------:R-:W2:Y:S01]  /*2e820*/  LDL.LU R158, [R1+0x150] ;  /* 0x00015000019e7983 */ /* 0x000ea20000300800 */
[----:B------:R-:W-:Y:S02]  /*2e830*/  LOP3.LUT P0, RZ, R6, 0x2, RZ, 0xc0, !PT ;  /* 0x0000000206ff7812 */ /* 0x000fe4000780c0ff */
[----:B------:R-:W-:Y:S01]  /*2e840*/  LOP3.LUT R22, R22, 0xffffbfff, RZ, 0xc0, !PT ;  /* 0xffffbfff16167812 */ /* 0x000fe200078ec0ff */
[----:B------:R-:W2:Y:S04]  /*2e850*/  LDL.LU R159, [R1+0x158] ;  /* 0x00015800019f7983 */ /* 0x000ea80000300800 */
[----:B------:R-:W1:Y:S04]  /*2e860*/  LDS.128 R12, [R21] ;  /* 0x00000000150c7984 */ /* 0x000e680000000c00 */
[----:B------:R-:W3:Y:S02]  /*2e870*/  LDL.LU R152, [R1+0xd54] ;  /* 0x000d540001987983 */ /* 0x000ee40000300800 */
[----:B------:R-:W-:Y:S01]  /*2e880*/  @P0 LOP3.LUT R22, R22, 0x4000, RZ, 0xfc, !PT ;  /* 0x0000400016160812 */ /* 0x000fe200078efcff */
[----:B------:R-:W-:Y:S01]  /*2e890*/  BAR.SYNC.DEFER_BLOCKING 0x0 ;  /* 0x0000000000007b1d */ /* 0x000fe20000010000 */
[----:B------:R-:W-:-:S05]  /*2e8a0*/  LOP3.LUT P0, RZ, R6, 0x1, RZ, 0xc0, !PT ;  /* 0x0000000106ff7812 */ /* 0x000fca000780c0ff */
[----:B-1----:R-:W-:Y:S04]  /*2e8b0*/  STL.64 [R1+0xd40], R12 ;  /* 0x000d400c01007387 */ /* 0x002fe80000100a00 */
[----:B------:R-:W-:Y:S04]  /*2e8c0*/  STL.64 [R1+0xd48], R14 ;  /* 0x000d480e01007387 */ /* 0x000fe80000100a00 */
[----:B------:R-:W3:Y:S04]  /*2e8d0*/  LDL.LU R153, [R1+0xd5c] ;  /* 0x000d5c0001997983 */ /* 0x000ee80000300800 */
[----:B------:R-:W3:Y:S04]  /*2e8e0*/  LDL.LU R154, [R1+0x954] ;  /* 0x00095400019a7983 */ /* 0x000ee80000300800 */
[----:B------:R-:W3:Y:S04]  /*2e8f0*/  LDL.LU R155, [R1+0x95c] ;  /* 0x00095c00019b7983 */ /* 0x000ee80000300800 */
[----:B--2---:R1:W-:Y:S01]  /*2e900*/  STSM.16.M88.4 [R0], R156 ;  /* 0x0000009c00007844 */ /* 0x0043e20000000200 */
[----:B------:R-:W-:Y:S06]  /*2e910*/  BAR.SYNC.DEFER_BLOCKING 0x0 ;  /* 0x0000000000007b1d */ /* 0x000fec0000010000 */
[----:B-1----:R-:W2:Y:S04]  /*2e920*/  LDL.LU R156, [R1+0x554] ;  /* 0x00055400019c7983 */ /* 0x002ea80000300800 */
[----:B------:R-:W1:Y:S01]  /*2e930*/  LDS.128 R12, [R21] ;  /* 0x00000000150c7984 */ /* 0x000e620000000c00 */
[----:B------:R-:W-:Y:S06]  /*2e940*/  BAR.SYNC.DEFER_BLOCKING 0x0 ;  /* 0x0000000000007b1d */ /* 0x000fec0000010000 */
[----:B---3--:R3:W-:Y:S04]  /*2e950*/  STSM.16.M88.4 [R0], R152 ;  /* 0x0000009800007844 */ /* 0x0087e80000000200 */
[----:B-1----:R-:W-:Y:S04]  /*2e960*/  STL.64 [R1+0x950], R12 ;  /* 0x0009500c01007387 */ /* 0x002fe80000100a00 */
[----:B------:R-:W-:Y:S01]  /*2e970*/  STL.64 [R1+0x958], R14 ;  /* 0x0009580e01007387 */ /* 0x000fe20000100a00 */
[----:B------:R-:W-:Y:S06]  /*2e980*/  BAR.SYNC.DEFER_BLOCKING 0x0 ;  /* 0x0000000000007b1d */ /* 0x000fec0000010000 */
[----:B------:R-:W2:Y:S04]  /*2e990*/  LDL.LU R157, [R1+0x55c] ;  /* 0x00055c00019d7983 */ /* 0x000ea80000300800 */
[----:B------:R-:W2:Y:S04]  /*2e9a0*/  LDL.LU R158, [R1+0x154] ;  /* 0x00015400019e7983 */ /* 0x000ea80000300800 */
[----:B------:R-:W2:Y:S04]  /*2e9b0*/  LDL.LU R159, [R1+0x15c] ;  /* 0x00015c00019f7983 */ /* 0x000ea80000300800 */
[----:B---3--:R-:W3:Y:S04]  /*2e9c0*/  LDL.LU R152, [R1+0xd60] ;  /* 0x000d600001987983 */ /* 0x008ee80000300800 */
[----:B------:R-:W1:Y:S01]  /*2e9d0*/  LDS.128 R12, [R21] ;  /* 0x00000000150c7984 */ /* 0x000e620000000c00 */
[----:B------:R-:W-:Y:S06]  /*2e9e0*/  BAR.SYNC.DEFER_BLOCKING 0x0 ;  /* 0x0000000000007b1d */ /* 0x000fec0000010000 */
        /* <DEDUP_REMOVED lines=59> */
[----:B------:R-:W-:Y:S01]  /*2eda0*/  BAR.SYNC.DEFER_BLOCKING 0x0 ;  /* 0x0000000000007b1d */ /* 0x000fe20000010000 */
[----:B-1----:R-:W-:-:S05]  /*2edb0*/  IMAD.MOV.U32 R16, RZ, RZ, R12 ;  /* 0x000000ffff107224 */ /* 0x002fca00078e000c */
[----:B------:R-:W-:Y:S04]  /*2edc0*/  STL [R1+0xd64], R13 ;  /* 0x000d640d01007387 */ /* 0x000fe80000100800 */
[----:B------:R-:W-:Y:S04]  /*2edd0*/  STL.64 [R1+0xd68], R14 ;  /* 0x000d680e01007387 */ /* 0x000fe80000100a00 */
[----:B------:R-:W-:Y:S04]  /*2ede0*/  STL [R1+0x17a0], R16 ;  /* 0x0017a01001007387 */ /* 0x000fe80000100800 */
        /* <DEDUP_REMOVED lines=50> */
[----:B-1----:R-:W-:Y:S04]  /*2f110*/  STL.64 [R1+0x980], R12 ;  /* 0x0009800c01007387 */ /* 0x002fe80000100a00 */
[----:B---3--:R1:W-:Y:S04]  /*2f120*/  STSM.16.M88.4 [R0], R152 ;  /* 0x0000009800007844 */ /* 0x0083e80000000200 */
[----:B------:R-:W-:Y:S04]  /*2f130*/  STL.64 [R1+0x988], R14 ;  /* 0x0009880e01007387 */ /* 0x000fe80000100a00 */
[----:B------:R-:W2:Y:S01]  /*2f140*/  LDL.LU R157, [R1+0x58c] ;  /* 0x00058c00019d7983 */ /* 0x000ea20000300800 */
[----:B------:R-:W-:Y:S06]  /*2f150*/  BAR.SYNC.DEFER_BLOCKING 0x0 ;  /* 0x0000000000007b1d */ /* 0x000fec0000010000 */
[----:B------:R-:W2:Y:S04]  /*2f160*/  LDL.LU R158, [R1+0x184] ;  /* 0x00018400019e7983 */ /* 0x000ea80000300800 */
[----:B------:R-:W2:Y:S04]  /*2f170*/  LDL.LU R159, [R1+0x18c] ;  /* 0x00018c00019f7983 */ /* 0x000ea80000300800 */
[----:B-1----:R-:W3:Y:S04]  /*2f180*/  LDL.LU R152, [R1+0xd90] ;  /* 0x000d900001987983 */ /* 0x002ee80000300800 */
        /* <DEDUP_REMOVED lines=71> */
[----:B------:R-:W-:Y:S01]  /*2f600*/  BAR.SYNC.DEFER_BLOCKING 0x0 ;  /* 0x0000000000007b1d */ /* 0x000fe20000010000 */
[----:B-1----:R-:W-:-:S05]  /*2f610*/  IMAD.MOV.U32 R18, RZ, RZ, R14 ;  /* 0x000000ffff127224 */ /* 0x002fca00078e000e */
[----:B---3--:R1:W-:Y:S04]  /*2f620*/  STSM.16.M88.4 [R0], R152 ;  /* 0x0000009800007844 */ /* 0x0083e80000000200 */
[----:B------:R-:W-:Y:S04]  /*2f630*/  STL.64 [R1+0x9a0], R12 ;  /* 0x0009a00c01007387 */ /* 0x000fe80000100a00 */
[----:B------:R-:W-:Y:S01]  /*2f640*/  STL [R1+0x9ac], R15 ;  /* 0x0009ac0f01007387 */ /* 0x000fe20000100800 */
[----:B------:R-:W-:Y:S06]  /*2f650*/  BAR.SYNC.DEFER_BLOCKING 0x0 ;  /* 0x0000000000007b1d */ /* 0x000fec0000010000 */
[----:B------:R-:W-:Y:S04]  /*2f660*/  STL [R1+0x1788], R18 ;  /* 0x0017881201007387 */ /* 0x000fe80000100800 */
[----:B------:R-:W2:Y:S04]  /*2f670*/  LDL.LU R157, [R1+0x5ac] ;  /* 0x0005ac00019d7983 */ /* 0x000ea80000300800 */
[----:B------:R-:W2:Y:S04]  /*2f680*/  LDL.LU R158, [R1+0x1a4] ;  /* 0x0001a400019e7983 */ /* 0x000ea80000300800 */
[----:B------:R-:W2:Y:S04]  /*2f690*/  LDL.LU R159, [R1+0x1ac] ;  /* 0x0001ac00019f7983 */ /* 0x000ea80000300800 */
[----:B------:R-:W3:Y:S04]  /*2f6a0*/  LDS.128 R12, [R21] ;  /* 0x00000000150c7984 */ /* 0x000ee80000000c00 */
[----:B-1----:R-:W4:Y:S01]  /*2f6b0*/  LDL.LU R152, [R1+0xdb0] ;  /* 0x000db00001987983 */ /* 0x002f220000300800 */
[----:B------:R-:W-:Y:S06]  /*2f6c0*/  BAR.SYNC.DEFER_BLOCKING 0x0 ;  /* 0x0000000000007b1d */ /* 0x000fec0000010000 */
[----:B---3--:R-:W-:Y:S04]  /*2f6d0*/  STL.64 [R1+0x5a0], R12 ;  /* 0x0005a00c01007387 */ /* 0x008fe80000100a00 */
[----:B------:R-:W-:Y:S04]  /*2f6e0*/  STL.64 [R1+0x5a8], R14 ;  /* 0x0005a80e01007387 */ /* 0x000fe80000100a00 */
[----:B------:R-:W4:Y:S04]  /*2f6f0*/  LDL.LU R153, [R1+0xdb8] ;  /* 0x000db80001997983 */ /* 0x000f280000300800 */
[----:B------:R-:W4:Y:S04]  /*2f700*/  LDL.LU R154, [R1+0x9b0] ;  /* 0x0009b000019a7983 */ /* 0x000f280000300800 */
[----:B------:R-:W4:Y:S04]  /*2f710*/  LDL.LU R155, [R1+0x9b8] ;  /* 0x0009b800019b7983 */ /* 0x000f280000300800 */
[----:B--2---:R1:W-:Y:S01]  /*2f720*/  STSM.16.M88.4 [R0], R156 ;  /* 0x0000009c00007844 */ /* 0x0043e20000000200 */
[----:B------:R-:W-:Y:S06]  /*2f730*/  BAR.SYNC.DEFER_BLOCKING 0x0 ;  /* 0x0000000000007b1d */ /* 0x000fec0000010000 */
[----:B-1----:R-:W2:Y:S04]  /*2f740*/  LDL.LU R156, [R1+0x5b0] ;  /* 0x0005b000019c7983 */ /* 0x002ea80000300800 */
[----:B------:R-:W1:Y:S01]  /*2f750*/  LDS.128 R12, [R21] ;  /* 0x00000000150c7984 */ /* 0x000e620000000c00 */
[----:B------:R-:W-:Y:S06]  /*2f760*/  BAR.SYNC.DEFER_BLOCKING 0x0 ;  /* 0x0000000000007b1d */ /* 0x000fec0000010000 */
[----:B----4-:R3:W-:Y:S01]  /*2f770*/  STSM.16.M88.4 [R0], R152 ;  /* 0x0000009800007844 */ /* 0x0107e20000000200 */
[----:B-1----:R-:W-:-:S03]  /*2f780*/  IMAD.MOV.U32 R18, RZ, RZ, R12 ;  /* 0x000000ffff127224 */ /* 0x002fc600078e000c */
[----:B------:R-:W-:Y:S04]  /*2f790*/  STL [R1+0x1a4], R13 ;  /* 0x0001a40d01007387 */ /* 0x000fe80000100800 */
[----:B------:R-:W-:Y:S01]  /*2f7a0*/  STL.64 [R1+0x1a8], R14 ;  /* 0x0001a80e01007387 */ /* 0x000fe20000100a00 */
[----:B------:R-:W-:Y:S06]  /*2f7b0*/  BAR.SYNC.DEFER_BLOCKING 0x0 ;  /* 0x0000000000007b1d */ /* 0x000fec0000010000 */
[----:B------:R-:W-:Y:S04]  /*2f7c0*/  STL [R1+0x178c], R18 ;  /* 0x00178c1201007387 */ /* 0x000fe80000100800 */
[----:B------:R-:W2:Y:S04]  /*2f7d0*/  LDL.LU R157, [R1+0x5b8] ;  /* 0x0005b800019d7983 */ /* 0x000ea80000300800 */
[----:B------:R-:W2:Y:S04]  /*2f7e0*/  LDL.LU R158, [R1+0x1b0] ;  /* 0x0001b000019e7983 */ /* 0x000ea80000300800 */
[----:B------:R-:W2:Y:S04]  /*2f7f0*/  LDL.LU R159, [R1+0x1b8] ;  /* 0x0001b800019f7983 */ /* 0x000ea80000300800 */
[----:B------:R-:W1:Y:S04]  /*2f800*/  LDS.128 R12, [R21] ;  /* 0x00000000150c7984 */ /* 0x000e680000000c00 */
[----:B---3--:R-:W3:Y:S01]  /*2f810*/  LDL.LU R152, [R1+0xdb4] ;  /* 0x000db40001987983 */ /* 0x008ee20000300800 */
        /* <DEDUP_REMOVED lines=71> */
[----:B---3--:R3:W-:Y:S01]  /*2fc90*/  STSM.16.M88.4 [R0], R152 ;  /* 0x0000009800007844 */ /* 0x0087e20000000200 */
[----:B-1----:R-:W-:-:S03]  /*2fca0*/  IMAD.MOV.U32 R19, RZ, RZ, R15 ;  /* 0x000000ffff137224 */ /* 0x002fc600078e000f */
[----:B------:R-:W-:Y:S04]  /*2fcb0*/  STL.64 [R1+0x1c0], R12 ;  /* 0x0001c00c01007387 */ /* 0x000fe80000100a00 */
[----:B------:R-:W-:Y:S01]  /*2fcc0*/  STL [R1+0x1c8], R14 ;  /* 0x0001c80e01007387 */ /* 0x000fe20000100800 */
        /* <DEDUP_REMOVED lines=115> */
[----:B------:R-:W4:Y:S04]  /*30400*/  LDL.LU R160, [R1+0x200] ;  /* 0x0002000001a07983 */ /* 0x000f280000300800 */
[----:B--2---:R-:W-:Y:S01]  /*30410*/  STSM.16.M88.4 [R0], R156 ;  /* 0x0000009c00007844 */ /* 0x004fe20000000200 */
[----:B------:R-:W-:Y:S06]  /*30420*/  BAR.SYNC.DEFER_BLOCKING 0x0 ;  /* 0x0000000000007b1d */ /* 0x000fec0000010000 */
[----:B------:R-:W1:Y:S02]  /*30430*/  LDS.128 R12, [R21] ;  /* 0x00000000150c7984 */ /* 0x000e640000000c00 */
[----:B------:R-:W-:Y:S06]  /*30440*/  BAR.SYNC.DEFER_BLOCKING 0x0 ;  /* 0x0000000000007b1d */ /* 0x000fec0000010000 */
[----:B---3--:R-:W-:Y:S04]  /*30450*/  STSM.16.M88.4 [R0], R152 ;  /* 0x0000009800007844 */ /* 0x008fe80000000200 */
[----:B-1----:R-:W-:Y:S04]  /*30460*/  STL.64 [R1+0x5f0], R12 ;  /* 0x0005f00c01007387 */ /* 0x002fe80000100a00 */
[----:B------:R-:W-:Y:S01]  /*30470*/  STL.64 [R1+0x5f8], R14 ;  /* 0x0005f80e01007387 */ /* 0x000fe20000100a00 */
[----:B------:R-:W-:Y:S06]  /*30480*/  BAR.SYNC.DEFER_BLOCKING 0x0 ;  /* 0x0000000000007b1d */ /* 0x000fec0000010000 */
[----:B------:R-:W4:Y:S04]  /*30490*/  LDL.LU R161, [R1+0x208] ;  /* 0x0002080001a17983 */ /* 0x000f280000300800 */
[----:B------:R-:W2:Y:S04]  /*304a0*/  LDL.LU R156, [R1+0xa04] ;  /* 0x000a0400019c7983 */ /* 0x000ea80000300800 */
[----:B------:R-:W1:Y:S01]  /*304b0*/  LDS.128 R12, [R21] ;  /* 0x00000000150c7984 */ /* 0x000e620000000c00 */
[----:B------:R-:W-:Y:S06]  /*304c0*/  BAR.SYNC.DEFER_BLOCKING 0x0 ;  /* 0x0000000000007b1d */ /* 0x000fec0000010000 */
[----:B-1----:R-:W-:Y:S04]  /*304d0*/  STL.64 [R1+0xdf0], R12 ;  /* 0x000df00c01007387 */ /* 0x002fe80000100a00 */
[----:B------:R-:W-:Y:S04]  /*304e0*/  STL.64 [R1+0xdf8], R14 ;  /* 0x000df80e01007387 */ /* 0x000fe80000100a00 */
[----:B------:R-:W2:Y:S04]  /*304f0*/  LDL.LU R157, [R1+0xa0c] ;  /* 0x000a0c00019d7983 */ /* 0x000ea80000300800 */
[----:B------:R-:W2:Y:S04]  /*30500*/  LDL.LU R158, [R1+0x604] ;  /* 0x00060400019e7983 */ /* 0x000ea80000300800 */
[----:B------:R-:W2:Y:S04]  /*30510*/  LDL.LU R159, [R1+0x60c] ;  /* 0x00060c00019f7983 */ /* 0x000ea80000300800 */
[----:B------:R-:W3:Y:S01]  /*30520*/  LDL.LU R152, [R1+0x204] ;  /* 0x0002040001987983 */ /* 0x000ee20000300800 */
[----:B------:R-:W-:-:S02]  /*30530*/  IMAD.MOV.U32 R154, RZ, RZ, R25 ;  /* 0x000000ffff9a7224 */ /* 0x000fc400078e0019 */
[----:B------:R-:W-:Y:S01]  /*30540*/  IMAD.MOV.U32 R155, RZ, RZ, R27 ;  /* 0x000000ffff9b7224 */ /* 0x000fe200078e001b */
[----:B----4-:R-:W-:Y:S01]  /*30550*/  STSM.16.M88.4 [R0], R160 ;  /* 0x000000a000007844 */ /* 0x010fe20000000200 */
[----:B------:R-:W-:Y:S06]  /*30560*/  BAR.SYNC.DEFER_BLOCKING 0x0 ;  /* 0x0000000000007b1d */ /* 0x000fec0000010000 */
[----:B------:R-:W1:Y:S02]  /*30570*/  LDS.128 R12, [R21] ;  /* 0x00000000150c7984 */ /* 0x000e640000000c00 */
[----:B------:R-:W-:Y:S06]  /*30580*/  BAR.SYNC.DEFER_BLOCKING 0x0 ;  /* 0x0000000000007b1d */ /* 0x000fec0000010000 */
[----:B--2---:R-:W-:Y:S04]  /*30590*/  STSM.16.M88.4 [R0], R156 ;  /* 0x0000009c00007844 */ /* 0x004fe80000000200 */
[----:B-1----:R-:W-:Y:S04]  /*305a0*/  STL.64 [R1+0xa00], R12 ;  /* 0x000a000c01007387 */ /* 0x002fe80000100a00 */
[----:B------:R-:W-:Y:S01]  /*305b0*/  STL.64 [R1+0xa08], R14 ;  /* 0x000a080e01007387 */ /* 0x000fe20000100a00 */
[----:B------:R-:W-:Y:S06]  /*305c0*/  BAR.SYNC.DEFER_BLOCKING 0x0 ;  /* 0x0000000000007b1d */ /* 0x000fec0000010000 */
[----:B------:R-:W3:Y:S04]  /*305d0*/  LDL.LU R153, [R1+0x20c] ;  /* 0x00020c0001997983 */ /* 0x000ee80000300800 */
        /* <DEDUP_REMOVED lines=8> */
[----:B---3--:R1:W-:Y:S01]  /*30660*/  STSM.16.M88.4 [R0], R152 ;  /* 0x0000009800007844 */ /* 0x0083e20000000200 */
[----:B------:R-:W-:Y:S06]  /*30670*/  BAR.SYNC.DEFER_BLOCKING 0x0 ;  /* 0x0000000000007b1d */ /* 0x000fec0000010000 */
[----:B-1----:R-:W3:Y:S04]  /*30680*/  LDL.LU R152, [R1+0x210] ;  /* 0x0002100001987983 */ /* 0x002ee80000300800 */
[----:B------:R-:W1:Y:S01]  /*30690*/  LDS.128 R12, [R21] ;  /* 0x00000000150c7984 */ /* 0x000e620000000c00 */
[----:B------:R-:W-:Y:S06]  /*306a0*/  BAR.SYNC.DEFER_BLOCKING 0x0 ;  /* 0x0000000000007b1d */ /* 0x000fec0000010000 */
[----:B--2---:R2:W-:Y:S04]  /*306b0*/  STSM.16.M88.4 [R0], R24 ;  /* 0x0000001800007844 */ /* 0x0045e80000000200 */
[----:B-1----:R-:W-:Y:S04]  /*306c0*/  STL.64 [R1+0x600], R12 ;  /* 0x0006000c01007387 */ /* 0x002fe80000100a00 */
[----:B------:R-:W-:Y:S01]  /*306d0*/  STL.64 [R1+0x608], R14 ;  /* 0x0006080e01007387 */ /* 0x000fe20000100a00 */
[----:B------:R-:W-:Y:S06]  /*306e0*/  BAR.SYNC.DEFER_BLOCKING 0x0 ;  /* 0x0000000000007b1d */ /* 0x000fec0000010000 */
[----:B------:R-:W3:Y:S04]  /*306f0*/  LDL.LU R153, [R1+0x218] ;  /* 0x0002180001997983 */ /* 0x000ee80000300800 */
[----:B--2---:R-:W2:Y:S04]  /*30700*/  LDL.LU R24, [R1+0xa14] ;  /* 0x000a140001187983 */ /* 0x004ea80000300800 */
[----:B------:R-:W1:Y:S04]  /*30710*/  LDS.128 R12, [R21] ;  /* 0x00000000150c7984 */ /* 0x000e680000000c00 */
[----:B-1----:R-:W-:Y:S04]  /*30720*/  STL.64 [R1+0xe50], R12 ;  /* 0x000e500c01007387 */ /* 0x002fe80000100a00 */
[----:B------:R-:W-:Y:S04]  /*30730*/  STL.64 [R1+0xe58], R14 ;  /* 0x000e580e01007387 */ /* 0x000fe80000100a00 */
[----:B------:R-:W2:Y:S04]  /*30740*/  LDL.LU R25, [R1+0xa1c] ;  /* 0x000a1c0001197983 */ /* 0x000ea80000300800 */
[----:B------:R-:W2:Y:S04]  /*30750*/  LDL.LU R26, [R1+0x614] ;  /* 0x00061400011a7983 */ /* 0x000ea80000300800 */
[----:B------:R-:W2:Y:S01]  /*30760*/  LDL.LU R27, [R1+0x61c] ;  /* 0x00061c00011b7983 */ /* 0x000ea20000300800 */
[----:B------:R-:W-:Y:S01]  /*30770*/  BAR.SYNC.DEFER_BLOCKING 0x0 ;  /* 0x0000000000007b1d */ /* 0x000fe20000010000 */
[----:B------:R-:W-:-:S02]  /*30780*/  IMAD.MOV.U32 R154, RZ, RZ, R28 ;  /* 0x000000ffff9a7224 */ /* 0x000fc400078e001c */
[----:B------:R-:W-:-:S05]  /*30790*/  IMAD.MOV.U32 R155, RZ, RZ, R30 ;  /* 0x000000ffff9b7224 */ /* 0x000fca00078e001e */
        /* <DEDUP_REMOVED lines=19> */
[----:B------:R-:W-:-:S03]  /*308d0*/  IMAD.MOV.U32 R155, RZ, RZ, R31 ;  /* 0x000000ffff9b7224 */ /* 0x000fc600078e001f */
[----:B------:R-:W4:Y:S04]  /*308e0*/  LDL.LU R28, [R1+0x220] ;  /* 0x00022000011c7983 */ /* 0x000f280000300800 */
[----:B---3--:R-:W-:Y:S01]  /*308f0*/  STSM.16.M88.4 [R0], R152 ;  /* 0x0000009800007844 */ /* 0x008fe20000000200 */
[----:B------:R-:W-:Y:S06]  /*30900*/  BAR.SYNC.DEFER_BLOCKING 0x0 ;  /* 0x0000000000007b1d */ /* 0x000fec0000010000 */
[----:B------:R-:W1:Y:S02]  /*30910*/  LDS.128 R12, [R21] ;  /* 0x00000000150c7984 */ /* 0x000e640000000c00 */
[----:B------:R-:W-:Y:S06]  /*30920*/  BAR.SYNC.DEFER_BLOCKING 0x0 ;  /* 0x0000000000007b1d */ /* 0x000fec0000010000 */
[----:B--2---:R2:W-:Y:S04]  /*30930*/  STSM.16.M88.4 [R0], R24 ;  /* 0x0000001800007844 */ /* 0x0045e80000000200 */
[----:B-1----:R-:W-:Y:S04]  /*30940*/  STL.64 [R1+0x200], R12 ;  /* 0x0002000c01007387 */ /* 0x002fe80000100a00 */
[----:B------:R-:W-:Y:S01]  /*30950*/  STL.64 [R1+0x208], R14 ;  /* 0x0002080e01007387 */ /* 0x000fe20000100a00 */
[----:B------:R-:W-:Y:S06]  /*30960*/  BAR.SYNC.DEFER_BLOCKING 0x0 ;  /* 0x0000000000007b1d */ /* 0x000fec0000010000 */
[----:B------:R-:W4:Y:S04]  /*30970*/  LDL.LU R29, [R1+0x228] ;  /* 0x00022800011d7983 */ /* 0x000f280000300800 */
        /* <DEDUP_REMOVED lines=10> */
[----:B----4-:R1:W-:Y:S01]  /*30a20*/  STSM.16.M88.4 [R0], R28 ;  /* 0x0000001c00007844 */ /* 0x0103e20000000200 */
        /* <DEDUP_REMOVED lines=604> */
[----:B--2---:R2:W-:Y:S01]  /*32ff0*/  STSM.16.M88.4 [R0], R24 ;  /* 0x0000001800007844 */ /* 0x0045e20000000200 */
[----:B-1----:R-:W-:-:S03]  /*33000*/  IMAD.MOV.U32 R252, RZ, RZ, R15 ;  /* 0x000000fffffc7224 */ /* 0x002fc600078e000f */
[----:B------:R-:W-:Y:S04]  /*33010*/  STL.64 [R1+0xc0], R12 ;  /* 0x0000c00c01007387 */ /* 0x000fe80000100a00 */
[----:B------:R-:W-:Y:S01]  /*33020*/  STL [R1+0xc8], R14 ;  /* 0x0000c80e01007387 */ /* 0x000fe20000100800 */
[----:B------:R-:W-:Y:S06]  /*33030*/  BAR.SYNC.DEFER_BLOCKING 0x0 ;  /* 0x0000000000007b1d */ /* 0x000fec0000010000 */
[----:B------:R-:W-:Y:S04]  /*33040*/  STL [R1+0x175c], R252 ;  /* 0x00175cfc01007387 */ /* 0x000fe80000100800 */
[----:B------:R-:W3:Y:S04]  /*33050*/  LDL.LU R29, [R1+0x31c] ;  /* 0x00031c00011d7983 */ /* 0x000ee80000300800 */
[----:B--2---:R-:W2:Y:S04]  /*33060*/  LDL.LU R24, [R1+0xb20] ;  /* 0x000b200001187983 */ /* 0x004ea80000300800 */
[----:B------:R-:W1:Y:S02]  /*33070*/  LDS.128 R12, [R21] ;  /* 0x00000000150c7984 */ /* 0x000e640000000c00 */
[----:B-1----:R-:W-:-:S02]  /*33080*/  IMAD.MOV.U32 R252, RZ, RZ, R14 ;  /* 0x000000fffffc7224 */ /* 0x002fc400078e000e */
[----:B------:R-:W-:Y:S01]  /*33090*/  IMAD.MOV.U32 R231, RZ, RZ, R15 ;  /* 0x000000ffffe77224 */ /* 0x000fe200078e000f */
[----:B------:R-:W-:Y:S04]  /*330a0*/  STL.64 [R1+0x80], R12 ;  /* 0x0000800c01007387 */ /* 0x000fe80000100a00 */
[----:B------:R-:W-:Y:S04]  /*330b0*/  STL [R1+0x1760], R252 ;  /* 0x001760fc01007387 */ /* 0x000fe80000100800 */
[----:B------:R-:W-:Y:S04]  /*330c0*/  STL [R1+0x1758], R231 ;  /* 0x001758e701007387 */ /* 0x000fe80000100800 */
        /* <DEDUP_REMOVED lines=11> */
[----:B--2---:R2:W-:Y:S02]  /*33180*/  STSM.16.M88.4 [R0], R24 ;  /* 0x0000001800007844 */ /* 0x0045e40000000200 */
[----:B------:R-:W-:Y:S01]  /*33190*/  BAR.SYNC.DEFER_BLOCKING 0x0 ;  /* 0x0000000000007b1d */ /* 0x000fe20000010000 */
[----:B-1----:R-:W-:-:S02]  /*331a0*/  IMAD.MOV.U32 R230, RZ, RZ, R15 ;  /* 0x000000ffffe67224 */ /* 0x002fc400078e000f */
[----:B------:R-:W-:Y:S02]  /*331b0*/  IMAD.MOV.U32 R252, RZ, RZ, R13 ;  /* 0x000000fffffc7224 */ /* 0x000fe400078e000d */
[----:B------:R-:W-:Y:S01]  /*331c0*/  IMAD.MOV.U32 R231, RZ, RZ, R14 ;  /* 0x000000ffffe77224 */ /* 0x000fe200078e000e */
[----:B------:R-:W-:Y:S04]  /*331d0*/  STL [R1+0x20], R12 ;  /* 0x0000200c01007387 */ /* 0x000fe80000100800 */
[----:B------:R-:W4:Y:S04]  /*331e0*/  LDL.LU R13, [R1+0x1080] ;  /* 0x00108000010d7983 */ /* 0x000f280000300800 */
[----:B------:R-:W4:Y:S04]  /*331f0*/  LDL.LU R16, [R1+0xe00] ;  /* 0x000e000001107983 */ /* 0x000f280000300800 */
[----:B------:R-:W4:Y:S04]  /*33200*/  LDL.LU R14, [R1+0x1744] ;  /* 0x00174400010e7983 */ /* 0x000f280000300800 */
[----:B------:R-:W-:Y:S04]  /*33210*/  STL [R1+0x1774], R230 ;  /* 0x001774e601007387 */ /* 0x000fe80000100800 */
[----:B------:R-:W-:Y:S04]  /*33220*/  STL [R1+0x1768], R231 ;  /* 0x001768e701007387 */ /* 0x000fe80000100800 */
[----:B------:R-:W-:Y:S04]  /*33230*/  STL [R1+0x1764], R252 ;  /* 0x001764fc01007387 */ /* 0x000fe80000100800 */
[----:B------:R-:W3:Y:S04]  /*33240*/  LDL.LU R29, [R1+0x328] ;  /* 0x00032800011d7983 */ /* 0x000ee80000300800 */
[----:B------:R-:W1:Y:S04]  /*33250*/  LDS.128 R248, [R21] ;  /* 0x0000000015f87984 */ /* 0x000e680000000c00 */
[----:B--2---:R-:W2:Y:S04]  /*33260*/  LDL.LU R24, [R1+0xb24] ;  /* 0x000b240001187983 */ /* 0x004ea80000300800 */
[----:B-1----:R-:W-:Y:S04]  /*33270*/  STL [R1+0x17a8], R248 ;  /* 0x0017a8f801007387 */ /* 0x002fe80000100800 */
[----:B------:R-:W-:Y:S04]  /*33280*/  STL [R1+0x1794], R249 ;  /* 0x001794f901007387 */ /* 0x000fe80000100800 */
        /* <DEDUP_REMOVED lines=11> */
[----:B------:R-:W3:Y:S04]  /*33340*/  LDL.LU R29, [R1+0x32c] ;  /* 0x00032c00011d7983 */ /* 0x000ee80000300800 */
[----:B------:R-:W1:Y:S01]  /*33350*/  LDS.128 R244, [R21] ;  /* 0x0000000015f47984 */ /* 0x000e620000000c00 */
[----:B------:R-:W-:Y:S06]  /*33360*/  BAR.SYNC.DEFER_BLOCKING 0x0 ;  /* 0x0000000000007b1d */ /* 0x000fec0000010000 */
[----:B--2---:R2:W-:Y:S02]  /*33370*/  STSM.16.M88.4 [R0], R24 ;  /* 0x0000001800007844 */ /* 0x0045e40000000200 */
[----:B------:R-:W-:Y:S06]  /*33380*/  BAR.SYNC.DEFER_BLOCKING 0x0 ;  /* 0x0000000000007b1d */ /* 0x000fec0000010000 */
[----:B--2---:R-:W2:Y:S04]  /*33390*/  LDL.LU R24, [R1+0xb30] ;  /* 0x000b300001187983 */ /* 0x004ea80000300800 */
[----:B------:R-:W2:Y:S04]  /*333a0*/  LDL.LU R25, [R1+0xb38] ;  /* 0x000b380001197983 */ /* 0x000ea80000300800 */
[----:B------:R-:W2:Y:S04]  /*333b0*/  LDL.LU R26, [R1+0x730] ;  /* 0x00073000011a7983 */ /* 0x000ea80000300800 */
[----:B------:R-:W2:Y:S04]  /*333c0*/  LDL.LU R27, [R1+0x738] ;  /* 0x00073800011b7983 */ /* 0x000ea80000300800 */
[----:B------:R-:W1:Y:S01]  /*333d0*/  LDS.128 R240, [R21] ;  /* 0x0000000015f07984 */ /* 0x000e620000000c00 */
[----:B------:R-:W-:-:S02]  /*333e0*/  IMAD.MOV.U32 R30, RZ, RZ, R97 ;  /* 0x000000ffff1e7224 */ /* 0x000fc400078e0061 */
[----:B------:R-:W-:Y:S01]  /*333f0*/  IMAD.MOV.U32 R31, RZ, RZ, R99 ;  /* 0x000000ffff1f7224 */ /* 0x000fe200078e0063 */
[----:B------:R-:W-:Y:S06]  /*33400*/  BAR.SYNC.DEFER_BLOCKING 0x0 ;  /* 0x0000000000007b1d */ /* 0x000fec0000010000 */
[----:B---3--:R3:W-:Y:S02]  /*33410*/  STSM.16.M88.4 [R0], R28 ;  /* 0x0000001c00007844 */ /* 0x0087e40000000200 */
[----:B------:R-:W-:Y:S06]  /*33420*/  BAR.SYNC.DEFER_BLOCKING 0x0 ;  /* 0x0000000000007b1d */ /* 0x000fec0000010000 */
[----:B---3--:R-:W3:Y:S04]  /*33430*/  LDL.LU R28, [R1+0x330] ;  /* 0x00033000011c7983 */ /* 0x008ee80000300800 */
        /* <DEDUP_REMOVED lines=57> */
[----:B------:R-:W4:Y:S04]  /*337d0*/  LDL.LU R32, [R1+0x350] ;  /* 0x0003500001207983 */ /* 0x000f280000300800 */
[----:B------:R-:W4:Y:S04]  /*337e0*/  LDL.LU R33, [R1+0x358] ;  /* 0x0003580001217983 */ /* 0x000f280000300800 */
        /* <DEDUP_REMOVED lines=8> */
[----:B------:R-:W3:Y:S04]  /*33870*/  LDL.LU R30, [R1+0x754] ;  /* 0x00075400011e7983 */ /* 0x000ee80000300800 */
[----:B------:R-:W3:Y:S04]  /*33880*/  LDL.LU R31, [R1+0x75c] ;  /* 0x00075c00011f7983 */ /* 0x000ee80000300800 */
[----:B------:R-:W1:Y:S01]  /*33890*/  LDS.128 R200, [R21] ;  /* 0x0000000015c87984 */ /* 0x000e620000000c00 */
[----:B------:R-:W-:Y:S06]  /*338a0*/  BAR.SYNC.DEFER_BLOCKING 0x0 ;  /* 0x0000000000007b1d */ /* 0x000fec0000010000 */
[----:B--2---:R2:W-:Y:S02]  /*338b0*/  STSM.16.M88.4 [R0], R24 ;  /* 0x0000001800007844 */ /* 0x0045e40000000200 */
[----:B------:R-:W-:Y:S06]  /*338c0*/  BAR.SYNC.DEFER_BLOCKING 0x0 ;  /* 0x0000000000007b1d */ /* 0x000fec0000010000 */
[----:B--2---:R-:W2:Y:S04]  /*338d0*/  LDL.LU R24, [R1+0x354] ;  /* 0x0003540001187983 */ /* 0x004ea80000300800 */
[----:B------:R-:W2:Y:S04]  /*338e0*/  LDL.LU R25, [R1+0x35c] ;  /* 0x00035c0001197983 */ /* 0x000ea80000300800 */
[----:B------:R-:W1:Y:S01]  /*338f0*/  LDS.128 R196, [R21] ;  /* 0x0000000015c47984 */ /* 0x000e620000000c00 */
[----:B------:R-:W-:-:S02]  /*33900*/  IMAD.MOV.U32 R34, RZ, RZ, R108 ;  /* 0x000000ffff227224 */ /* 0x000fc400078e006c */
[----:B------:R-:W-:Y:S01]  /*33910*/  IMAD.MOV.U32 R35, RZ, RZ, R110 ;  /* 0x000000ffff237224 */ /* 0x000fe200078e006e */
[----:B------:R-:W-:Y:S06]  /*33920*/  BAR.SYNC.DEFER_BLOCKING 0x0 ;  /* 0x0000000000007b1d */ /* 0x000fec0000010000 */
[----:B----4-:R-:W-:Y:S02]  /*33930*/  STSM.16.M88.4 [R0], R32 ;  /* 0x0000002000007844 */ /* 0x010fe40000000200 */
[----:B------:R-:W-:Y:S06]  /*33940*/  BAR.SYNC.DEFER_BLOCKING 0x0 ;  /* 0x0000000000007b1d */ /* 0x000fec0000010000 */
[----:B------:R-:W4:Y:S02]  /*33950*/  LDS.128 R192, [R21] ;  /* 0x0000000015c07984 */ /* 0x000f240000000c00 */
[----:B------:R-:W-:Y:S01]  /*33960*/  BAR.SYNC.DEFER_BLOCKING 0x0 ;  /* 0x0000000000007b1d */ /* 0x000fe20000010000 */
[----:B------:R-:W-:-:S02]  /*33970*/  IMAD.MOV.U32 R26, RZ, RZ, R109 ;  /* 0x000000ffff1a7224 */ /* 0x000fc400078e006d */
[----:B------:R-:W-:-:S03]  /*33980*/  IMAD.MOV.U32 R27, RZ, RZ, R111 ;  /* 0x000000ffff1b7224 */ /* 0x000fc600078e006f */
[----:B---3--:R3:W-:Y:S02]  /*33990*/  STSM.16.M88.4 [R0], R28 ;  /* 0x0000001c00007844 */ /* 0x0087e40000000200 */
[----:B------:R-:W-:Y:S06]  /*339a0*/  BAR.SYNC.DEFER_BLOCKING 0x0 ;  /* 0x0000000000007b1d */ /* 0x000fec0000010000 */
[----:B---3--:R-:W3:Y:S04]  /*339b0*/  LDL.LU R28, [R1+0xb60] ;  /* 0x000b6000011c7983 */ /* 0x008ee80000300800 */
[----:B------:R-:W3:Y:S04]  /*339c0*/  LDL.LU R29, [R1+0xb68] ;  /* 0x000b6800011d7983 */ /* 0x000ee80000300800 */
[----:B------:R-:W3:Y:S04]  /*339d0*/  LDL.LU R30, [R1+0x760] ;  /* 0x00076000011e7983 */ /* 0x000ee80000300800 */
[----:B------:R-:W3:Y:S04]  /*339e0*/  LDL.LU R31, [R1+0x768] ;  /* 0x00076800011f7983 */ /* 0x000ee80000300800 */
[----:B------:R-:W4:Y:S01]  /*339f0*/  LDS.128 R188, [R21] ;  /* 0x0000000015bc7984 */ /* 0x000f220000000c00 */
[----:B------:R-:W-:Y:S06]  /*33a00*/  BAR.SYNC.DEFER_BLOCKING 0x0 ;  /* 0x0000000000007b1d */ /* 0x000fec0000010000 */
[----:B--2---:R2:W-:Y:S02]  /*33a10*/  STSM.16.M88.4 [R0], R24 ;  /* 0x0000001800007844 */ /* 0x0045e40000000200 */
[----:B------:R-:W-:Y:S06]  /*33a20*/  BAR.SYNC.DEFER_BLOCKING 0x0 ;  /* 0x0000000000007b1d */ /* 0x000fec0000010000 */
[----:B--2---:R-:W2:Y:S04]  /*33a30*/  LDL.LU R24, [R1+0x360] ;  /* 0x0003600001187983 */ /* 0x004ea80000300800 */
[----:B------:R-:W2:Y:S04]  /*33a40*/  LDL.LU R25, [R1+0x368] ;  /* 0x0003680001197983 */ /* 0x000ea80000300800 */
[----:B------:R-:W4:Y:S01]  /*33a50*/  LDS.128 R184, [R21] ;  /* 0x0000000015b87984 */ /* 0x000f220000000c00 */
        /* <DEDUP_REMOVED lines=31> */
[----:B------:R-:W4:Y:S04]  /*33c50*/  LDL.LU R32, [R1+0xb74] ;  /* 0x000b740001207983 */ /* 0x000f280000300800 */
[----:B------:R-:W4:Y:S04]  /*33c60*/  LDL.LU R33, [R1+0xb7c] ;  /* 0x000b7c0001217983 */ /* 0x000f280000300800 */
[----:B------:R-:W4:Y:S04]  /*33c70*/  LDL.LU R34, [R1+0x774] ;  /* 0x0007740001227983 */ /* 0x000f280000300800 */
[----:B------:R-:W4:Y:S04]  /*33c80*/  LDL.LU R35, [R1+0x77c] ;  /* 0x00077c0001237983 */ /* 0x000f280000300800 */
[----:B------:R-:W1:Y:S01]  /*33c90*/  LDS.128 R168, [R21] ;  /* 0x0000000015a87984 */ /* 0x000e620000000c00 */
[----:B------:R-:W-:Y:S01]  /*33ca0*/  BAR.SYNC.DEFER_BLOCKING 0x0 ;  /* 0x0000000000007b1d */ /* 0x000fe20000010000 */
[----:B------:R-:W-:-:S02]  /*33cb0*/  IMAD.MOV.U32 R26, RZ, RZ, R116 ;  /* 0x000000ffff1a7224 */ /* 0x000fc400078e0074 */
[----:B------:R-:W-:-:S03]  /*33cc0*/  IMAD.MOV.U32 R27, RZ, RZ, R118 ;  /* 0x000000ffff1b7224 */ /* 0x000fc600078e0076 */
[----:B------:R-:W4:Y:S04]  /*33cd0*/  LDL.LU R36, [R1+0x374] ;  /* 0x0003740001247983 */ /* 0x000f280000300800 */
[----:B------:R-:W4:Y:S04]  /*33ce0*/  LDL.LU R37, [R1+0x37c] ;  /* 0x00037c0001257983 */ /* 0x000f280000300800 */
[----:B---3--:R-:W-:Y:S01]  /*33cf0*/  STSM.16.M88.4 [R0], R28 ;  /* 0x0000001c00007844 */ /* 0x008fe20000000200 */
[----:B------:R-:W-:Y:S06]  /*33d00*/  BAR.SYNC.DEFER_BLOCKING 0x0 ;  /* 0x0000000000007b1d */ /* 0x000fec0000010000 */
[----:B------:R-:W3:Y:S02]  /*33d10*/  LDS.128 R28, [R21] ;  /* 0x00000000151c7984 */ /* 0x000ee40000000c00 */
[----:B------:R-:W-:Y:S06]  /*33d20*/  BAR.SYNC.DEFER_BLOCKING 0x0 ;  /* 0x0000000000007b1d */ /* 0x000fec0000010000 */
[----:B--2---:R-:W-:Y:S02]  /*33d30*/  STSM.16.M88.4 [R0], R24 ;  /* 0x0000001800007844 */ /* 0x004fe40000000200 */
[----:B------:R-:W-:Y:S06]  /*33d40*/  BAR.SYNC.DEFER_BLOCKING 0x0 ;  /* 0x0000000000007b1d */ /* 0x000fec0000010000 */
[----:B------:R-:W2:Y:S02]  /*33d50*/  LDS.128 R24, [R21] ;  /* 0x0000000015187984 */ /* 0x000ea40000000c00 */
[----:B------:R-:W-:Y:S06]  /*33d60*/  BAR.SYNC.DEFER_BLOCKING 0x0 ;  /* 0x0000000000007b1d */ /* 0x000fec0000010000 */
[----:B----4-:R4:W-:Y:S02]  /*33d70*/  STSM.16.M88.4 [R0], R32 ;  /* 0x0000002000007844 */ /* 0x0109e40000000200 */
[----:B------:R-:W-:Y:S06]  /*33d80*/  BAR.SYNC.DEFER_BLOCKING 0x0 ;  /* 0x0000000000007b1d */ /* 0x000fec0000010000 */
[----:B----4-:R-:W4:Y:S04]  /*33d90*/  LDL.LU R32, [R1+0xb80] ;  /* 0x000b800001207983 */ /* 0x010f280000300800 */
[----:B------:R-:W4:Y:S04]  /*33da0*/  LDL.LU R33, [R1+0xb88] ;  /* 0x000b880001217983 */ /* 0x000f280000300800 */
[----:B------:R-:W4:Y:S04]  /*33db0*/  LDL.LU R34, [R1+0x780] ;  /* 0x0007800001227983 */ /* 0x000f280000300800 */
[----:B------:R-:W4:Y:S04]  /*33dc0*/  LDL.LU R35, [R1+0x788] ;  /* 0x0007880001237983 */ /* 0x000f280000300800 */
[----:B------:R-:W3:Y:S04]  /*33dd0*/  LDL.LU R44, [R1+0x380] ;  /* 0x00038000012c7983 */ /* 0x000ee80000300800 */
[----:B------:R-:W3:Y:S04]  /*33de0*/  LDL.LU R45, [R1+0x388] ;  /* 0x00038800012d7983 */ /* 0x000ee80000300800 */
[----:B------:R-:W2:Y:S04]  /*33df0*/  LDL.LU R48, [R1+0xb84] ;  /* 0x000b840001307983 */ /* 0x000ea80000300800 */
[----:B------:R-:W2:Y:S04]  /*33e00*/  LDL.LU R49, [R1+0xb8c] ;  /* 0x000b8c0001317983 */ /* 0x000ea80000300800 */
[----:B------:R-:W2:Y:S04]  /*33e10*/  LDL.LU R50, [R1+0x784] ;  /* 0x0007840001327983 */ /* 0x000ea80000300800 */
[----:B------:R-:W2:Y:S04]  /*33e20*/  LDL.LU R51, [R1+0x78c] ;  /* 0x00078c0001337983 */ /* 0x000ea80000300800 */
[----:B------:R-:W1:Y:S01]  /*33e30*/  LDS.128 R40, [R21] ;  /* 0x0000000015287984 */ /* 0x000e620000000c00 */
[----:B------:R-:W-:-:S02]  /*33e40*/  IMAD.MOV.U32 R38, RZ, RZ, R117 ;  /* 0x000000ffff267224 */ /* 0x000fc400078e0075 */
[----:B------:R-:W-:Y:S01]  /*33e50*/  IMAD.MOV.U32 R39, RZ, RZ, R119 ;  /* 0x000000ffff277224 */ /* 0x000fe200078e0077 */
[----:B------:R-:W-:Y:S01]  /*33e60*/  BAR.SYNC.DEFER_BLOCKING 0x0 ;  /* 0x0000000000007b1d */ /* 0x000fe20000010000 */
[----:B------:R-:W-:Y:S02]  /*33e70*/  IMAD.MOV.U32 R46, RZ, RZ, R120 ;  /* 0x000000ffff2e7224 */ /* 0x000fe400078e0078 */
[----:B------:R-:W-:-:S03]  /*33e80*/  IMAD.MOV.U32 R47, RZ, RZ, R122 ;  /* 0x000000ffff2f7224 */ /* 0x000fc600078e007a */
[----:B------:R-:W2:Y:S04]  /*33e90*/  LDL.LU R52, [R1+0x384] ;  /* 0x0003840001347983 */ /* 0x000ea80000300800 */
[----:B------:R-:W2:Y:S04]  /*33ea0*/  LDL.LU R53, [R1+0x38c] ;  /* 0x00038c0001357983 */ /* 0x000ea80000300800 */
[----:B------:R-:W-:Y:S01]  /*33eb0*/  STSM.16.M88.4 [R0], R36 ;  /* 0x0000002400007844 */ /* 0x000fe20000000200 */
[----:B------:R-:W-:Y:S06]  /*33ec0*/  BAR.SYNC.DEFER_BLOCKING 0x0 ;  /* 0x0000000000007b1d */ /* 0x000fec0000010000 */
[----:B------:R-:W1:Y:S02]  /*33ed0*/  LDS.128 R36, [R21] ;  /* 0x0000000015247984 */ /* 0x000e640000000c00 */
[----:B------:R-:W-:Y:S06]  /*33ee0*/  BAR.SYNC.DEFER_BLOCKING 0x0 ;  /* 0x0000000000007b1d */ /* 0x000fec0000010000 */
[----:B----4-:R-:W-:Y:S02]  /*33ef0*/  STSM.16.M88.4 [R0], R32 ;  /* 0x0000002000007844 */ /* 0x010fe40000000200 */
[----:B------:R-:W-:Y:S06]  /*33f00*/  BAR.SYNC.DEFER_BLOCKING 0x0 ;  /* 0x0000000000007b1d */ /* 0x000fec0000010000 */
[----:B------:R-:W4:Y:S02]  /*33f10*/  LDS.128 R32, [R21] ;  /* 0x0000000015207984 */ /* 0x000f240000000c00 */
[----:B------:R-:W-:Y:S06]  /*33f20*/  BAR.SYNC.DEFER_BLOCKING 0x0 ;  /* 0x0000000000007b1d */ /* 0x000fec0000010000 */
[----:B---3--:R-:W-:Y:S02]  /*33f30*/  STSM.16.M88.4 [R0], R44 ;  /* 0x0000002c00007844 */ /* 0x008fe40000000200 */
[----:B------:R-:W-:Y:S06]  /*33f40*/  BAR.SYNC.DEFER_BLOCKING 0x0 ;  /* 0x0000000000007b1d */ /* 0x000fec0000010000 */
[----:B------:R-:W3:Y:S02]  /*33f50*/  LDS.128 R44, [R21] ;  /* 0x00000000152c7984 */ /* 0x000ee40000000c00 */
        /* <DEDUP_REMOVED lines=9> */
[----:B------:R-:W3:Y:S04]  /*33ff0*/  LDL.LU R64, [R1+0xb94] ;  /* 0x000b940001407983 */ /* 0x000ee80000300800 */
[----:B------:R-:W3:Y:S04]  /*34000*/  LDL.LU R65, [R1+0xb9c] ;  /* 0x000b9c0001417983 */ /* 0x000ee80000300800 */
[----:B------:R-:W3:Y:S04]  /*34010*/  LDL.LU R66, [R1+0x794] ;  /* 0x0007940001427983 */ /* 0x000ee80000300800 */
[----:B------:R-:W3:Y:S04]  /*34020*/  LDL.LU R67, [R1+0x79c] ;  /* 0x00079c0001437983 */ /* 0x000ee80000300800 */
[----:B------:R-:W1:Y:S01]  /*34030*/  LDS.128 R56, [R21] ;  /* 0x0000000015387984 */ /* 0x000e620000000c00 */
[----:B------:R-:W-:-:S02]  /*34040*/  IMAD.MOV.U32 R54, RZ, RZ, R121 ;  /* 0x000000ffff367224 */ /* 0x000fc400078e0079 */
[----:B------:R-:W-:Y:S01]  /*34050*/  IMAD.MOV.U32 R55, RZ, RZ, R123 ;  /* 0x000000ffff377224 */ /* 0x000fe200078e007b */
[----:B------:R-:W-:Y:S01]  /*34060*/  BAR.SYNC.DEFER_BLOCKING 0x0 ;  /* 0x0000000000007b1d */ /* 0x000fe20000010000 */
[----:B------:R-:W-:Y:S02]  /*34070*/  IMAD.MOV.U32 R62, RZ, RZ, R124 ;  /* 0x000000ffff3e7224 */ /* 0x000fe400078e007c */
[----:B------:R-:W-:-:S03]  /*34080*/  IMAD.MOV.U32 R63, RZ, RZ, R126 ;  /* 0x000000ffff3f7224 */ /* 0x000fc600078e007e */
[----:B------:R-:W3:Y:S04]  /*34090*/  LDL.LU R68, [R1+0x394] ;  /* 0x0003940001447983 */ /* 0x000ee80000300800 */
[----:B------:R-:W3:Y:S04]  /*340a0*/  LDL.LU R69, [R1+0x39c] ;  /* 0x00039c0001457983 */ /* 0x000ee80000300800 */
[----:B------:R-:W-:Y:S01]  /*340b0*/  STSM.16.M88.4 [R0], R52 ;  /* 0x0000003400007844 */ /* 0x000fe20000000200 */
[----:B------:R-:W-:Y:S06]  /*340c0*/  BAR.SYNC.DEFER_BLOCKING 0x0 ;  /* 0x0000000000007b1d */ /* 0x000fec0000010000 */
[----:B------:R-:W1:Y:S02]  /*340d0*/  LDS.128 R52, [R21] ;  /* 0x0000000015347984 */ /* 0x000e640000000c00 */
[----:B------:R-:W-:Y:S06]  /*340e0*/  BAR.SYNC.DEFER_BLOCKING 0x0 ;  /* 0x0000000000007b1d */ /* 0x000fec0000010000 */
[----:B--2---:R-:W-:Y:S02]  /*340f0*/  STSM.16.M88.4 [R0], R48 ;  /* 0x0000003000007844 */ /* 0x004fe40000000200 */
[----:B------:R-:W-:Y:S06]  /*34100*/  BAR.SYNC.DEFER_BLOCKING 0x0 ;  /* 0x0000000000007b1d */ /* 0x000fec0000010000 */
[----:B------:R-:W2:Y:S02]  /*34110*/  LDS.128 R48, [R21] ;  /* 0x0000000015307984 */ /* 0x000ea40000000c00 */
[----:B------:R-:W-:Y:S06]  /*34120*/  BAR.SYNC.DEFER_BLOCKING 0x0 ;  /* 0x0000000000007b1d */ /* 0x000fec0000010000 */
[----:B----4-:R-:W-:Y:S02]  /*34130*/  STSM.16.M88.4 [R0], R60 ;  /* 0x0000003c00007844 */ /* 0x010fe40000000200 */
[----:B------:R-:W-:Y:S06]  /*34140*/  BAR.SYNC.DEFER_BLOCKING 0x0 ;  /* 0x0000000000007b1d */ /* 0x000fec0000010000 */
[----:B------:R-:W4:Y:S02]  /*34150*/  LDS.128 R60, [R21] ;  /* 0x00000000153c7984 */ /* 0x000f240000000c00 */
[----:B------:R-:W-:Y:S06]  /*34160*/  BAR.SYNC.DEFER_BLOCKING 0x0 ;  /* 0x0000000000007b1d */ /* 0x000fec0000010000 */
[----:B---3--:R3:W-:Y:S02]  /*34170*/  STSM.16.M88.4 [R0], R64 ;  /* 0x0000004000007844 */ /* 0x0087e40000000200 */
[----:B------:R-:W-:Y:S06]  /*34180*/  BAR.SYNC.DEFER_BLOCKING 0x0 ;  /* 0x0000000000007b1d */ /* 0x000fec0000010000 */
[----:B---3--:R-:W3:Y:S04]  /*34190*/  LDL.LU R64, [R1+0xba0] ;  /* 0x000ba00001407983 */ /* 0x008ee80000300800 */
[----:B------:R-:W3:Y:S04]  /*341a0*/  LDL.LU R65, [R1+0xba8] ;  /* 0x000ba80001417983 */ /* 0x000ee80000300800 */
[----:B------:R-:W3:Y:S04]  /*341b0*/  LDL.LU R66, [R1+0x7a0] ;  /* 0x0007a00001427983 */ /* 0x000ee80000300800 */
[----:B------:R-:W3:Y:S04]  /*341c0*/  LDL.LU R67, [R1+0x7a8] ;  /* 0x0007a80001437983 */ /* 0x000ee80000300800 */
[----:B------:R-:W2:Y:S04]  /*341d0*/  LDL.LU R76, [R1+0x3a0] ;  /* 0x0003a000014c7983 */ /* 0x000ea80000300800 */
[----:B------:R-:W2:Y:S04]  /*341e0*/  LDL.LU R77, [R1+0x3a8] ;  /* 0x0003a800014d7983 */ /* 0x000ea80000300800 */
[----:B------:R-:W4:Y:S04]  /*341f0*/  LDL.LU R80, [R1+0xba4] ;  /* 0x000ba40001507983 */ /* 0x000f280000300800 */
[----:B------:R-:W4:Y:S04]  /*34200*/  LDL.LU R81, [R1+0xbac] ;  /* 0x000bac0001517983 */ /* 0x000f280000300800 */
[----:B------:R-:W4:Y:S04]  /*34210*/  LDL.LU R82, [R1+0x7a4] ;  /* 0x0007a40001527983 */ /* 0x000f280000300800 */
[----:B------:R-:W4:Y:S04]  /*34220*/  LDL.LU R83, [R1+0x7ac] ;  /* 0x0007ac0001537983 */ /* 0x000f280000300800 */
[----:B------:R-:W1:Y:S01]  /*34230*/  LDS.128 R72, [R21] ;  /* 0x0000000015487984 */ /* 0x000e620000000c00 */
[----:B------:R-:W-:-:S02]  /*34240*/  IMAD.MOV.U32 R70, RZ, RZ, R125 ;  /* 0x000000ffff467224 */ /* 0x000fc400078e007d */
[----:B------:R-:W-:Y:S01]  /*34250*/  IMAD.MOV.U32 R71, RZ, RZ, R127 ;  /* 0x000000ffff477224 */ /* 0x000fe200078e007f */
[----:B------:R-:W-:Y:S01]  /*34260*/  BAR.SYNC.DEFER_BLOCKING 0x0 ;  /* 0x0000000000007b1d */ /* 0x000fe20000010000 */
[----:B------:R-:W-:Y:S02]  /*34270*/  IMAD.MOV.U32 R78, RZ, RZ, R128 ;  /* 0x000000ffff4e7224 */ /* 0x000fe400078e0080 */
[----:B------:R-:W-:-:S03]  /*34280*/  IMAD.MOV.U32 R79, RZ, RZ, R130 ;  /* 0x000000ffff4f7224 */ /* 0x000fc600078e0082 */
[----:B------:R-:W4:Y:S04]  /*34290*/  LDL.LU R84, [R1+0x3a4] ;  /* 0x0003a40001547983 */ /* 0x000f280000300800 */
[----:B------:R-:W4:Y:S04]  /*342a0*/  LDL.LU R85, [R1+0x3ac] ;  /* 0x0003ac0001557983 */ /* 0x000f280000300800 */
[----:B------:R-:W-:Y:S01]  /*342b0*/  STSM.16.M88.4 [R0], R68 ;  /* 0x0000004400007844 */ /* 0x000fe20000000200 */
[----:B------:R-:W-:Y:S06]  /*342c0*/  BAR.SYNC.DEFER_BLOCKING 0x0 ;  /* 0x0000000000007b1d */ /* 0x000fec0000010000 */
[----:B------:R-:W1:Y:S02]  /*342d0*/  LDS.128 R68, [R21] ;  /* 0x0000000015447984 */ /* 0x000e640000000c00 */
[----:B------:R-:W-:Y:S06]  /*342e0*/  BAR.SYNC.DEFER_BLOCKING 0x0 ;  /* 0x0000000000007b1d */ /* 0x000fec0000010000 */
[----:B---3--:R-:W-:Y:S02]  /*342f0*/  STSM.16.M88.4 [R0], R64 ;  /* 0x0000004000007844 */ /* 0x008fe40000000200 */
        /* <DEDUP_REMOVED lines=94> */
[----:B------:R-:W-:Y:S01]  /*348e0*/  BAR.SYNC.DEFER_BLOCKING 0x0 ;  /* 0x0000000000007b1d */ /* 0x000fe20000010000 */
[----:B------:R-:W-:-:S05]  /*348f0*/  IMAD.MOV.U32 R134, RZ, RZ, R141 ;  /* 0x000000ffff867224 */ /* 0x000fca00078e008d */
        /* <DEDUP_REMOVED lines=8> */
[----:B----4-:R4:W-:Y:S01]  /*34980*/  STSM.16.M88.4 [R0], R128 ;  /* 0x0000008000007844 */ /* 0x0109e20000000200 */
[----:B------:R-:W-:-:S02]  /*34990*/  IMAD.MOV.U32 R142, RZ, RZ, R144 ;  /* 0x000000ffff8e7224 */ /* 0x000fc400078e0090 */
[----:B------:R-:W-:Y:S01]  /*349a0*/  IMAD.MOV.U32 R135, RZ, RZ, R143 ;  /* 0x000000ffff877224 */ /* 0x000fe200078e008f */
        /* <DEDUP_REMOVED lines=11> */
[----:B------:R-:W2:Y:S04]  /*34a60*/  LDL.LU R156, [R1+0x3e4] ;  /* 0x0003e400019c7983 */ /* 0x000ea80000300800 */
[----:B------:R-:W2:Y:S01]  /*34a70*/  LDL.LU R157, [R1+0x3ec] ;  /* 0x0003ec00019d7983 */ /* 0x000ea20000300800 */
[----:B------:R-:W-:-:S02]  /*34a80*/  IMAD.MOV.U32 R158, RZ, RZ, R145 ;  /* 0x000000ffff9e7224 */ /* 0x000fc400078e0091 */
[----:B------:R-:W-:Y:S01]  /*34a90*/  IMAD.MOV.U32 R143, RZ, RZ, R146 ;  /* 0x000000ffff8f7224 */ /* 0x000fe200078e0092 */
[----:B------:R-:W2:Y:S01]  /*34aa0*/  LDL.LU R144, [R1+0xbf0] ;  /* 0x000bf00001907983 */ /* 0x000ea20000300800 */
[----:B------:R-:W-:-:S03]  /*34ab0*/  IMAD.MOV.U32 R159, RZ, RZ, R147 ;  /* 0x000000ffff9f7224 */ /* 0x000fc600078e0093 */
[----:B------:R-:W2:Y:S04]  /*34ac0*/  LDL.LU R145, [R1+0xbf8] ;  /* 0x000bf80001917983 */ /* 0x000ea80000300800 */
[----:B------:R-:W2:Y:S04]  /*34ad0*/  LDL.LU R146, [R1+0x7f0] ;  /* 0x0007f00001927983 */ /* 0x000ea80000300800 */
[----:B------:R-:W2:Y:S04]  /*34ae0*/  LDL.LU R147, [R1+0x7f8] ;  /* 0x0007f80001937983 */ /* 0x000ea80000300800 */
[----:B------:R-:W1:Y:S01]  /*34af0*/  LDS.128 R136, [R21] ;  /* 0x0000000015887984 */ /* 0x000e620000000c00 */
[----:B------:R-:W-:Y:S06]  /*34b00*/  BAR.SYNC.DEFER_BLOCKING 0x0 ;  /* 0x0000000000007b1d */ /* 0x000fec0000010000 */
[----:B------:R-:W2:Y:S04]  /*34b10*/  LDL.LU R160, [R1+0x3f0] ;  /* 0x0003f00001a07983 */ /* 0x000ea80000300800 */
[----:B------:R-:W2:Y:S04]  /*34b20*/  LDL.LU R161, [R1+0x3f8] ;  /* 0x0003f80001a17983 */ /* 0x000ea80000300800 */
[----:B------:R-:W2:Y:S04]  /*34b30*/  LDL.LU R164, [R1+0xbf4] ;  /* 0x000bf40001a47983 */ /* 0x000ea80000300800 */
[----:B------:R-:W2:Y:S04]  /*34b40*/  LDL.LU R165, [R1+0xbfc] ;  /* 0x000bfc0001a57983 */ /* 0x000ea80000300800 */
[----:B------:R-:W-:Y:S01]  /*34b50*/  STSM.16.M88.4 [R0], R132 ;  /* 0x0000008400007844 */ /* 0x000fe20000000200 */
[----:B------:R-:W-:Y:S06]  /*34b60*/  BAR.SYNC.DEFER_BLOCKING 0x0 ;  /* 0x0000000000007b1d */ /* 0x000fec0000010000 */
[----:B------:R-:W2:Y:S04]  /*34b70*/  LDL.LU R166, [R1+0x7f4] ;  /* 0x0007f40001a67983 */ /* 0x000ea80000300800 */
[----:B------:R-:W2:Y:S01]  /*34b80*/  LDL.LU R167, [R1+0x7fc] ;  /* 0x0007fc0001a77983 */ /* 0x000ea20000300800 */
[----:B------:R-:W-:-:S02]  /*34b90*/  IMAD.MOV.U32 R162, RZ, RZ, R148 ;  /* 0x000000ffffa27224 */ /* 0x000fc400078e0094 */
[----:B------:R-:W-:Y:S01]  /*34ba0*/  IMAD.MOV.U32 R163, RZ, RZ, R150 ;  /* 0x000000ffffa37224 */ /* 0x000fe200078e0096 */
[----:B------:R-:W2:Y:S01]  /*34bb0*/  LDL.LU R23, [R1+0x800] ;  /* 0x0008000001177983 */ /* 0x000ea20000300800 */
[----:B------:R-:W-:-:S03]  /*34bc0*/  ISETP.GE.AND P5, PT, R10, R13, PT ;  /* 0x0000000d0a00720c */ /* 0x000fc60003fa6270 */
[----:B------:R-:W2:Y:S04]  /*34bd0*/  LDL.LU R12, [R1+0x1444] ;  /* 0x00144400010c7983 */ /* 0x000ea80000300800 */
[----:B------:R-:W1:Y:S01]  /*34be0*/  LDS.128 R132, [R21] ;  /* 0x0000000015847984 */ /* 0x000e620000000c00 */
[----:B------:R-:W-:Y:S06]  /*34bf0*/  BAR.SYNC.DEFER_BLOCKING 0x0 ;  /* 0x0000000000007b1d */ /* 0x000fec0000010000 */
[----:B------:R-:W2:Y:S04]  /*34c00*/  LDL.LU R13, [R1+0x400] ;  /* 0x00040000010d7983 */ /* 0x000ea80000300800 */
[----:B----4-:R-:W-:Y:S01]  /*34c10*/  STSM.16.M88.4 [R0], R128 ;  /* 0x0000008000007844 */ /* 0x010fe20000000200 */
[----:B------:R-:W-:Y:S06]  /*34c20*/  BAR.SYNC.DEFER_BLOCKING 0x0 ;  /* 0x0000000000007b1d */ /* 0x000fec0000010000 */
[----:B------:R-:W4:Y:S02]  /*34c30*/  LDS.128 R128, [R21] ;  /* 0x0000000015807984 */ /* 0x000f240000000c00 */
        /* <DEDUP_REMOVED lines=9> */
[----:B------:R-:W-:Y:S02]  /*34cd0*/  STSM.16.M88.4 [R0], R156 ;  /* 0x0000009c00007844 */ /* 0x000fe40000000200 */
        /* <DEDUP_REMOVED lines=11> */
[----:B------:R1:W-:Y:S04]  /*34d90*/  STSM.16.M88.4 [R0], R164 ;  /* 0x000000a400007844 */ /* 0x0003e80000000200 */
[----:B-1----:R-:W4:Y:S04]  /*34da0*/  LDL.LU R164, [R1+0x3f4] ;  /* 0x0003f40001a47983 */ /* 0x002f280000300800 */
[----:B------:R-:W4:Y:S04]  /*34db0*/  LDL.LU R165, [R1+0x3fc] ;  /* 0x0003fc0001a57983 */ /* 0x000f280000300800 */
[----:B------:R-:W3:Y:S04]  /*34dc0*/  LDL.LU R19, [R1] ;  /* 0x0000000001137983 */ /* 0x000ee80000300800 */
[----:B------:R-:W2:Y:S04]  /*34dd0*/  LDL.LU R18, [R1+0xe04] ;  /* 0x000e040001127983 */ /* 0x000ea80000300800 */
[----:B------:R-:W2:Y:S01]  /*34de0*/  LDL.LU R15, [R1+0x1290] ;  /* 0x00129000010f7983 */ /* 0x000ea20000300800 */
[----:B------:R-:W-:-:S02]  /*34df0*/  IMAD.MOV.U32 R166, RZ, RZ, R149 ;  /* 0x000000ffffa67224 */ /* 0x000fc400078e0095 */
[----:B------:R-:W-:Y:S01]  /*34e00*/  IMAD.MOV.U32 R167, RZ, RZ, R151 ;  /* 0x000000ffffa77224 */ /* 0x000fe200078e0097 */
[----:B------:R-:W-:Y:S01]  /*34e10*/  BAR.SYNC.DEFER_BLOCKING 0x0 ;  /* 0x0000000000007b1d */ /* 0x000fe20000010000 */
[----:B------:R-:W-:Y:S01]  /*34e20*/  ISETP.LT.AND P5, PT, R9, UR4, !P5 ;  /* 0x0000000409007c0c */ /* 0x000fe2000efa1270 */
[----:B------:R-:W-:-:S04]  /*34e30*/  IMAD.WIDE R228, R14, 0x4, R2 ;  /* 0x000000040ee47825 */ /* 0x000fc800078e0202 */
[----:B------:R-:W-:Y:S01]  /*34e40*/  ULDC.64 UR4, c[0x0][0x228] ;  /* 0x00008a0000047ab9 */ /* 0x000fe20000000a00 */
[----:B------:R-:W2:Y:S04]  /*34e50*/  LDL.LU R17, [R1+0x804] ;  /* 0x0008040001117983 */ /* 0x000ea80000300800 */
[----:B------:R-:W1:Y:S01]  /*34e60*/  LDS.128 R148, [R21] ;  /* 0x0000000015947984 */ /* 0x000e620000000c00 */
[----:B------:R-:W-:Y:S06]  /*34e70*/  BAR.SYNC.DEFER_BLOCKING 0x0 ;  /* 0x0000000000007b1d */ /* 0x000fec0000010000 */
[----:B----4-:R4:W-:Y:S02]  /*34e80*/  STSM.16.M88.4 [R0], R164 ;  /* 0x000000a400007844 */ /* 0x0109e40000000200 */
[----:B------:R-:W-:Y:S06]  /*34e90*/  BAR.SYNC.DEFER_BLOCKING 0x0 ;  /* 0x0000000000007b1d */ /* 0x000fec0000010000 */
[----:B------:R1:W-:Y:S01]  /*34ea0*/  @P5 STG.E desc[UR6][R228.64], R16 ;  /* 0x00000010e4005986 */ /* 0x0003e2000c101906 */
[----:B------:R-:W-:Y:S01]  /*34eb0*/  ISETP.GE.AND P5, PT, R9, UR5, PT ;  /* 0x0000000509007c0c */ /* 0x000fe2000bfa6270 */
[----:B----4-:R-:W-:Y:S01]  /*34ec0*/  IMAD.WIDE R164, R14, 0x4, R4 ;  /* 0x000000040ea47825 */ /* 0x010fe200078e0204 */
[----:B------:R-:W-:-:S02]  /*34ed0*/  ULDC UR5, c[0x0][0x228] ;  /* 0x00008a0000057ab9 */ /* 0x000fc40000000800 */
[----:B------:R-:W-:Y:S01]  /*34ee0*/  ISETP.LT.AND P5, PT, R11, UR4, !P5 ;  /* 0x000000040b007c0c */ /* 0x000fe2000efa1270 */
[----:B-1----:R-:W4:Y:S04]  /*34ef0*/  LDL.LU R16, [R1+0x404] ;  /* 0x0004040001107983 */ /* 0x002f280000300800 */
[----:B------:R-:W4:Y:S08]  /*34f00*/  LDL.LU R14, [R1+0xf50] ;  /* 0x000f5000010e7983 */ /* 0x000f300000300800 */
[----:B------:R1:W-:Y:S04]  /*34f10*/  @P5 STG.E desc[UR6][R164.64], R23 ;  /* 0x00000017a4005986 */ /* 0x0003e8000c101906 */
[----:B------:R-:W4:Y:S01]  /*34f20*/  LDL.LU R231, [R1+0x4] ;  /* 0x0000040001e77983 */ /* 0x000f220000300800 */
[----:B-1----:R-:W-:-:S05]  /*34f30*/  VIADD R23, R9, 0x1 ;  /* 0x0000000109177836 */ /* 0x002fca0000000000 */
[----:B------:R-:W-:-:S04]  /*34f40*/  ISETP.GE.AND P5, PT, R23, UR9, PT ;  /* 0x0000000917007c0c */ /* 0x000fc8000bfa6270 */
[----:B------:R-:W-:Y:S01]  /*34f50*/  ISETP.LT.AND P6, PT, R10, UR5, !P5 ;  /* 0x000000050a007c0c */ /* 0x000fe2000efc1270 */
[----:B------:R-:W-:Y:S01]  /*34f60*/  IMAD.WIDE R164, R12, 0x4, R2 ;  /* 0x000000040ca47825 */ /* 0x000fe200078e0202 */
[----:B------:R-:W-:Y:S01]  /*34f70*/  ISETP.LT.AND P5, PT, R11, UR8, !P5 ;  /* 0x000000080b007c0c */ /* 0x000fe2000efa1270 */
[----:B------:R-:W-:Y:S01]  /*34f80*/  ULDC UR5, c[0x0][0x22c] ;  /* 0x00008b0000057ab9 */ /* 0x000fe20000000800 */
[----:B------:R-:W-:Y:S01]  /*34f90*/  ULDC UR8, c[0x0][0x228] ;  /* 0x00008a0000087ab9 */ /* 0x000fe20000000800 */
[----:B------:R-:W-:-:S08]  /*34fa0*/  VIADD R23, R9, 0x2 ;  /* 0x0000000209177836 */ /* 0x000fd00000000000 */
[----:B------:R1:W-:Y:S02]  /*34fb0*/  @P6 STG.E desc[UR6][R164.64], R13 ;  /* 0x0000000da4006986 */ /* 0x0003e4000c101906 */
[----:B-1----:R-:W-:Y:S02]  /*34fc0*/  IMAD.WIDE R164, R12, 0x4, R4 ;  /* 0x000000040ca47825 */ /* 0x002fe400078e0204 */
[----:B------:R-:W4:Y:S04]  /*34fd0*/  LDL.LU R13, [R1+0xe08] ;  /* 0x000e0800010d7983 */ /* 0x000f280000300800 */
[----:B------:R-:W4:Y:S04]  /*34fe0*/  LDL.LU R12, [R1+0xf54] ;  /* 0x000f5400010c7983 */ /* 0x000f280000300800 */
[----:B---3--:R2:W-:Y:S01]  /*34ff0*/  @P5 STG.E desc[UR6][R164.64], R19 ;  /* 0x00000013a4005986 */ /* 0x0085e2000c101906 */
[----:B------:R-:W-:Y:S01]  /*35000*/  ISETP.GE.AND P5, PT, R23, UR5, PT ;  /* 0x0000000517007c0c */ /* 0x000fe2000bfa6270 */
[----:B------:R-:W-:-:S02]  /*35010*/  ULDC UR5, c[0x0][0x228] ;  /* 0x00008a0000057ab9 */ /* 0x000fc40000000800 */
[----:B------:R-:W3:Y:S01]  /*35020*/  LDL.LU R230, [R1+0x808] ;  /* 0x0008080001e67983 */ /* 0x000ee20000300800 */
[----:B------:R-:W-:Y:S01]  /*35030*/  ISETP.LT.AND P6, PT, R10, UR8, !P5 ;  /* 0x000000080a007c0c */ /* 0x000fe2000efc1270 */
[----:B--2---:R-:W-:Y:S02]  /*35040*/  IMAD.WIDE R164, R15, 0x4, R2 ;  /* 0x000000040fa47825 */ /* 0x004fe400078e0202 */
[----:B------:R-:W2:Y:S01]  /*35050*/  LDL.LU R20, [R1+0x408] ;  /* 0x0004080001147983 */ /* 0x000ea20000300800 */
[----:B------:R-:W-:-:S09]  /*35060*/  ULDC UR8, c[0x0][0x228] ;  /* 0x00008a0000087ab9 */ /* 0x000fd20000000800 */
[----:B------:R1:W-:Y:S02]  /*35070*/  @P6 STG.E desc[UR6][R164.64], R18 ;  /* 0x00000012a4006986 */ /* 0x0003e4000c101906 */
[----:B-1----:R-:W-:Y:S02]  /*35080*/  IMAD.WIDE R164, R15, 0x4, R4 ;  /* 0x000000040fa47825 */ /* 0x002fe400078e0204 */
[----:B------:R-:W2:Y:S01]  /*35090*/  LDL.LU R15, [R1+0xf58] ;  /* 0x000f5800010f7983 */ /* 0x000ea20000300800 */
[----:B------:R-:W-:Y:S01]  /*350a0*/  ISETP.LT.AND P5, PT, R11, UR5, !P5 ;  /* 0x000000050b007c0c */ /* 0x000fe2000efa1270 */
[----:B------:R-:W-:Y:S01]  /*350b0*/  VIADD R23, R9, 0x3 ;  /* 0x0000000309177836 */ /* 0x000fe20000000000 */
[----:B------:R-:W-:Y:S01]  /*350c0*/  ULDC UR5, c[0x0][0x22c] ;  /* 0x00008b0000057ab9 */ /* 0x000fe20000000800 */
[----:B------:R-:W2:Y:S04]  /*350d0*/  LDL.LU R19, [R1+0x8] ;  /* 0x0000080001137983 */ /* 0x000ea80000300800 */
[----:B------:R-:W2:Y:S06]  /*350e0*/  LDL.LU R18, [R1+0xf5c] ;  /* 0x000f5c0001127983 */ /* 0x000eac0000300800 */
[----:B------:R4:W-:Y:S01]  /*350f0*/  @P5 STG.E desc[UR6][R164.64], R17 ;  /* 0x00000011a4005986 */ /* 0x0009e2000c101906 */
[----:B------:R-:W-:Y:S01]  /*35100*/  ISETP.GE.AND P5, PT, R23, UR5, PT ;  /* 0x0000000517007c0c */ /* 0x000fe2000bfa6270 */
[----:B------:R-:W-:-:S03]  /*35110*/  ULDC UR5, c[0x0][0x228] ;  /* 0x00008a0000057ab9 */ /* 0x000fc60000000800 */
[----:B------:R-:W-:Y:S01]  /*35120*/  ISETP.LT.AND P6, PT, R10, UR8, !P5 ;  /* 0x000000080a007c0c */ /* 0x000fe2000efc1270 */
[----:B------:R-:W-:Y:S01]  /*35130*/  VIADD R23, R9, 0x4 ;  /* 0x0000000409177836 */ /* 0x000fe20000000000 */
[----:B------:R-:W-:Y:S01]  /*35140*/  ISETP.LT.AND P5, PT, R11, UR5, !P5 ;  /* 0x000000050b007c0c */ /* 0x000fe2000efa1270 */
[----:B------:R-:W-:Y:S01]  /*35150*/  ULDC.64 UR8, c[0x0][0x228] ;  /* 0x00008a0000087ab9 */ /* 0x000fe20000000a00 */
[----:B------:R-:W-:Y:S01]  /*35160*/  ULDC UR5, c[0x0][0x228] ;  /* 0x00008a0000057ab9 */ /* 0x000fe20000000800 */
[----:B----4-:R-:W-:-:S08]  /*35170*/  IMAD.WIDE R164, R14, 0x4, R2 ;  /* 0x000000040ea47825 */ /* 0x010fd000078e0202 */
[----:B------:R1:W-:Y:S02]  /*35180*/  @P6 STG.E desc[UR6][R164.64], R16 ;  /* 0x00000010a4006986 */ /* 0x0003e4000c101906 */
[----:B-1----:R-:W-:Y:S02]  /*35190*/  IMAD.WIDE R164, R14, 0x4, R4 ;  /* 0x000000040ea47825 */ /* 0x002fe400078e0204 */
[----:B------:R-:W4:Y:S04]  /*351a0*/  LDL.LU R16, [R1+0xe0c] ;  /* 0x000e0c0001107983 */ /* 0x000f280000300800 */
[----:B------:R1:W-:Y:S01]  /*351b0*/  @P5 STG.E desc[UR6][R164.64], R231 ;  /* 0x000000e7a4005986 */ /* 0x0003e2000c101906 */
[----:B------:R-:W-:-:S03]  /*351c0*/  ISETP.GE.AND P5, PT, R23, UR9, PT ;  /* 0x0000000917007c0c */ /* 0x000fc6000bfa6270 */
[----:B------:R-:W4:Y:S01]  /*351d0*/  LDL.LU R17, [R1+0x80c] ;  /* 0x00080c0001117983 */ /* 0x000f220000300800 */
[----:B------:R-:W-:Y:S01]  /*351e0*/  ISETP.LT.AND P6, PT, R10, UR5, !P5 ;  /* 0x000000050a007c0c */ /* 0x000fe2000efc1270 */
[----:B------:R-:W-:Y:S01]  /*351f0*/  VIADD R23, R9, 0x5 ;  /* 0x0000000509177836 */ /* 0x000fe20000000000 */
[----:B------:R-:W-:Y:S01]  /*35200*/  ISETP.LT.AND P5, PT, R11, UR8, !P5 ;  /* 0x000000080b007c0c */ /* 0x000fe2000efa1270 */
[----:B------:R-:W4:Y:S01]  /*35210*/  LDL.LU R14, [R1+0xf60] ;  /* 0x000f6000010e7983 */ /* 0x000f220000300800 */
[----:B------:R-:W-:Y:S01]  /*35220*/  ULDC.64 UR8, c[0x0][0x228] ;  /* 0x00008a0000087ab9 */ /* 0x000fe20000000a00 */
[----:B------:R-:W-:Y:S01]  /*35230*/  ULDC UR5, c[0x0][0x228] ;  /* 0x00008a0000057ab9 */ /* 0x000fe20000000800 */
[----:B-1----:R-:W-:-:S07]  /*35240*/  IMAD.WIDE R164, R12, 0x4, R2 ;  /* 0x000000040ca47825 */ /* 0x002fce00078e0202 */
[----:B------:R1:W-:Y:S02]  /*35250*/  @P6 STG.E desc[UR6][R164.64], R13 ;  /* 0x0000000da4006986 */ /* 0x0003e4000c101906 */
[----:B-1----:R-:W-:Y:S02]  /*35260*/  IMAD.WIDE R164, R12, 0x4, R4 ;  /* 0x000000040ca47825 */ /* 0x002fe400078e0204 */
[----:B------:R-:W4:Y:S04]  /*35270*/  LDL.LU R13, [R1+0x40c] ;  /* 0x00040c00010d7983 */ /* 0x000f280000300800 */
[----:B---3--:R2:W-:Y:S01]  /*35280*/  @P5 STG.E desc[UR6][R164.64], R230 ;  /* 0x000000e6a4005986 */ /* 0x0085e2000c101906 */
[----:B------:R-:W-:-:S03]  /*35290*/  ISETP.GE.AND P5, PT, R23, UR9, PT ;  /* 0x0000000917007c0c */ /* 0x000fc6000bfa6270 */
        /* <DEDUP_REMOVED lines=10> */
[----:B------:R-:W-:-:S11]  /*35340*/  ULDC UR8, c[0x0][0x228] ;  /* 0x00008a0000087ab9 */ /* 0x000fd60000000800 */
[----:B------:R1:W-:Y:S01]  /*35350*/  @P5 STG.E desc[UR6][R164.64], R19 ;  /* 0x00000013a4005986 */ /* 0x0003e2000c101906 */
[----:B------:R-:W-:Y:S01]  /*35360*/  ISETP.GE.AND P5, PT, R23, UR5, PT ;  /* 0x0000000517007c0c */ /* 0x000fe2000bfa6270 */
[----:B------:R-:W-:-:S03]  /*35370*/  ULDC UR5, c[0x0][0x228] ;  /* 0x00008a0000057ab9 */ /* 0x000fc60000000800 */
[----:B------:R-:W-:Y:S01]  /*35380*/  ISETP.LT.AND P6, PT, R10, UR8, !P5 ;  /* 0x000000080a007c0c */ /* 0x000fe2000efc1270 */
[----:B-1----:R-:W2:Y:S01]  /*35390*/  LDL.LU R19, [R1+0x810] ;  /* 0x0008100001137983 */ /* 0x002ea20000300800 */
[----:B------:R-:W-:Y:S01]  /*353a0*/  ISETP.LT.AND P5, PT, R11, UR5, !P5 ;  /* 0x000000050b007c0c */ /* 0x000fe2000efa1270 */
[----:B------:R-:W-:Y:S01]  /*353b0*/  IMAD.WIDE R164, R18, 0x4, R2 ;  /* 0x0000000412a47825 */ /* 0x000fe200078e0202 */
[----:B------:R-:W-:Y:S01]  /*353c0*/  ULDC UR5, c[0x0][0x22c] ;  /* 0x00008b0000057ab9 */ /* 0x000fe20000000800 */
[----:B------:R-:W-:Y:S02]  /*353d0*/  ULDC UR8, c[0x0][0x228] ;  /* 0x00008a0000087ab9 */ /* 0x000fe40000000800 */
[----:B------:R-:W-:-:S06]  /*353e0*/  VIADD R23, R9, 0x7 ;  /* 0x0000000709177836 */ /* 0x000fcc0000000000 */
[----:B----4-:R1:W-:Y:S02]  /*353f0*/  @P6 STG.E desc[UR6][R164.64], R16 ;  /* 0x00000010a4006986 */ /* 0x0103e4000c101906 */
[----:B-1----:R-:W-:Y:S02]  /*35400*/  IMAD.WIDE R164, R18, 0x4, R4 ;  /* 0x0000000412a47825 */ /* 0x002fe400078e0204 */
[----:B------:R-:W4:Y:S04]  /*35410*/  LDL.LU R16, [R1+0xf68] ;  /* 0x000f680001107983 */ /* 0x000f280000300800 */
[----:B------:R1:W-:Y:S01]  /*35420*/  @P5 STG.E desc[UR6][R164.64], R17 ;  /* 0x00000011a4005986 */ /* 0x0003e2000c101906 */
[----:B------:R-:W-:Y:S01]  /*35430*/  ISETP.GE.AND P5, PT, R23, UR5, PT ;  /* 0x0000000517007c0c */ /* 0x000fe2000bfa6270 */
[----:B------:R-:W-:-:S03]  /*35440*/  ULDC UR5, c[0x0][0x228] ;  /* 0x00008a0000057ab9 */ /* 0x000fc60000000800 */
[----:B------:R-:W-:Y:S01]  /*35450*/  ISETP.LT.AND P6, PT, R10, UR8, !P5 ;  /* 0x000000080a007c0c */ /* 0x000fe2000efc1270 */
[----:B-1----:R-:W4:Y:S01]  /*35460*/  LDL.LU R17, [R1+0x410] ;  /* 0x0004100001117983 */ /* 0x002f220000300800 */
[----:B------:R-:W-:Y:S01]  /*35470*/  IMAD.WIDE R164, R14, 0x4, R2 ;  /* 0x000000040ea47825 */ /* 0x000fe200078e0202 */
[----:B------:R-:W-:Y:S02]  /*35480*/  ULDC.64 UR8, c[0x0][0x228] ;  /* 0x00008a0000087ab9 */ /* 0x000fe40000000a00 */
[----:B------:R-:W4:Y:S01]  /*35490*/  LDL.LU R20, [R1+0x10] ;  /* 0x0000100001147983 */ /* 0x000f220000300800 */
[----:B------:R-:W-:Y:S01]  /*354a0*/  ISETP.LT.AND P5, PT, R11, UR5, !P5 ;  /* 0x000000050b007c0c */ /* 0x000fe2000efa1270 */
[----:B------:R-:W-:Y:S01]  /*354b0*/  VIADD R23, R9, 0x8 ;  /* 0x0000000809177836 */ /* 0x000fe20000000000 */
[----:B------:R-:W-:-:S05]  /*354c0*/  ULDC UR5, c[0x0][0x228] ;  /* 0x00008a0000057ab9 */ /* 0x000fca0000000800 */
[----:B------:R1:W-:Y:S04]  /*354d0*/  @P6 STG.E desc[UR6][R164.64], R13 ;  /* 0x0000000da4006986 */ /* 0x0003e8000c101906 */
[----:B-1----:R-:W4:Y:S01]  /*354e0*/  LDL.LU R13, [R1+0xf6c] ;  /* 0x000f6c00010d7983 */ /* 0x002f220000300800 */
[----:B------:R-:W-:-:S03]  /*354f0*/  IMAD.WIDE R164, R14, 0x4, R4 ;  /* 0x000000040ea47825 */ /* 0x000fc600078e0204 */
        /* <DEDUP_REMOVED lines=13> */
[----:B------:R-:W-:-:S11]  /*355d0*/  ULDC.64 UR8, c[0x0][0x228] ;  /* 0x00008a0000087ab9 */ /* 0x000fd60000000a00 */
[----:B------:R1:W-:Y:S01]  /*355e0*/  @P5 STG.E desc[UR6][R164.64], R19 ;  /* 0x00000013a4005986 */ /* 0x0003e2000c101906 */
[----:B------:R-:W-:-:S04]  /*355f0*/  ISETP.GE.AND P5, PT, R23, UR9, PT ;  /* 0x0000000917007c0c */ /* 0x000fc8000bfa6270 */
[----:B------:R-:W-:Y:S01]  /*35600*/  ISETP.LT.AND P6, PT, R10, UR5, !P5 ;  /* 0x000000050a007c0c */ /* 0x000fe2000efc1270 */
[----:B-1----:R-:W2:Y:S01]  /*35610*/  LDL.LU R19, [R1+0x14] ;  /* 0x0000140001137983 */ /* 0x002ea20000300800 */
[----:B------:R-:W-:Y:S01]  /*35620*/  ISETP.LT.AND P5, PT, R11, UR8, !P5 ;  /* 0x000000080b007c0c */ /* 0x000fe2000efa1270 */
[----:B------:R-:W-:Y:S01]  /*35630*/  VIADD R23, R9, 0xa ;  /* 0x0000000a09177836 */ /* 0x000fe20000000000 */
[----:B------:R-:W-:Y:S01]  /*35640*/  ULDC UR5, c[0x0][0x22c] ;  /* 0x00008b0000057ab9 */ /* 0x000fe20000000800 */
[----:B------:R-:W-:Y:S01]  /*35650*/  ULDC UR8, c[0x0][0x228] ;  /* 0x00008a0000087ab9 */ /* 0x000fe20000000800 */
[----:B----4-:R-:W-:-:S07]  /*35660*/  IMAD.WIDE R164, R16, 0x4, R2 ;  /* 0x0000000410a47825 */ /* 0x010fce00078e0202 */
[----:B------:R1:W-:Y:S02]  /*35670*/  @P6 STG.E desc[UR6][R164.64], R17 ;  /* 0x00000011a4006986 */ /* 0x0003e4000c101906 */
[----:B-1----:R-:W-:Y:S02]  /*35680*/  IMAD.WIDE R164, R16, 0x4, R4 ;  /* 0x0000000410a47825 */ /* 0x002fe400078e0204 */
[----:B------:R-:W4:Y:S04]  /*35690*/  LDL.LU R17, [R1+0xc08] ;  /* 0x000c080001117983 */ /* 0x000f280000300800 */
[----:B------:R-:W4:Y:S04]  /*356a0*/  LDL.LU R16, [R1+0xf74] ;  /* 0x000f740001107983 */ /* 0x000f280000300800 */
[----:B------:R1:W-:Y:S01]  /*356b0*/  @P5 STG.E desc[UR6][R164.64], R20 ;  /* 0x00000014a4005986 */ /* 0x0003e2000c101906 */
[----:B------:R-:W-:Y:S01]  /*356c0*/  ISETP.GE.AND P5, PT, R23, UR5, PT ;  /* 0x0000000517007c0c */ /* 0x000fe2000bfa6270 */
[----:B------:R-:W-:-:S02]  /*356d0*/  ULDC UR5, c[0x0][0x228] ;  /* 0x00008a0000057ab9 */ /* 0x000fc40000000800 */
[----:B------:R-:W4:Y:S01]  /*356e0*/  LDL.LU R230, [R1+0x818] ;  /* 0x0008180001e67983 */ /* 0x000f220000300800 */
[----:B------:R-:W-:Y:S01]  /*356f0*/  ISETP.LT.AND P6, PT, R10, UR8, !P5 ;  /* 0x000000080a007c0c */ /* 0x000fe2000efc1270 */
[----:B------:R-:W-:Y:S01]  /*35700*/  VIADD R23, R9, 0xb ;  /* 0x0000000b09177836 */ /* 0x000fe20000000000 */
[----:B------:R-:W-:Y:S01]  /*35710*/  ISETP.LT.AND P5, PT, R11, UR5, !P5 ;  /* 0x000000050b007c0c */ /* 0x000fe2000efa1270 */
[----:B------:R-:W-:Y:S01]  /*35720*/  ULDC UR5, c[0x0][0x22c] ;  /* 0x00008b0000057ab9 */ /* 0x000fe20000000800 */
[----:B------:R-:W-:Y:S01]  /*35730*/  ULDC UR8, c[0x0][0x228] ;  /* 0x00008a0000087ab9 */ /* 0x000fe20000000800 */
[----:B-1----:R-:W-:-:S08]  /*35740*/  IMAD.WIDE R164, R13, 0x4, R2 ;  /* 0x000000040da47825 */ /* 0x002fd000078e0202 */
        /* <DEDUP_REMOVED lines=14> */
[----:B------:R-:W2:Y:S04]  /*35830*/  LDL.LU R12, [R1+0xf7c] ;  /* 0x000f7c00010c7983 */ /* 0x000ea80000300800 */
        /* <DEDUP_REMOVED lines=8> */
[----:B------:R-:W-:Y:S01]  /*358c0*/  VIADD R23, R9, 0xd ;  /* 0x0000000d09177836 */ /* 0x000fe20000000000 */
[----:B------:R-:W-:Y:S01]  /*358d0*/  ISETP.LT.AND P5, PT, R11, UR5, !P5 ;  /* 0x000000050b007c0c */ /* 0x000fe2000efa1270 */
[----:B------:R-:W-:Y:S01]  /*358e0*/  ULDC UR5, c[0x0][0x22c] ;  /* 0x00008b0000057ab9 */ /* 0x000fe20000000800 */
[----:B------:R-:W-:Y:S01]  /*358f0*/  ULDC UR8, c[0x0][0x228] ;  /* 0x00008a0000087ab9 */ /* 0x000fe20000000800 */
[----:B-1----:R-:W2:Y:S01]  /*35900*/  LDL.LU R19, [R1+0x41c] ;  /* 0x00041c0001137983 */ /* 0x002ea20000300800 */
[----:B----4-:R-:W-:-:S07]  /*35910*/  IMAD.WIDE R164, R16, 0x4, R2 ;  /* 0x0000000410a47825 */ /* 0x010fce00078e0202 */
[----:B------:R1:W-:Y:S02]  /*35920*/  @P6 STG.E desc[UR6][R164.64], R17 ;  /* 0x00000011a4006986 */ /* 0x0003e4000c101906 */
[----:B-1----:R-:W-:Y:S02]  /*35930*/  IMAD.WIDE R164, R16, 0x4, R4 ;  /* 0x0000000410a47825 */ /* 0x002fe400078e0204 */
        /* <DEDUP_REMOVED lines=17> */
[----:B------:R-:W-:-:S03]  /*35a50*/  ULDC UR5, c[0x0][0x228] ;  /* 0x00008a0000057ab9 */ /* 0x000fc60000000800 */
[----:B------:R-:W-:Y:S01]  /*35a60*/  ISETP.LT.AND P6, PT, R10, UR8, !P5 ;  /* 0x000000080a007c0c */ /* 0x000fe2000efc1270 */
[----:B--2---:R-:W-:Y:S01]  /*35a70*/  IMAD.WIDE R164, R12, 0x4, R2 ;  /* 0x000000040ca47825 */ /* 0x004fe200078e0202 */
[----:B------:R-:W-:Y:S01]  /*35a80*/  ISETP.LT.AND P5, PT, R11, UR5, !P5 ;  /* 0x000000050b007c0c */ /* 0x000fe2000efa1270 */
[----:B------:R-:W-:Y:S01]  /*35a90*/  ULDC UR5, c[0x0][0x22c] ;  /* 0x00008b0000057ab9 */ /* 0x000fe20000000800 */
[----:B------:R-:W-:-:S09]  /*35aa0*/  ULDC UR8, c[0x0][0x228] ;  /* 0x00008a0000087ab9 */ /* 0x000fd20000000800 */
[----:B------:R1:W-:Y:S04]  /*35ab0*/  @P6 STG.E desc[UR6][R164.64], R18 ;  /* 0x00000012a4006986 */ /* 0x0003e8000c101906 */
[----:B-1----:R-:W2:Y:S01]  /*35ac0*/  LDL.LU R18, [R1+0xc10] ;  /* 0x000c100001127983 */ /* 0x002ea20000300800 */
[----:B------:R-:W-:-:S03]  /*35ad0*/  IMAD.WIDE R164, R12, 0x4, R4 ;  /* 0x000000040ca47825 */ /* 0x000fc600078e0204 */
[----:B------:R-:W3:Y:S04]  /*35ae0*/  LDL.LU R12, [R1+0xf88] ;  /* 0x000f8800010c7983 */ /* 0x000ee80000300800 */
[----:B------:R1:W-:Y:S04]  /*35af0*/  @P5 STG.E desc[UR6][R164.64], R15 ;  /* 0x0000000fa4005986 */ /* 0x0003e8000c101906 */
[----:B-1----:R-:W3:Y:S01]  /*35b00*/  LDL.LU R15, [R1+0x820] ;  /* 0x00082000010f7983 */ /* 0x002ee20000300800 */
[----:B------:R-:W-:-:S03]  /*35b10*/  VIADD R23, R9, 0xf ;  /* 0x0000000f09177836 */ /* 0x000fc60000000000 */
[----:B------:R-:W3:Y:S02]  /*35b20*/  LDL.LU R20, [R1+0x420] ;  /* 0x0004200001147983 */ /* 0x000ee40000300800 */
[----:B------:R-:W-:Y:S01]  /*35b30*/  ISETP.GE.AND P5, PT, R23, UR5, PT ;  /* 0x0000000517007c0c */ /* 0x000fe2000bfa6270 */
[----:B------:R-:W-:-:S03]  /*35b40*/  ULDC UR5, c[0x0][0x228] ;  /* 0x00008a0000057ab9 */ /* 0x000fc60000000800 */
[----:B------:R-:W-:Y:S01]  /*35b50*/  ISETP.LT.AND P6, PT, R10, UR8, !P5 ;  /* 0x000000080a007c0c */ /* 0x000fe2000efc1270 */
[----:B------:R-:W-:Y:S01]  /*35b60*/  VIADD R23, R9, 0x10 ;  /* 0x0000001009177836 */ /* 0x000fe20000000000 */
[----:B------:R-:W-:Y:S01]  /*35b70*/  ISETP.LT.AND P5, PT, R11, UR5, !P5 ;  /* 0x000000050b007c0c */ /* 0x000fe2000efa1270 */
[----:B------:R-:W-:Y:S01]  /*35b80*/  ULDC UR5, c[0x0][0x22c] ;  /* 0x00008b0000057ab9 */ /* 0x000fe20000000800 */
[----:B------:R-:W-:Y:S01]  /*35b90*/  ULDC UR8, c[0x0][0x228] ;  /* 0x00008a0000087ab9 */ /* 0x000fe20000000800 */
[----:B----4-:R-:W-:-:S08]  /*35ba0*/  IMAD.WIDE R164, R16, 0x4, R2 ;  /* 0x0000000410a47825 */ /* 0x010fd000078e0202 */
[----:B------:R1:W-:Y:S02]  /*35bb0*/  @P6 STG.E desc[UR6][R164.64], R19 ;  /* 0x00000013a4006986 */ /* 0x0003e4000c101906 */
[----:B-1----:R-:W-:Y:S02]  /*35bc0*/  IMAD.WIDE R164, R16, 0x4, R4 ;  /* 0x0000000410a47825 */ /* 0x002fe400078e0204 */
[----:B------:R-:W4:Y:S04]  /*35bd0*/  LDL.LU R16, [R1+0xf8c] ;  /* 0x000f8c0001107983 */ /* 0x000f280000300800 */
[----:B------:R1:W-:Y:S01]  /*35be0*/  @P5 STG.E desc[UR6][R164.64], R17 ;  /* 0x00000011a4005986 */ /* 0x0003e2000c101906 */
[----:B------:R-:W-:Y:S01]  /*35bf0*/  ISETP.GE.AND P5, PT, R23, UR5, PT ;  /* 0x0000000517007c0c */ /* 0x000fe2000bfa6270 */
[----:B------:R-:W-:-:S03]  /*35c00*/  ULDC UR5, c[0x0][0x228] ;  /* 0x00008a0000057ab9 */ /* 0x000fc60000000800 */
[----:B------:R-:W-:Y:S01]  /*35c10*/  ISETP.LT.AND P6, PT, R10, UR8, !P5 ;  /* 0x000000080a007c0c */ /* 0x000fe2000efc1270 */
[----:B-1----:R-:W4:Y:S01]  /*35c20*/  LDL.LU R17, [R1+0xe14] ;  /* 0x000e140001117983 */ /* 0x002f220000300800 */
[----:B------:R-:W-:-:S03]  /*35c30*/  IMAD.WIDE R164, R13, 0x4, R2 ;  /* 0x000000040da47825 */ /* 0x000fc600078e0202 */
[----:B------:R-:W4:Y:S01]  /*35c40*/  LDL.LU R19, [R1+0xc14] ;  /* 0x000c140001137983 */ /* 0x000f220000300800 */
[----:B------:R-:W-:-:S07]  /*35c50*/  ULDC UR8, c[0x0][0x228] ;  /* 0x00008a0000087ab9 */ /* 0x000fce0000000800 */
[----:B------:R1:W-:Y:S01]  /*35c60*/  @P6 STG.E desc[UR6][R164.64], R14 ;  /* 0x0000000ea4006986 */ /* 0x0003e2000c101906 */
[----:B------:R-:W-:Y:S01]  /*35c70*/  ISETP.LT.AND P5, PT, R11, UR5, !P5 ;  /* 0x000000050b007c0c */ /* 0x000fe2000efa1270 */
[----:B------:R-:W-:Y:S01]  /*35c80*/  VIADD R23, R9, 0x11 ;  /* 0x0000001109177836 */ /* 0x000fe20000000000 */
[----:B------:R-:W-:Y:S01]  /*35c90*/  ULDC UR5, c[0x0][0x22c] ;  /* 0x00008b0000057ab9 */ /* 0x000fe20000000800 */
[----:B-1----:R-:W-:Y:S01]  /*35ca0*/  IMAD.WIDE R164, R13, 0x4, R4 ;  /* 0x000000040da47825 */ /* 0x002fe200078e0204 */
[----:B------:R-:W4:Y:S04]  /*35cb0*/  LDL.LU R14, [R1+0x824] ;  /* 0x00082400010e7983 */ /* 0x000f280000300800 */
[----:B------:R-:W4:Y:S05]  /*35cc0*/  LDL.LU R13, [R1+0xf90] ;  /* 0x000f9000010d7983 */ /* 0x000f2a0000300800 */
[----:B--2---:R1:W-:Y:S01]  /*35cd0*/  @P5 STG.E desc[UR6][R164.64], R18 ;  /* 0x00000012a4005986 */ /* 0x0043e2000c101906 */
[----:B------:R-:W-:Y:S01]  /*35ce0*/  ISETP.GE.AND P5, PT, R23, UR5, PT ;  /* 0x0000000517007c0c */ /* 0x000fe2000bfa6270 */
[----:B------:R-:W-:-:S03]  /*35cf0*/  ULDC UR5, c[0x0][0x228] ;  /* 0x00008a0000057ab9 */ /* 0x000fc60000000800 */
[----:B------:R-:W-:Y:S01]  /*35d00*/  ISETP.LT.AND P6, PT, R10, UR8, !P5 ;  /* 0x000000080a007c0c */ /* 0x000fe2000efc1270 */
[----:B-1----:R-:W2:Y:S01]  /*35d10*/  LDL.LU R18, [R1+0x424] ;  /* 0x0004240001127983 */ /* 0x002ea20000300800 */
[----:B---3--:R-:W-:Y:S01]  /*35d20*/  IMAD.WIDE R164, R12, 0x4, R2 ;  /* 0x000000040ca47825 */ /* 0x008fe200078e0202 */
[----:B------:R-:W-:-:S10]  /*35d30*/  ULDC UR8, c[0x0][0x228] ;  /* 0x00008a0000087ab9 */ /* 0x000fd40000000800 */
[----:B------:R1:W-:Y:S02]  /*35d40*/  @P6 STG.E desc[UR6][R164.64], R15 ;  /* 0x0000000fa4006986 */ /* 0x0003e4000c101906 */
[----:B-1----:R-:W-:Y:S02]  /*35d50*/  IMAD.WIDE R164, R12, 0x4, R4 ;  /* 0x000000040ca47825 */ /* 0x002fe400078e0204 */
[----:B------:R-:W3:Y:S04]  /*35d60*/  LDL.LU R15, [R1+0xe18] ;  /* 0x000e1800010f7983 */ /* 0x000ee80000300800 */
[----:B------:R-:W3:Y:S01]  /*35d70*/  LDL.LU R12, [R1+0xf94] ;  /* 0x000f9400010c7983 */ /* 0x000ee20000300800 */
[----:B------:R-:W-:Y:S01]  /*35d80*/  ISETP.LT.AND P5, PT, R11, UR5, !P5 ;  /* 0x000000050b007c0c */ /* 0x000fe2000efa1270 */
[----:B------:R-:W-:Y:S01]  /*35d90*/  VIADD R23, R9, 0x12 ;  /* 0x0000001209177836 */ /* 0x000fe20000000000 */
[----:B------:R-:W-:Y:S01]  /*35da0*/  ULDC UR5, c[0x0][0x22c] ;  /* 0x00008b0000057ab9 */ /* 0x000fe20000000800 */
[----:B------:R-:W3:Y:S10]  /*35db0*/  LDL.LU R230, [R1+0xc18] ;  /* 0x000c180001e67983 */ /* 0x000ef40000300800 */
        /* <DEDUP_REMOVED lines=18> */
[----:B-1----:R-:W-:Y:S02]  /*35ee0*/  IMAD.WIDE R164, R13, 0x4, R2 ;  /* 0x000000040da47825 */ /* 0x002fe400078e0202 */
[----:B------:R-:W4:Y:S01]  /*35ef0*/  LDL.LU R19, [R1+0xe1c] ;  /* 0x000e1c0001137983 */ /* 0x000f220000300800 */
[----:B------:R-:W-:-:S09]  /*35f00*/  ULDC UR8, c[0x0][0x228] ;  /* 0x00008a0000087ab9 */ /* 0x000fd20000000800 */
[----:B------:R1:W-:Y:S01]  /*35f10*/  @P6 STG.E desc[UR6][R164.64], R14 ;  /* 0x0000000ea4006986 */ /* 0x0003e2000c101906 */
[----:B------:R-:W-:Y:S01]  /*35f20*/  ISETP.LT.AND P5, PT, R11, UR5, !P5 ;  /* 0x000000050b007c0c */ /* 0x000fe2000efa1270 */
[----:B------:R-:W-:Y:S01]  /*35f30*/  VIADD R23, R9, 0x14 ;  /* 0x0000001409177836 */ /* 0x000fe20000000000 */
[----:B------:R-:W-:Y:S01]  /*35f40*/  ULDC UR5, c[0x0][0x22c] ;  /* 0x00008b0000057ab9 */ /* 0x000fe20000000800 */
[----:B-1----:R-:W-:Y:S02]  /*35f50*/  IMAD.WIDE R164, R13, 0x4, R4 ;  /* 0x000000040da47825 */ /* 0x002fe400078e0204 */
[----:B------:R-:W4:Y:S08]  /*35f60*/  LDL.LU R13, [R1+0xf9c] ;  /* 0x000f9c00010d7983 */ /* 0x000f300000300800 */
[----:B--2---:R3:W-:Y:S01]  /*35f70*/  @P5 STG.E desc[UR6][R164.64], R18 ;  /* 0x00000012a4005986 */ /* 0x0047e2000c101906 */
[----:B------:R-:W-:Y:S01]  /*35f80*/  ISETP.GE.AND P5, PT, R23, UR5, PT ;  /* 0x0000000517007c0c */ /* 0x000fe2000bfa6270 */
[----:B------:R-:W-:-:S02]  /*35f90*/  ULDC UR5, c[0x0][0x228] ;  /* 0x00008a0000057ab9 */ /* 0x000fc40000000800 */
[----:B------:R-:W2:Y:S01]  /*35fa0*/  LDL.LU R14, [R1+0xc1c] ;  /* 0x000c1c00010e7983 */ /* 0x000ea20000300800 */
[----:B------:R-:W-:Y:S01]  /*35fb0*/  ISETP.LT.AND P6, PT, R10, UR8, !P5 ;  /* 0x000000080a007c0c */ /* 0x000fe2000efc1270 */
[----:B---3--:R-:W-:Y:S02]  /*35fc0*/  IMAD.WIDE R164, R12, 0x4, R2 ;  /* 0x000000040ca47825 */ /* 0x008fe400078e0202 */
[----:B------:R-:W3:Y:S01]  /*35fd0*/  LDL.LU R18, [R1+0x82c] ;  /* 0x00082c0001127983 */ /* 0x000ee20000300800 */
[----:B------:R-:W-:-:S09]  /*35fe0*/  ULDC UR8, c[0x0][0x228] ;  /* 0x00008a0000087ab9 */ /* 0x000fd20000000800 */
[----:B------:R1:W-:Y:S02]  /*35ff0*/  @P6 STG.E desc[UR6][R164.64], R15 ;  /* 0x0000000fa4006986 */ /* 0x0003e4000c101906 */
[----:B-1----:R-:W-:Y:S02]  /*36000*/  IMAD.WIDE R164, R12, 0x4, R4 ;  /* 0x000000040ca47825 */ /* 0x002fe400078e0204 */
[----:B------:R-:W3:Y:S04]  /*36010*/  LDL.LU R12, [R1+0xfa0] ;  /* 0x000fa000010c7983 */ /* 0x000ee80000300800 */
[----:B------:R-:W3:Y:S01]  /*36020*/  LDL.LU R15, [R1+0x42c] ;  /* 0x00042c00010f7983 */ /* 0x000ee20000300800 */
        /* <DEDUP_REMOVED lines=18> */
[----:B------:R-:W-:-:S03]  /*36150*/  ULDC UR5, c[0x0][0x228] ;  /* 0x00008a0000057ab9 */ /* 0x000fc60000000800 */
[----:B------:R-:W-:Y:S01]  /*36160*/  ISETP.LT.AND P6, PT, R10, UR8, !P5 ;  /* 0x000000080a007c0c */ /* 0x000fe2000efc1270 */
[----:B-1----:R-:W-:Y:S01]  /*36170*/  IMAD.WIDE R164, R13, 0x4, R2 ;  /* 0x000000040da47825 */ /* 0x002fe200078e0202 */
[----:B------:R-:W-:Y:S01]  /*36180*/  ISETP.LT.AND P5, PT, R11, UR5, !P5 ;  /* 0x000000050b007c0c */ /* 0x000fe2000efa1270 */
[----:B------:R-:W-:Y:S01]  /*36190*/  ULDC UR5, c[0x0][0x22c] ;  /* 0x00008b0000057ab9 */ /* 0x000fe20000000800 */
[----:B------:R-:W-:-:S09]  /*361a0*/  ULDC UR8, c[0x0][0x228] ;  /* 0x00008a0000087ab9 */ /* 0x000fd20000000800 */
[----:B------:R1:W-:Y:S04]  /*361b0*/  @P6 STG.E desc[UR6][R164.64], R19 ;  /* 0x00000013a4006986 */ /* 0x0003e8000c101906 */
[----:B-1----:R-:W4:Y:S01]  /*361c0*/  LDL.LU R19, [R1+0x830] ;  /* 0x0008300001137983 */ /* 0x002f220000300800 */
[----:B------:R-:W-:-:S03]  /*361d0*/  IMAD.WIDE R164, R13, 0x4, R4 ;  /* 0x000000040da47825 */ /* 0x000fc600078e0204 */
[----:B------:R-:W4:Y:S01]  /*361e0*/  LDL.LU R13, [R1+0xfa8] ;  /* 0x000fa800010d7983 */ /* 0x000f220000300800 */
[----:B------:R-:W-:-:S03]  /*361f0*/  VIADD R23, R9, 0x17 ;  /* 0x0000001709177836 */ /* 0x000fc60000000000 */
[----:B--2---:R1:W-:Y:S02]  /*36200*/  @P5 STG.E desc[UR6][R164.64], R14 ;  /* 0x0000000ea4005986 */ /* 0x0043e4000c101906 */
[----:B------:R-:W-:Y:S01]  /*36210*/  ISETP.GE.AND P5, PT, R23, UR5, PT ;  /* 0x0000000517007c0c */ /* 0x000fe2000bfa6270 */
[----:B------:R-:W-:-:S03]  /*36220*/  ULDC UR5, c[0x0][0x228] ;  /* 0x00008a0000057ab9 */ /* 0x000fc60000000800 */
[----:B------:R-:W-:Y:S01]  /*36230*/  ISETP.LT.AND P6, PT, R10, UR8, !P5 ;  /* 0x000000080a007c0c */ /* 0x000fe2000efc1270 */
[----:B-1----:R-:W2:Y:S01]  /*36240*/  LDL.LU R14, [R1+0x430] ;  /* 0x00043000010e7983 */ /* 0x002ea20000300800 */
[----:B---3--:R-:W-:-:S03]  /*36250*/  IMAD.WIDE R164, R12, 0x4, R2 ;  /* 0x000000040ca47825 */ /* 0x008fc600078e0202 */
[----:B------:R-:W3:Y:S01]  /*36260*/  LDL.LU R20, [R1+0x30] ;  /* 0x0000300001147983 */ /* 0x000ee20000300800 */
[----:B------:R-:W-:Y:S01]  /*36270*/  ISETP.LT.AND P5, PT, R11, UR5, !P5 ;  /* 0x000000050b007c0c */ /* 0x000fe2000efa1270 */
[----:B------:R-:W-:Y:S01]  /*36280*/  ULDC UR5, c[0x0][0x22c] ;  /* 0x00008b0000057ab9 */ /* 0x000fe20000000800 */
[----:B------:R-:W-:-:S05]  /*36290*/  VIADD R23, R9, 0x18 ;  /* 0x0000001809177836 */ /* 0x000fca0000000000 */
[----:B------:R1:W-:Y:S01]  /*362a0*/  @P6 STG.E desc[UR6][R164.64], R18 ;  /* 0x00000012a4006986 */ /* 0x0003e2000c101906 */
[----:B------:R-:W-:Y:S01]  /*362b0*/  ULDC UR8, c[0x0][0x228] ;  /* 0x00008a0000087ab9 */ /* 0x000fe20000000800 */
[----:B-1----:R-:W-:Y:S02]  /*362c0*/  IMAD.WIDE R164, R12, 0x4, R4 ;  /* 0x000000040ca47825 */ /* 0x002fe400078e0204 */
[----:B------:R-:W3:Y:S04]  /*362d0*/  LDL.LU R12, [R1+0xfac] ;  /* 0x000fac00010c7983 */ /* 0x000ee80000300800 */
[----:B------:R1:W-:Y:S04]  /*362e0*/  @P5 STG.E desc[UR6][R164.64], R15 ;  /* 0x0000000fa4005986 */ /* 0x0003e8000c101906 */
[----:B-1----:R-:W3:Y:S01]  /*362f0*/  LDL.LU R15, [R1+0xc24] ;  /* 0x000c2400010f7983 */ /* 0x002ee20000300800 */
[----:B------:R-:W-:Y:S01]  /*36300*/  ISETP.GE.AND P5, PT, R23, UR5, PT ;  /* 0x0000000517007c0c */ /* 0x000fe2000bfa6270 */
[----:B------:R-:W-:-:S02]  /*36310*/  ULDC UR5, c[0x0][0x228] ;  /* 0x00008a0000057ab9 */ /* 0x000fc40000000800 */
[----:B------:R-:W3:Y:S01]  /*36320*/  LDL.LU R18, [R1+0x834] ;  /* 0x0008340001127983 */ /* 0x000ee20000300800 */
        /* <DEDUP_REMOVED lines=14> */
[----:B-1----:R-:W4:Y:S01]  /*36410*/  LDL.LU R19, [R1+0x34] ;  /* 0x0000340001137983 */ /* 0x002f220000300800 */
[----:B------:R-:W-:Y:S01]  /*36420*/  ISETP.LT.AND P5, PT, R11, UR5, !P5 ;  /* 0x000000050b007c0c */ /* 0x000fe2000efa1270 */
[----:B------:R-:W-:Y:S01]  /*36430*/  IMAD.WIDE R164, R13, 0x4, R2 ;  /* 0x000000040da47825 */ /* 0x000fe200078e0202 */
[----:B------:R-:W-:Y:S01]  /*36440*/  ULDC UR5, c[0x0][0x22c] ;  /* 0x00008b0000057ab9 */ /* 0x000fe20000000800 */
[----:B------:R-:W-:Y:S02]  /*36450*/  ULDC UR8, c[0x0][0x228] ;  /* 0x00008a0000087ab9 */ /* 0x000fe40000000800 */
[----:B------:R-:W-:-:S06]  /*36460*/  VIADD R23, R9, 0x1a ;  /* 0x0000001a09177836 */ /* 0x000fcc0000000000 */
[----:B--2---:R1:W-:Y:S02]  /*36470*/  @P6 STG.E desc[UR6][R164.64], R14 ;  /* 0x0000000ea4006986 */ /* 0x0043e4000c101906 */
[----:B-1----:R-:W-:Y:S02]  /*36480*/  IMAD.WIDE R164, R13, 0x4, R4 ;  /* 0x000000040da47825 */ /* 0x002fe400078e0204 */
[----:B------:R-:W2:Y:S04]  /*36490*/  LDL.LU R14, [R1+0xc28] ;  /* 0x000c2800010e7983 */ /* 0x000ea80000300800 */
[----:B------:R-:W2:Y:S04]  /*364a0*/  LDL.LU R13, [R1+0xfb4] ;  /* 0x000fb400010d7983 */ /* 0x000ea80000300800 */
[----:B---3--:R1:W-:Y:S01]  /*364b0*/  @P5 STG.E desc[UR6][R164.64], R20 ;  /* 0x00000014a4005986 */ /* 0x0083e2000c101906 */
[----:B------:R-:W-:Y:S01]  /*364c0*/  ISETP.GE.AND P5, PT, R23, UR5, PT ;  /* 0x0000000517007c0c */ /* 0x000fe2000bfa6270 */
[----:B------:R-:W-:-:S02]  /*364d0*/  ULDC UR5, c[0x0][0x228] ;  /* 0x00008a0000057ab9 */ /* 0x000fc40000000800 */
[----:B------:R-:W3:Y:S01]  /*364e0*/  LDL.LU R230, [R1+0x838] ;  /* 0x0008380001e67983 */ /* 0x000ee20000300800 */
[----:B------:R-:W-:Y:S01]  /*364f0*/  ISETP.LT.AND P6, PT, R10, UR8, !P5 ;  /* 0x000000080a007c0c */ /* 0x000fe2000efc1270 */
[----:B-1----:R-:W-:Y:S01]  /*36500*/  IMAD.WIDE R164, R12, 0x4, R2 ;  /* 0x000000040ca47825 */ /* 0x002fe200078e0202 */
[----:B------:R-:W-:-:S11]  /*36510*/  ULDC UR8, c[0x0][0x228] ;  /* 0x00008a0000087ab9 */ /* 0x000fd60000000800 */
        /* <DEDUP_REMOVED lines=12> */
[----:B-1----:R-:W3:Y:S01]  /*365e0*/  LDL.LU R18, [R1+0xc2c] ;  /* 0x000c2c0001127983 */ /* 0x002ee20000300800 */
        /* <DEDUP_REMOVED lines=17> */
[----:B-1----:R-:W4:Y:S01]  /*36700*/  LDL.LU R19, [R1+0x43c] ;  /* 0x00043c0001137983 */ /* 0x002f220000300800 */
[----:B--2---:R-:W-:-:S07]  /*36710*/  IMAD.WIDE R164, R13, 0x4, R2 ;  /* 0x000000040da47825 */ /* 0x004fce00078e0202 */
[----:B------:R1:W-:Y:S02]  /*36720*/  @P6 STG.E desc[UR6][R164.64], R14 ;  /* 0x0000000ea4006986 */ /* 0x0003e4000c101906 */
[----:B-1----:R-:W-:Y:S02]  /*36730*/  IMAD.WIDE R164, R13, 0x4, R4 ;  /* 0x000000040da47825 */ /* 0x002fe400078e0204 */
        /* <DEDUP_REMOVED lines=24> */
[----:B------:R1:W-:Y:S04]  /*368c0*/  @P6 STG.E desc[UR6][R164.64], R18 ;  /* 0x00000012a4006986 */ /* 0x0003e8000c101906 */
[----:B-1----:R-:W4:Y:S01]  /*368d0*/  LDL.LU R18, [R1+0x840] ;  /* 0x0008400001127983 */ /* 0x002f220000300800 */
[----:B------:R-:W-:-:S03]  /*368e0*/  IMAD.WIDE R164, R16, 0x4, R4 ;  /* 0x0000000410a47825 */ /* 0x000fc600078e0204 */
[----:B------:R-:W4:Y:S04]  /*368f0*/  LDL.LU R16, [R1+0xfc8] ;  /* 0x000fc80001107983 */ /* 0x000f280000300800 */
[----:B------:R1:W-:Y:S01]  /*36900*/  @P5 STG.E desc[UR6][R164.64], R17 ;  /* 0x00000011a4005986 */ /* 0x0003e2000c101906 */
[----:B------:R-:W-:Y:S01]  /*36910*/  ISETP.GE.AND P5, PT, R23, UR5, PT ;  /* 0x0000000517007c0c */ /* 0x000fe2000bfa6270 */
[----:B------:R-:W-:-:S03]  /*36920*/  ULDC UR5, c[0x0][0x228] ;  /* 0x00008a0000057ab9 */ /* 0x000fc60000000800 */
[----:B------:R-:W-:Y:S01]  /*36930*/  ISETP.LT.AND P6, PT, R10, UR8, !P5 ;  /* 0x000000080a007c0c */ /* 0x000fe2000efc1270 */
[----:B-1----:R-:W4:Y:S01]  /*36940*/  LDL.LU R17, [R1+0x440] ;  /* 0x0004400001117983 */ /* 0x002f220000300800 */
[----:B------:R-:W-:Y:S01]  /*36950*/  VIADD R23, R9, 0x20 ;  /* 0x0000002009177836 */ /* 0x000fe20000000000 */
[----:B------:R-:W-:Y:S02]  /*36960*/  ULDC UR8, c[0x0][0x228] ;  /* 0x00008a0000087ab9 */ /* 0x000fe40000000800 */
[----:B------:R-:W4:Y:S01]  /*36970*/  LDL.LU R20, [R1+0x40] ;  /* 0x0000400001147983 */ /* 0x000f220000300800 */
[----:B------:R-:W-:Y:S01]  /*36980*/  ISETP.LT.AND P5, PT, R11, UR5, !P5 ;  /* 0x000000050b007c0c */ /* 0x000fe2000efa1270 */
[----:B------:R-:W-:Y:S01]  /*36990*/  ULDC UR5, c[0x0][0x22c] ;  /* 0x00008b0000057ab9 */ /* 0x000fe20000000800 */
[----:B--2---:R-:W-:-:S05]  /*369a0*/  IMAD.WIDE R164, R13, 0x4, R2 ;  /* 0x000000040da47825 */ /* 0x004fca00078e0202 */
[----:B------:R1:W-:Y:S02]  /*369b0*/  @P6 STG.E desc[UR6][R164.64], R19 ;  /* 0x00000013a4006986 */ /* 0x0003e4000c101906 */
[----:B-1----:R-:W-:Y:S02]  /*369c0*/  IMAD.WIDE R164, R13, 0x4, R4 ;  /* 0x000000040da47825 */ /* 0x002fe400078e0204 */
[----:B------:R-:W2:Y:S04]  /*369d0*/  LDL.LU R13, [R1+0xfcc] ;  /* 0x000fcc00010d7983 */ /* 0x000ea80000300800 */
[----:B---3--:R1:W-:Y:S01]  /*369e0*/  @P5 STG.E desc[UR6][R164.64], R14 ;  /* 0x0000000ea4005986 */ /* 0x0083e2000c101906 */
[----:B------:R-:W-:Y:S01]  /*369f0*/  ISETP.GE.AND P5, PT, R23, UR5, PT ;  /* 0x0000000517007c0c */ /* 0x000fe2000bfa6270 */
[----:B------:R-:W-:-:S03]  /*36a00*/  ULDC UR5, c[0x0][0x228] ;  /* 0x00008a0000057ab9 */ /* 0x000fc60000000800 */
[----:B------:R-:W-:Y:S01]  /*36a10*/  ISETP.LT.AND P6, PT, R10, UR8, !P5 ;  /* 0x000000080a007c0c */ /* 0x000fe2000efc1270 */
[----:B-1----:R-:W3:Y:S01]  /*36a20*/  LDL.LU R14, [R1+0xc34] ;  /* 0x000c3400010e7983 */ /* 0x002ee20000300800 */
[----:B------:R-:W-:-:S03]  /*36a30*/  IMAD.WIDE R164, R12, 0x4, R2 ;  /* 0x000000040ca47825 */ /* 0x000fc600078e0202 */
[----:B------:R-:W3:Y:S01]  /*36a40*/  LDL.LU R19, [R1+0x844] ;  /* 0x0008440001137983 */ /* 0x000ee20000300800 */
[----:B------:R-:W-:-:S07]  /*36a50*/  ULDC UR8, c[0x0][0x228] ;  /* 0x00008a0000087ab9 */ /* 0x000fce0000000800 */
[----:B------:R1:W-:Y:S02]  /*36a60*/  @P6 STG.E desc[UR6][R164.64], R15 ;  /* 0x0000000fa4006986 */ /* 0x0003e4000c101906 */
[----:B-1----:R-:W-:Y:S02]  /*36a70*/  IMAD.WIDE R164, R12, 0x4, R4 ;  /* 0x000000040ca47825 */ /* 0x002fe400078e0204 */
[----:B------:R-:W3:Y:S04]  /*36a80*/  LDL.LU R15, [R1+0x444] ;  /* 0x00044400010f7983 */ /* 0x000ee80000300800 */
[----:B------:R-:W3:Y:S01]  /*36a90*/  LDL.LU R12, [R1+0xfd0] ;  /* 0x000fd000010c7983 */ /* 0x000ee20000300800 */
[----:B------:R-:W-:Y:S01]  /*36aa0*/  ISETP.LT.AND P5, PT, R11, UR5, !P5 ;  /* 0x000000050b007c0c */ /* 0x000fe2000efa1270 */
[----:B------:R-:W-:Y:S01]  /*36ab0*/  VIADD R23, R9, 0x21 ;  /* 0x0000002109177836 */ /* 0x000fe20000000000 */
[----:B------:R-:W-:-:S11]  /*36ac0*/  ULDC UR5, c[0x0][0x22c] ;  /* 0x00008b0000057ab9 */ /* 0x000fd60000000800 */
[----:B----4-:R1:W-:Y:S01]  /*36ad0*/  @P5 STG.E desc[UR6][R164.64], R18 ;  /* 0x00000012a4005986 */ /* 0x0103e2000c101906 */
        /* <DEDUP_REMOVED lines=18> */
[----:B--2---:R-:W-:Y:S01]  /*36c00*/  IMAD.WIDE R164, R13, 0x4, R2 ;  /* 0x000000040da47825 */ /* 0x004fe200078e0202 */
[----:B------:R-:W-:Y:S01]  /*36c10*/  ISETP.LT.AND P5, PT, R11, UR5, !P5 ;  /* 0x000000050b007c0c */ /* 0x000fe2000efa1270 */
[----:B------:R-:W-:Y:S01]  /*36c20*/  ULDC UR5, c[0x0][0x22c] ;  /* 0x00008b0000057ab9 */ /* 0x000fe20000000800 */
[----:B------:R-:W-:Y:S01]  /*36c30*/  ULDC UR8, c[0x0][0x228] ;  /* 0x00008a0000087ab9 */ /* 0x000fe20000000800 */
[----:B------:R-:W-:-:S08]  /*36c40*/  VIADD R23, R9, 0x23 ;  /* 0x0000002309177836 */ /* 0x000fd00000000000 */
[----:B---3--:R1:W-:Y:S02]  /*36c50*/  @P6 STG.E desc[UR6][R164.64], R14 ;  /* 0x0000000ea4006986 */ /* 0x0083e4000c101906 */
[----:B-1----:R-:W-:Y:S02]  /*36c60*/  IMAD.WIDE R164, R13, 0x4, R4 ;  /* 0x000000040da47825 */ /* 0x002fe400078e0204 */
[----:B------:R-:W2:Y:S04]  /*36c70*/  LDL.LU R14, [R1+0x448] ;  /* 0x00044800010e7983 */ /* 0x000ea80000300800 */
[----:B------:R-:W3:Y:S04]  /*36c80*/  LDL.LU R13, [R1+0xfd8] ;  /* 0x000fd800010d7983 */ /* 0x000ee80000300800 */
[----:B------:R1:W-:Y:S01]  /*36c90*/  @P5 STG.E desc[UR6][R164.64], R19 ;  /* 0x00000013a4005986 */ /* 0x0003e2000c101906 */
[----:B------:R-:W-:Y:S01]  /*36ca0*/  ISETP.GE.AND P5, PT, R23, UR5, PT ;  /* 0x0000000517007c0c */ /* 0x000fe2000bfa6270 */
[----:B------:R-:W-:-:S02]  /*36cb0*/  ULDC UR5, c[0x0][0x228] ;  /* 0x00008a0000057ab9 */ /* 0x000fc40000000800 */
[----:B------:R-:W2:Y:S01]  /*36cc0*/  LDL.LU R20, [R1+0x48] ;  /* 0x0000480001147983 */ /* 0x000ea20000300800 */
[----:B------:R-:W-:Y:S01]  /*36cd0*/  ISETP.LT.AND P6, PT, R10, UR8, !P5 ;  /* 0x000000080a007c0c */ /* 0x000fe2000efc1270 */
[----:B-1----:R-:W-:Y:S02]  /*36ce0*/  IMAD.WIDE R164, R12, 0x4, R2 ;  /* 0x000000040ca47825 */ /* 0x002fe400078e0202 */
        /* <DEDUP_REMOVED lines=9> */
[----:B----4-:R1:W-:Y:S01]  /*36d80*/  @P5 STG.E desc[UR6][R164.64], R18 ;  /* 0x00000012a4005986 */ /* 0x0103e2000c101906 */
        /* <DEDUP_REMOVED lines=8> */
[----:B------:R-:W-:-:S07]  /*36e10*/  IMAD.WIDE R164, R16, 0x4, R2 ;  /* 0x0000000410a47825 */ /* 0x000fce00078e0202 */
        /* <DEDUP_REMOVED lines=12> */
[----:B---3--:R-:W-:-:S08]  /*36ee0*/  IMAD.WIDE R164, R13, 0x4, R2 ;  /* 0x000000040da47825 */ /* 0x008fd000078e0202 */
[----:B--2---:R1:W-:Y:S02]  /*36ef0*/  @P6 STG.E desc[UR6][R164.64], R14 ;  /* 0x0000000ea4006986 */ /* 0x0043e4000c101906 */
[----:B-1----:R-:W-:Y:S02]  /*36f00*/  IMAD.WIDE R164, R13, 0x4, R4 ;  /* 0x000000040da47825 */ /* 0x002fe400078e0204 */
[----:B------:R-:W2:Y:S04]  /*36f10*/  LDL.LU R14, [R1+0xc40] ;  /* 0x000c4000010e7983 */ /* 0x000ea80000300800 */
[----:B------:R-:W3:Y:S04]  /*36f20*/  LDL.LU R13, [R1+0xfe4] ;  /* 0x000fe400010d7983 */ /* 0x000ee80000300800 */
        /* <DEDUP_REMOVED lines=9> */
[----:B-1----:R-:W2:Y:S01]  /*36fc0*/  LDL.LU R19, [R1+0x850] ;  /* 0x0008500001137983 */ /* 0x002ea20000300800 */
[----:B------:R-:W-:-:S03]  /*36fd0*/  IMAD.WIDE R164, R12, 0x4, R4 ;  /* 0x000000040ca47825 */ /* 0x000fc600078e0204 */
[----:B------:R-:W2:Y:S04]  /*36fe0*/  LDL.LU R12, [R1+0xfe8] ;  /* 0x000fe800010c7983 */ /* 0x000ea80000300800 */
[----:B------:R1:W-:Y:S04]  /*36ff0*/  @P5 STG.E desc[UR6][R164.64], R15 ;  /* 0x0000000fa4005986 */ /* 0x0003e8000c101906 */
[----:B-1----:R-:W2:Y:S01]  /*37000*/  LDL.LU R15, [R1+0x450] ;  /* 0x00045000010f7983 */ /* 0x002ea20000300800 */
[----:B------:R-:W-:-:S03]  /*37010*/  VIADD R23, R9, 0x27 ;  /* 0x0000002709177836 */ /* 0x000fc60000000000 */
[----:B------:R-:W2:Y:S02]  /*37020*/  LDL.LU R20, [R1+0x50] ;  /* 0x0000500001147983 */ /* 0x000ea40000300800 */
        /* <DEDUP_REMOVED lines=16> */
[----:B------:R-:W-:Y:S02]  /*37130*/  VIADD R23, R9, 0x29 ;  /* 0x0000002909177836 */ /* 0x000fe40000000000 */
[----:B-1----:R-:W4:Y:S01]  /*37140*/  LDL.LU R17, [R1+0x854] ;  /* 0x0008540001117983 */ /* 0x002f220000300800 */
[----:B------:R-:W-:Y:S01]  /*37150*/  ISETP.LT.AND P5, PT, R11, UR5, !P5 ;  /* 0x000000050b007c0c */ /* 0x000fe2000efa1270 */
[----:B------:R-:W-:Y:S01]  /*37160*/  ULDC UR5, c[0x0][0x22c] ;  /* 0x00008b0000057ab9 */ /* 0x000fe20000000800 */
[----:B------:R-:W-:Y:S01]  /*37170*/  ULDC UR8, c[0x0][0x228] ;  /* 0x00008a0000087ab9 */ /* 0x000fe20000000800 */
[----:B---3--:R-:W-:-:S06]  /*37180*/  IMAD.WIDE R164, R13, 0x4, R2 ;  /* 0x000000040da47825 */ /* 0x008fcc00078e0202 */
        /* <DEDUP_REMOVED lines=8> */
[----:B-1----:R-:W2:Y:S01]  /*37210*/  LDL.LU R19, [R1+0x54] ;  /* 0x0000540001137983 */ /* 0x002ea20000300800 */
[----:B------:R-:W-:Y:S01]  /*37220*/  IMAD.WIDE R164, R12, 0x4, R2 ;  /* 0x000000040ca47825 */ /* 0x000fe200078e0202 */
[----:B------:R-:W-:-:S10]  /*37230*/  ULDC UR8, c[0x0][0x228] ;  /* 0x00008a0000087ab9 */ /* 0x000fd40000000800 */
[----:B------:R1:W-:Y:S02]  /*37240*/  @P6 STG.E desc[UR6][R164.64], R15 ;  /* 0x0000000fa4006986 */ /* 0x0003e4000c101906 */
[----:B-1----:R-:W-:Y:S02]  /*37250*/  IMAD.WIDE R164, R12, 0x4, R4 ;  /* 0x000000040ca47825 */ /* 0x002fe400078e0204 */
[----:B------:R-:W2:Y:S04]  /*37260*/  LDL.LU R15, [R1+0xc48] ;  /* 0x000c4800010f7983 */ /* 0x000ea80000300800 */
[----:B------:R-:W2:Y:S01]  /*37270*/  LDL.LU R12, [R1+0xff4] ;  /* 0x000ff400010c7983 */ /* 0x000ea20000300800 */
[----:B------:R-:W-:Y:S01]  /*37280*/  ISETP.LT.AND P5, PT, R11, UR5, !P5 ;  /* 0x000000050b007c0c */ /* 0x000fe2000efa1270 */
[----:B------:R-:W-:Y:S01]  /*37290*/  VIADD R23, R9, 0x2a ;  /* 0x0000002a09177836 */ /* 0x000fe20000000000 */
[----:B------:R-:W-:Y:S01]  /*372a0*/  ULDC UR5, c[0x0][0x22c] ;  /* 0x00008b0000057ab9 */ /* 0x000fe20000000800 */
[----:B------:R-:W2:Y:S10]  /*372b0*/  LDL.LU R230, [R1+0x858] ;  /* 0x0008580001e67983 */ /* 0x000eb40000300800 */
        /* <DEDUP_REMOVED lines=18> */
[----:B---3--:R-:W-:Y:S02]  /*373e0*/  IMAD.WIDE R164, R13, 0x4, R2 ;  /* 0x000000040da47825 */ /* 0x008fe400078e0202 */
[----:B------:R-:W3:Y:S01]  /*373f0*/  LDL.LU R17, [R1+0xc4c] ;  /* 0x000c4c0001117983 */ /* 0x000ee20000300800 */
[----:B------:R-:W-:-:S09]  /*37400*/  ULDC UR8, c[0x0][0x228] ;  /* 0x00008a0000087ab9 */ /* 0x000fd20000000800 */
[----:B--2---:R1:W-:Y:S01]  /*37410*/  @P6 STG.E desc[UR6][R164.64], R14 ;  /* 0x0000000ea4006986 */ /* 0x0043e2000c101906 */
[----:B------:R-:W-:Y:S01]  /*37420*/  ISETP.LT.AND P5, PT, R11, UR5, !P5 ;  /* 0x000000050b007c0c */ /* 0x000fe2000efa1270 */
[----:B------:R-:W-:Y:S01]  /*37430*/  VIADD R23, R9, 0x2c ;  /* 0x0000002c09177836 */ /* 0x000fe20000000000 */
[----:B------:R-:W-:Y:S01]  /*37440*/  ULDC UR5, c[0x0][0x22c] ;  /* 0x00008b0000057ab9 */ /* 0x000fe20000000800 */
[----:B-1----:R-:W-:Y:S02]  /*37450*/  IMAD.WIDE R164, R13, 0x4, R4 ;  /* 0x000000040da47825 */ /* 0x002fe400078e0204 */
[----:B------:R-:W2:Y:S04]  /*37460*/  LDL.LU R13, [R1+0xffc] ;  /* 0x000ffc00010d7983 */ /* 0x000ea80000300800 */
[----:B------:R-:W3:Y:S04]  /*37470*/  LDL.LU R14, [R1+0x85c] ;  /* 0x00085c00010e7983 */ /* 0x000ee80000300800 */
[----:B------:R1:W-:Y:S01]  /*37480*/  @P5 STG.E desc[UR6][R164.64], R19 ;  /* 0x00000013a4005986 */ /* 0x0003e2000c101906 */
[----:B------:R-:W-:Y:S01]  /*37490*/  ISETP.GE.AND P5, PT, R23, UR5, PT ;  /* 0x0000000517007c0c */ /* 0x000fe2000bfa6270 */
[----:B------:R-:W-:-:S03]  /*374a0*/  ULDC UR5, c[0x0][0x228] ;  /* 0x00008a0000057ab9 */ /* 0x000fc60000000800 */
[----:B------:R-:W-:Y:S01]  /*374b0*/  ISETP.LT.AND P6, PT, R10, UR8, !P5 ;  /* 0x000000080a007c0c */ /* 0x000fe2000efc1270 */
[----:B-1----:R-:W3:Y:S01]  /*374c0*/  LDL.LU R19, [R1+0x45c] ;  /* 0x00045c0001137983 */ /* 0x002ee20000300800 */
[----:B------:R-:W-:Y:S01]  /*374d0*/  IMAD.WIDE R164, R12, 0x4, R2 ;  /* 0x000000040ca47825 */ /* 0x000fe200078e0202 */
[----:B------:R-:W-:-:S10]  /*374e0*/  ULDC UR8, c[0x0][0x228] ;  /* 0x00008a0000087ab9 */ /* 0x000fd40000000800 */
        /* <DEDUP_REMOVED lines=24> */
[----:B--2---:R-:W-:Y:S01]  /*37670*/  IMAD.WIDE R164, R13, 0x4, R2 ;  /* 0x000000040da47825 */ /* 0x004fe200078e0202 */
[----:B------:R-:W-:-:S11]  /*37680*/  ULDC UR8, c[0x0][0x228] ;  /* 0x00008a0000087ab9 */ /* 0x000fd60000000800 */
[----:B---3--:R1:W-:Y:S01]  /*37690*/  @P6 STG.E desc[UR6][R164.64], R17 ;  /* 0x00000011a4006986 */ /* 0x0083e2000c101906 */
[----:B------:R-:W-:Y:S01]  /*376a0*/  ISETP.LT.AND P5, PT, R11, UR5, !P5 ;  /* 0x000000050b007c0c */ /* 0x000fe2000efa1270 */
[----:B------:R-:W-:Y:S01]  /*376b0*/  VIADD R23, R9, 0x2f ;  /* 0x0000002f09177836 */ /* 0x000fe20000000000 */
[----:B------:R-:W-:Y:S01]  /*376c0*/  ULDC UR5, c[0x0][0x22c] ;  /* 0x00008b0000057ab9 */ /* 0x000fe20000000800 */
[----:B-1----:R-:W2:Y:S01]  /*376d0*/  LDL.LU R17, [R1+0x860] ;  /* 0x0008600001117983 */ /* 0x002ea20000300800 */
[----:B------:R-:W-:-:S03]  /*376e0*/  IMAD.WIDE R164, R13, 0x4, R4 ;  /* 0x000000040da47825 */ /* 0x000fc600078e0204 */
[----:B------:R-:W3:Y:S06]  /*376f0*/  LDL.LU R13, [R1+0x1008] ;  /* 0x00100800010d7983 */ /* 0x000eec0000300800 */
[----:B------:R1:W-:Y:S01]  /*37700*/  @P5 STG.E desc[UR6][R164.64], R14 ;  /* 0x0000000ea4005986 */ /* 0x0003e2000c101906 */
[----:B------:R-:W-:Y:S01]  /*37710*/  ISETP.GE.AND P5, PT, R23, UR5, PT ;  /* 0x0000000517007c0c */ /* 0x000fe2000bfa6270 */
[----:B------:R-:W-:-:S03]  /*37720*/  ULDC UR5, c[0x0][0x228] ;  /* 0x00008a0000057ab9 */ /* 0x000fc60000000800 */
[----:B------:R-:W-:Y:S01]  /*37730*/  ISETP.LT.AND P6, PT, R10, UR8, !P5 ;  /* 0x000000080a007c0c */ /* 0x000fe2000efc1270 */
[----:B-1----:R-:W3:Y:S01]  /*37740*/  LDL.LU R14, [R1+0x460] ;  /* 0x00046000010e7983 */ /* 0x002ee20000300800 */
[----:B------:R-:W-:-:S03]  /*37750*/  IMAD.WIDE R164, R12, 0x4, R2 ;  /* 0x000000040ca47825 */ /* 0x000fc600078e0202 */
        /* <DEDUP_REMOVED lines=23> */
[----:B--2---:R1:W-:Y:S01]  /*378d0*/  @P5 STG.E desc[UR6][R164.64], R17 ;  /* 0x00000011a4005986 */ /* 0x0043e2000c101906 */
[----:B------:R-:W-:Y:S01]  /*378e0*/  ISETP.GE.AND P5, PT, R23, UR5, PT ;  /* 0x0000000517007c0c */ /* 0x000fe2000bfa6270 */
[----:B------:R-:W-:-:S03]  /*378f0*/  ULDC UR5, c[0x0][0x228] ;  /* 0x00008a0000057ab9 */ /* 0x000fc60000000800 */
[----:B------:R-:W-:Y:S01]  /*37900*/  ISETP.LT.AND P6, PT, R10, UR8, !P5 ;  /* 0x000000080a007c0c */ /* 0x000fe2000efc1270 */
[----:B-1----:R-:W2:Y:S01]  /*37910*/  LDL.LU R17, [R1+0x64] ;  /* 0x0000640001117983 */ /* 0x002ea20000300800 */
[----:B------:R-:W-:Y:S01]  /*37920*/  ISETP.LT.AND P5, PT, R11, UR5, !P5 ;  /* 0x000000050b007c0c */ /* 0x000fe2000efa1270 */
[----:B---3--:R-:W-:Y:S01]  /*37930*/  IMAD.WIDE R164, R13, 0x4, R2 ;  /* 0x000000040da47825 */ /* 0x008fe200078e0202 */
[----:B------:R-:W-:Y:S01]  /*37940*/  ULDC UR5, c[0x0][0x22c] ;  /* 0x00008b0000057ab9 */ /* 0x000fe20000000800 */
[----:B------:R-:W-:Y:S02]  /*37950*/  ULDC UR8, c[0x0][0x228] ;  /* 0x00008a0000087ab9 */ /* 0x000fe40000000800 */
[----:B------:R-:W-:-:S06]  /*37960*/  VIADD R23, R9, 0x32 ;  /* 0x0000003209177836 */ /* 0x000fcc0000000000 */
[----:B------:R1:W-:Y:S02]  /*37970*/  @P6 STG.E desc[UR6][R164.64], R14 ;  /* 0x0000000ea4006986 */ /* 0x0003e4000c101906 */
[----:B-1----:R-:W-:Y:S02]  /*37980*/  IMAD.WIDE R164, R13, 0x4, R4 ;  /* 0x000000040da47825 */ /* 0x002fe400078e0204 */
[----:B------:R-:W3:Y:S04]  /*37990*/  LDL.LU R14, [R1+0xc58] ;  /* 0x000c5800010e7983 */ /* 0x000ee80000300800 */
[----:B------:R-:W3:Y:S04]  /*379a0*/  LDL.LU R13, [R1+0x1014] ;  /* 0x00101400010d7983 */ /* 0x000ee80000300800 */
[----:B------:R1:W-:Y:S01]  /*379b0*/  @P5 STG.E desc[UR6][R164.64], R20 ;  /* 0x00000014a4005986 */ /* 0x0003e2000c101906 */
        /* <DEDUP_REMOVED lines=37> */
[----:B---3--:R-:W-:-:S07]  /*37c10*/  IMAD.WIDE R164, R13, 0x4, R2 ;  /* 0x000000040da47825 */ /* 0x008fce00078e0202 */
[----:B------:R1:W-:Y:S02]  /*37c20*/  @P6 STG.E desc[UR6][R164.64], R14 ;  /* 0x0000000ea4006986 */ /* 0x0003e4000c101906 */
[----:B-1----:R-:W-:Y:S02]  /*37c30*/  IMAD.WIDE R164, R13, 0x4, R4 ;  /* 0x000000040da47825 */ /* 0x002fe400078e0204 */
[----:B------:R-:W3:Y:S04]  /*37c40*/  LDL.LU R13, [R1+0x1020] ;  /* 0x00102000010d7983 */ /* 0x000ee80000300800 */
[----:B------:R1:W-:Y:S01]  /*37c50*/  @P5 STG.E desc[UR6][R164.64], R230 ;  /* 0x000000e6a4005986 */ /* 0x0003e2000c101906 */
[----:B------:R-:W-:Y:S01]  /*37c60*/  ISETP.GE.AND P5, PT, R23, UR5, PT ;  /* 0x0000000517007c0c */ /* 0x000fe2000bfa6270 */
[----:B------:R-:W-:-:S02]  /*37c70*/  ULDC UR5, c[0x0][0x228] ;  /* 0x00008a0000057ab9 */ /* 0x000fc40000000800 */
[----:B------:R-:W2:Y:S01]  /*37c80*/  LDL.LU R14, [R1+0x6c] ;  /* 0x00006c00010e7983 */ /* 0x000ea20000300800 */
[----:B------:R-:W-:Y:S01]  /*37c90*/  ISETP.LT.AND P6, PT, R10, UR8, !P5 ;  /* 0x000000080a007c0c */ /* 0x000fe2000efc1270 */
[----:B-1----:R-:W-:Y:S01]  /*37ca0*/  IMAD.WIDE R164, R12, 0x4, R2 ;  /* 0x000000040ca47825 */ /* 0x002fe200078e0202 */
[----:B------:R-:W-:-:S11]  /*37cb0*/  ULDC UR8, c[0x0][0x228] ;  /* 0x00008a0000087ab9 */ /* 0x000fd60000000800 */
        /* <DEDUP_REMOVED lines=30> */
[----:B---3--:R-:W-:-:S05]  /*37ea0*/  IMAD.WIDE R164, R13, 0x4, R2 ;  /* 0x000000040da47825 */ /* 0x008fca00078e0202 */
[----:B--2---:R1:W-:Y:S02]  /*37eb0*/  @P6 STG.E desc[UR6][R164.64], R17 ;  /* 0x00000011a4006986 */ /* 0x0043e4000c101906 */
[----:B-1----:R-:W-:Y:S02]  /*37ec0*/  IMAD.WIDE R164, R13, 0x4, R4 ;  /* 0x000000040da47825 */ /* 0x002fe400078e0204 */
[----:B------:R-:W2:Y:S04]  /*37ed0*/  LDL.LU R13, [R1+0x102c] ;  /* 0x00102c00010d7983 */ /* 0x000ea80000300800 */
[----:B------:R1:W-:Y:S01]  /*37ee0*/  @P5 STG.E desc[UR6][R164.64], R14 ;  /* 0x0000000ea4005986 */ /* 0x0003e2000c101906 */
        /* <DEDUP_REMOVED lines=37> */
[----:B--2---:R-:W-:-:S08]  /*38140*/  IMAD.WIDE R164, R13, 0x4, R2 ;  /* 0x000000040da47825 */ /* 0x004fd000078e0202 */
        /* <DEDUP_REMOVED lines=45> */
[----:B------:R1:W-:Y:S01]  /*38420*/  @P5 STG.E desc[UR6][R164.64], R20 ;  /* 0x00000014a4005986 */ /* 0x0003e2000c101906 */
[----:B------:R-:W-:Y:S01]  /*38430*/  ISETP.GE.AND P5, PT, R23, UR5, PT ;  /* 0x0000000517007c0c */ /* 0x000fe2000bfa6270 */
[----:B------:R-:W-:-:S02]  /*38440*/  ULDC UR5, c[0x0][0x228] ;  /* 0x00008a0000057ab9 */ /* 0x000fc40000000800 */
[----:B------:R-:W3:Y:S01]  /*38450*/  LDL.LU R13, [R1+0x1044] ;  /* 0x00104400010d7983 */ /* 0x000ee20000300800 */
[----:B------:R-:W-:Y:S01]  /*38460*/  ISETP.LT.AND P6, PT, R10, UR8, !P5 ;  /* 0x000000080a007c0c */ /* 0x000fe2000efc1270 */
[----:B-1----:R-:W-:Y:S01]  /*38470*/  IMAD.WIDE R164, R12, 0x4, R2 ;  /* 0x000000040ca47825 */ /* 0x002fe200078e0202 */
[----:B------:R-:W-:-:S11]  /*38480*/  ULDC UR8, c[0x0][0x228] ;  /* 0x00008a0000087ab9 */ /* 0x000fd60000000800 */
[----:B------:R1:W-:Y:S01]  /*38490*/  @P6 STG.E desc[UR6][R164.64], R17 ;  /* 0x00000011a4006986 */ /* 0x0003e2000c101906 */
[----:B------:R-:W-:Y:S01]  /*384a0*/  ISETP.LT.AND P5, PT, R11, UR5, !P5 ;  /* 0x000000050b007c0c */ /* 0x000fe2000efa1270 */
[----:B------:R-:W-:Y:S01]  /*384b0*/  VIADD R23, R9, 0x3f ;  /* 0x0000003f09177836 */ /* 0x000fe20000000000 */
[----:B------:R-:W-:Y:S01]  /*384c0*/  ULDC UR5, c[0x0][0x22c] ;  /* 0x00008b0000057ab9 */ /* 0x000fe20000000800 */
[----:B-1----:R-:W2:Y:S01]  /*384d0*/  LDL.LU R17, [R1+0xc70] ;  /* 0x000c700001117983 */ /* 0x002ea20000300800 */
[----:B------:R-:W-:-:S03]  /*384e0*/  IMAD.WIDE R164, R12, 0x4, R4 ;  /* 0x000000040ca47825 */ /* 0x000fc600078e0204 */
[----:B------:R-:W2:Y:S06]  /*384f0*/  LDL.LU R12, [R1+0x1048] ;  /* 0x00104800010c7983 */ /* 0x000eac0000300800 */
[----:B------:R1:W-:Y:S04]  /*38500*/  @P5 STG.E desc[UR6][R164.64], R15 ;  /* 0x0000000fa4005986 */ /* 0x0003e8000c101906 */
[----:B-1----:R-:W2:Y:S01]  /*38510*/  LDL.LU R15, [R1+0x880] ;  /* 0x00088000010f7983 */ /* 0x002ea20000300800 */
[----:B------:R-:W-:Y:S01]  /*38520*/  ISETP.GE.AND P5, PT, R23, UR5, PT ;  /* 0x0000000517007c0c */ /* 0x000fe2000bfa6270 */
[----:B------:R-:W-:-:S02]  /*38530*/  ULDC UR5, c[0x0][0x228] ;  /* 0x00008a0000057ab9 */ /* 0x000fc40000000800 */
[----:B------:R-:W2:Y:S01]  /*38540*/  LDL.LU R20, [R1+0x480] ;  /* 0x0004800001147983 */ /* 0x000ea20000300800 */
        /* <DEDUP_REMOVED lines=59> */
[----:B------:R-:W4:Y:S01]  /*38900*/  LDL.LU R19, [R1+0xe2c] ;  /* 0x000e2c0001137983 */ /* 0x000f220000300800 */
[----:B------:R-:W-:Y:S01]  /*38910*/  ULDC UR5, c[0x0][0x22c] ;  /* 0x00008b0000057ab9 */ /* 0x000fe20000000800 */
[----:B------:R-:W-:Y:S01]  /*38920*/  ULDC UR8, c[0x0][0x228] ;  /* 0x00008a0000087ab9 */ /* 0x000fe20000000800 */
[----:B---3--:R-:W-:-:S07]  /*38930*/  IMAD.WIDE R164, R13, 0x4, R2 ;  /* 0x000000040da47825 */ /* 0x008fce00078e0202 */
[----:B--2---:R1:W-:Y:S04]  /*38940*/  @P6 STG.E desc[UR6][R164.64], R14 ;  /* 0x0000000ea4006986 */ /* 0x0043e8000c101906 */
[----:B-1----:R-:W2:Y:S01]  /*38950*/  LDL.LU R14, [R1+0x105c] ;  /* 0x00105c00010e7983 */ /* 0x002ea20000300800 */
[----:B------:R-:W-:-:S03]  /*38960*/  IMAD.WIDE R164, R13, 0x4, R4 ;  /* 0x000000040da47825 */ /* 0x000fc600078e0204 */
[----:B------:R-:W3:Y:S04]  /*38970*/  LDL.LU R13, [R1+0xc7c] ;  /* 0x000c7c00010d7983 */ /* 0x000ee80000300800 */
[----:B------:R1:W-:Y:S01]  /*38980*/  @P5 STG.E desc[UR6][R164.64], R17 ;  /* 0x00000011a4005986 */ /* 0x0003e2000c101906 */
[----:B------:R-:W-:Y:S01]  /*38990*/  ISETP.GE.AND P5, PT, R23, UR5, PT ;  /* 0x0000000517007c0c */ /* 0x000fe2000bfa6270 */
[----:B------:R-:W-:Y:S02]  /*389a0*/  ULDC UR5, c[0x0][0x228] ;  /* 0x00008a0000057ab9 */ /* 0x000fe40000000800 */
        /* <DEDUP_REMOVED lines=32> */
[----:B--2---:R-:W-:-:S08]  /*38bb0*/  IMAD.WIDE R164, R14, 0x4, R2 ;  /* 0x000000040ea47825 */ /* 0x004fd000078e0202 */
[----:B------:R1:W-:Y:S02]  /*38bc0*/  @P6 STG.E desc[UR6][R164.64], R19 ;  /* 0x00000013a4006986 */ /* 0x0003e4000c101906 */
[----:B-1----:R-:W-:Y:S02]  /*38bd0*/  IMAD.WIDE R164, R14, 0x4, R4 ;  /* 0x000000040ea47825 */ /* 0x002fe400078e0204 */
[----:B------:R-:W2:Y:S04]  /*38be0*/  LDL.LU R14, [R1+0x890] ;  /* 0x00089000010e7983 */ /* 0x000ea80000300800 */
[----:B---3--:R1:W-:Y:S01]  /*38bf0*/  @P5 STG.E desc[UR6][R164.64], R13 ;  /* 0x0000000da4005986 */ /* 0x0083e2000c101906 */
[----:B------:R-:W-:Y:S01]  /*38c00*/  ISETP.GE.AND P5, PT, R23, UR5, PT ;  /* 0x0000000517007c0c */ /* 0x000fe2000bfa6270 */
[----:B------:R-:W-:-:S03]  /*38c10*/  ULDC UR5, c[0x0][0x228] ;  /* 0x00008a0000057ab9 */ /* 0x000fc60000000800 */
[----:B------:R-:W-:Y:S01]  /*38c20*/  ISETP.LT.AND P6, PT, R10, UR8, !P5 ;  /* 0x000000080a007c0c */ /* 0x000fe2000efc1270 */
[----:B-1----:R-:W-:Y:S01]  /*38c30*/  IMAD.WIDE R164, R18, 0x4, R2 ;  /* 0x0000000412a47825 */ /* 0x002fe200078e0202 */
[----:B------:R-:W3:Y:S01]  /*38c40*/  LDL.LU R13, [R1+0x490] ;  /* 0x00049000010d7983 */ /* 0x000ee20000300800 */
[----:B------:R-:W-:-:S10]  /*38c50*/  ULDC UR8, c[0x0][0x228] ;  /* 0x00008a0000087ab9 */ /* 0x000fd40000000800 */
[----:B------:R1:W-:Y:S04]  /*38c60*/  @P6 STG.E desc[UR6][R164.64], R12 ;  /* 0x0000000ca4006986 */ /* 0x0003e8000c101906 */
[----:B-1----:R-:W3:Y:S01]  /*38c70*/  LDL.LU R12, [R1+0x106c] ;  /* 0x00106c00010c7983 */ /* 0x002ee20000300800 */
[----:B------:R-:W-:Y:S01]  /*38c80*/  ISETP.LT.AND P5, PT, R11, UR5, !P5 ;  /* 0x000000050b007c0c */ /* 0x000fe2000efa1270 */
[----:B------:R-:W-:Y:S01]  /*38c90*/  IMAD.WIDE R164, R18, 0x4, R4 ;  /* 0x0000000412a47825 */ /* 0x000fe200078e0204 */
[----:B------:R-:W-:Y:S01]  /*38ca0*/  ULDC UR5, c[0x0][0x22c] ;  /* 0x00008b0000057ab9 */ /* 0x000fe20000000800 */
[----:B------:R-:W3:Y:S02]  /*38cb0*/  LDL.LU R229, [R1+0x1068] ;  /* 0x0010680001e57983 */ /* 0x000ee40000300800 */
[----:B------:R-:W-:-:S08]  /*38cc0*/  VIADD R23, R9, 0x48 ;  /* 0x0000004809177836 */ /* 0x000fd00000000000 */
[----:B------:R1:W-:Y:S01]  /*38cd0*/  @P5 STG.E desc[UR6][R164.64], R17 ;  /* 0x00000011a4005986 */ /* 0x0003e2000c101906 */
[----:B------:R-:W-:Y:S01]  /*38ce0*/  ISETP.GE.AND P5, PT, R23, UR5, PT ;  /* 0x0000000517007c0c */ /* 0x000fe2000bfa6270 */
[----:B------:R-:W-:Y:S02]  /*38cf0*/  ULDC UR5, c[0x0][0x228] ;  /* 0x00008a0000057ab9 */ /* 0x000fe40000000800 */
[----:B------:R-:W3:Y:S04]  /*38d00*/  LDL.LU R23, [R1+0x90] ;  /* 0x0000900001177983 */ /* 0x000ee80000300800 */
        /* <DEDUP_REMOVED lines=9> */
[----:B------:R-:W3:Y:S01]  /*38da0*/  LDL.LU R231, [R1+0x498] ;  /* 0x0004980001e77983 */ /* 0x000ee20000300800 */
[----:B------:R-:W-:Y:S01]  /*38db0*/  ISETP.LT.AND P6, PT, R10, UR8, !P5 ;  /* 0x000000080a007c0c */ /* 0x000fe2000efc1270 */
[----:B-1----:R-:W-:-:S02]  /*38dc0*/  IMAD.WIDE R164, R15, 0x4, R2 ;  /* 0x000000040fa47825 */ /* 0x002fc400078e0202 */
[----:B------:R-:W3:Y:S01]  /*38dd0*/  LDL.LU R20, [R1+0x98] ;  /* 0x0000980001147983 */ /* 0x000ee20000300800 */
[----:B------:R-:W-:Y:S01]  /*38de0*/  LOP3.LUT R0, R0, 0xf7ffffff, RZ, 0xc0, !PT ;  /* 0xf7ffffff00007812 */ /* 0x000fe200078ec0ff */
[----:B------:R-:W-:Y:S02]  /*38df0*/  ULDC UR8, c[0x0][0x22c] ;  /* 0x00008b0000087ab9 */ /* 0x000fe40000000800 */
[----:B------:R-:W3:Y:S01]  /*38e00*/  LDL.LU R19, [R1+0xc8c] ;  /* 0x000c8c0001137983 */ /* 0x000ee20000300800 */
[----:B------:R-:W-:Y:S01]  /*38e10*/  ISETP.LT.AND P5, PT, R11, UR5, !P5 ;  /* 0x000000050b007c0c */ /* 0x000fe2000efa1270 */
[----:B------:R-:W-:Y:S02]  /*38e20*/  ULDC UR5, c[0x0][0x228] ;  /* 0x00008a0000057ab9 */ /* 0x000fe40000000800 */
[----:B------:R-:W3:Y:S01]  /*38e30*/  LDL.LU R18, [R1+0x107c] ;  /* 0x00107c0001127983 */ /* 0x000ee20000300800 */
[----:B------:R-:W-:Y:S01]  /*38e40*/  ISETP.LT.AND P4, PT, R10, UR5, !P4 ;  /* 0x000000050a007c0c */ /* 0x000fe2000e781270 */
[----:B------:R-:W-:-:S02]  /*38e50*/  ULDC UR5, c[0x0][0x22c] ;  /* 0x00008b0000057ab9 */ /* 0x000fc40000000800 */
[----:B------:R-:W3:Y:S04]  /*38e60*/  LDL.LU R17, [R1+0x89c] ;  /* 0x00089c0001117983 */ /* 0x000ee80000300800 */
[----:B----4-:R1:W-:Y:S02]  /*38e70*/  @P6 STG.E desc[UR6][R164.64], R16 ;  /* 0x00000010a4006986 */ /* 0x0103e4000c101906 */
[----:B-1----:R-:W-:Y:S02]  /*38e80*/  IMAD.WIDE R164, R15, 0x4, R4 ;  /* 0x000000040fa47825 */ /* 0x002fe400078e0204 */
[----:B------:R-:W4:Y:S04]  /*38e90*/  LDL.LU R16, [R1+0x49c] ;  /* 0x00049c0001107983 */ /* 0x000f280000300800 */
[----:B------:R-:W4:Y:S04]  /*38ea0*/  LDL.LU R15, [R1+0x108c] ;  /* 0x00108c00010f7983 */ /* 0x000f280000300800 */
[----:B--2---:R3:W-:Y:S02]  /*38eb0*/  @P5 STG.E desc[UR6][R164.64], R14 ;  /* 0x0000000ea4005986 */ /* 0x0047e4000c101906 */
[----:B---3--:R-:W-:-:S05]  /*38ec0*/  IMAD.WIDE R164, R12, 0x4, R2 ;  /* 0x000000040ca47825 */ /* 0x008fca00078e0202 */
[----:B------:R1:W-:Y:S04]  /*38ed0*/  @P4 STG.E desc[UR6][R164.64], R13 ;  /* 0x0000000da4004986 */ /* 0x0003e8000c101906 */
[----:B-1----:R-:W2:Y:S01]  /*38ee0*/  LDL.LU R13, [R1+0x9c] ;  /* 0x00009c00010d7983 */ /* 0x002ea20000300800 */
[----:B------:R-:W-:-:S03]  /*38ef0*/  IMAD.WIDE R164, R12, 0x4, R4 ;  /* 0x000000040ca47825 */ /* 0x000fc600078e0204 */
[----:B------:R-:W3:Y:S04]  /*38f00*/  LDL.LU R14, [R1+0xc90] ;  /* 0x000c9000010e7983 */ /* 0x000ee80000300800 */
[----:B------:R-:W3:Y:S04]  /*38f10*/  LDL.LU R12, [R1+0x1088] ;  /* 0x00108800010c7983 */ /* 0x000ee80000300800 */
[----:B------:R1:W-:Y:S02]  /*38f20*/  @P3 STG.E desc[UR6][R164.64], R23 ;  /* 0x00000017a4003986 */ /* 0x0003e4000c101906 */
[----:B-1----:R-:W-:-:S05]  /*38f30*/  IMAD.WIDE R164, R229, 0x4, R2 ;  /* 0x00000004e5a47825 */ /* 0x002fca00078e0202 */
[----:B------:R1:W-:Y:S02]  /*38f40*/  @P2 STG.E desc[UR6][R164.64], R228 ;  /* 0x000000e4a4002986 */ /* 0x0003e4000c101906 */
[----:B-1----:R-:W-:-:S05]  /*38f50*/  IMAD.WIDE R164, R229, 0x4, R4 ;  /* 0x00000004e5a47825 */ /* 0x002fca00078e0204 */
[----:B------:R1:W-:Y:S02]  /*38f60*/  @P1 STG.E desc[UR6][R164.64], R166 ;  /* 0x000000a6a4001986 */ /* 0x0003e4000c101906 */
[----:B-1----:R-:W-:-:S05]  /*38f70*/  IMAD.WIDE R164, R251, 0x4, R2 ;  /* 0x00000004fba47825 */ /* 0x002fca00078e0202 */
[----:B------:R1:W-:Y:S01]  /*38f80*/  @P0 STG.E desc[UR6][R164.64], R167 ;  /* 0x000000a7a4000986 */ /* 0x0003e2000c101906 */
[----:B------:R-:W-:Y:S01]  /*38f90*/  LOP3.LUT P0, RZ, R22, 0x4000, RZ, 0xc0, !PT ;  /* 0x0000400016ff7812 */ /* 0x000fe2000780c0ff */
[----:B-1----:R-:W-:-:S12]  /*38fa0*/  IMAD.WIDE R164, R251, 0x4, R4 ;  /* 0x00000004fba47825 */ /* 0x002fd800078e0204 */
[----:B------:R1:W-:Y:S01]  /*38fb0*/  @P0 STG.E desc[UR6][R164.64], R250 ;  /* 0x000000faa4000986 */ /* 0x0003e2000c101906 */
[----:B------:R-:W-:Y:S01]  /*38fc0*/  LOP3.LUT P0, RZ, R22, 0x2000, RZ, 0xc0, !PT ;  /* 0x0000200016ff7812 */ /* 0x000fe2000780c0ff */
[----:B-1----:R-:W-:-:S12]  /*38fd0*/  IMAD.WIDE R164, R248, 0x4, R2 ;  /* 0x00000004f8a47825 */ /* 0x002fd800078e0202 */
[----:B------:R1:W-:Y:S01]  /*38fe0*/  @P0 STG.E desc[UR6][R164.64], R249 ;  /* 0x000000f9a4000986 */ /* 0x0003e2000c101906 */
[----:B------:R-:W-:Y:S02]  /*38ff0*/  LOP3.LUT P0, RZ, R22, 0x1000, RZ, 0xc0, !PT ;  /* 0x0000100016ff7812 */ /* 0x000fe4000780c0ff */
[C---:B------:R-:W-:Y:S02]  /*39000*/  LOP3.LUT P1, RZ, R6.reuse, 0x10, RZ, 0xc0, !PT ;  /* 0x0000001006ff7812 */ /* 0x040fe4000782c0ff */
[----:B------:R-:W-:Y:S01]  /*39010*/  LOP3.LUT P2, RZ, R6, 0x40, RZ, 0xc0, !PT ;  /* 0x0000004006ff7812 */ /* 0x000fe2000784c0ff */
[----:B-1----:R-:W-:-:S08]  /*39020*/  IMAD.WIDE R164, R248, 0x4, R4 ;  /* 0x00000004f8a47825 */ /* 0x002fd000078e0204 */
[----:B------:R1:W-:Y:S01]  /*39030*/  @P0 STG.E desc[UR6][R164.64], R252 ;  /* 0x000000fca4000986 */ /* 0x0003e2000c101906 */
[----:B------:R-:W-:Y:S01]  /*39040*/  LOP3.LUT P3, RZ, R6, 0x80, RZ, 0xc0, !PT ;  /* 0x0000008006ff7812 */ /* 0x000fe2000786c0ff */
[----:B-1----:R-:W-:-:S05]  /*39050*/  IMAD.WIDE R164, R230, 0x4, R2 ;  /* 0x00000004e6a47825 */ /* 0x002fca00078e0202 */
        /* <DEDUP_REMOVED lines=9> */
[----:B------:R4:W-:Y:S02]  /*390f0*/  @P4 STG.E desc[UR6][R164.64], R17 ;  /* 0x00000011a4004986 */ /* 0x0009e4000c101906 */
[----:B----4-:R-:W-:-:S05]  /*39100*/  IMAD.WIDE R164, R15, 0x4, R2 ;  /* 0x000000040fa47825 */ /* 0x010fca00078e0202 */
[----:B------:R1:W-:Y:S02]  /*39110*/  @P5 STG.E desc[UR6][R164.64], R16 ;  /* 0x00000010a4005986 */ /* 0x0003e4000c101906 */
[----:B-1----:R-:W-:Y:S01]  /*39120*/  IMAD.WIDE R164, R15, 0x4, R4 ;  /* 0x000000040fa47825 */ /* 0x002fe200078e0204 */
[----:B------:R-:W-:-:S04]  /*39130*/  LOP3.LUT P0, RZ, R22, 0x800, RZ, 0xc0, !PT ;  /* 0x0000080016ff7812 */ /* 0x000fc8000780c0ff */
[----:B--2---:R1:W-:Y:S04]  /*39140*/  @P6 STG.E desc[UR6][R164.64], R13 ;  /* 0x0000000da4006986 */ /* 0x0043e8000c101906 */
[----:B-1----:R-:W2:Y:S04]  /*39150*/  LDL.LU R13, [R1+0x1098] ;  /* 0x00109800010d7983 */ /* 0x002ea80000300800 */
[----:B------:R-:W4:Y:S04]  /*39160*/  LDL.LU R18, [R1+0x8a0] ;  /* 0x0008a00001127983 */ /* 0x000f280000300800 */
[----:B------:R-:W2:Y:S04]  /*39170*/  LDL.LU R17, [R1+0x4a0] ;  /* 0x0004a00001117983 */ /* 0x000ea80000300800 */
[----:B------:R-:W2:Y:S01]  /*39180*/  LDL.LU R16, [R1+0x1090] ;  /* 0x0010900001107983 */ /* 0x000ea20000300800 */
[----:B---3--:R-:W-:-:S03]  /*39190*/  IMAD.WIDE R164, R12, 0x4, R2 ;  /* 0x000000040ca47825 */ /* 0x008fc600078e0202 */
[----:B------:R-:W3:Y:S04]  /*391a0*/  LDL.LU R15, [R1+0xa0] ;  /* 0x0000a000010f7983 */ /* 0x000ee80000300800 */
[----:B------:R1:W-:Y:S04]  /*391b0*/  @P0 STG.E desc[UR6][R164.64], R14 ;  /* 0x0000000ea4000986 */ /* 0x0003e8000c101906 */
[----:B-1----:R-:W3:Y:S01]  /*391c0*/  LDL.LU R14, [R1+0xc94] ;  /* 0x000c9400010e7983 */ /* 0x002ee20000300800 */
[----:B------:R-:W-:-:S03]  /*391d0*/  IMAD.WIDE R164, R12, 0x4, R4 ;  /* 0x000000040ca47825 */ /* 0x000fc600078e0204 */
[----:B------:R-:W3:Y:S04]  /*391e0*/  LDL.LU R12, [R1+0x1094] ;  /* 0x00109400010c7983 */ /* 0x000ee80000300800 */
[----:B------:R-:W3:Y:S04]  /*391f0*/  LDL.LU R23, [R1+0x8a4] ;  /* 0x0008a40001177983 */ /* 0x000ee80000300800 */
[----:B------:R-:W3:Y:S01]  /*39200*/  LDL.LU R228, [R1+0x4a4] ;  /* 0x0004a40001e47983 */ /* 0x000ee20000300800 */
[----:B------:R-:W-:Y:S02]  /*39210*/  LOP3.LUT P1, RZ, R6, 0x1000000, RZ, 0xc0, !PT ;  /* 0x0100000006ff7812 */ /* 0x000fe4000782c0ff */
[----:B------:R-:W-:Y:S01]  /*39220*/  LOP3.LUT R22, R22, 0xfffffff7, RZ, 0xc0, !PT ;  /* 0xfffffff716167812 */ /* 0x000fe200078ec0ff */
[----:B------:R-:W3:Y:S04]  /*39230*/  LDL.LU R229, [R1+0xa4] ;  /* 0x0000a40001e57983 */ /* 0x000ee80000300800 */
[----:B------:R-:W3:Y:S04]  /*39240*/  LDL.LU R166, [R1+0xc98] ;  /* 0x000c980001a67983 */ /* 0x000ee80000300800 */
[----:B------:R-:W3:Y:S02]  /*39250*/  LDL.LU R167, [R1+0x109c] ;  /* 0x00109c0001a77983 */ /* 0x000ee40000300800 */
[----:B------:R-:W-:-:S02]  /*39260*/  @P1 LOP3.LUT R22, R22, 0x8, RZ, 0xfc, !PT ;  /* 0x0000000816161812 */ /* 0x000fc400078efcff */
[----:B------:R-:W-:Y:S01]  /*39270*/  LOP3.LUT P1, RZ, R6, 0x800000, RZ, 0xc0, !PT ;  /* 0x0080000006ff7812 */ /* 0x000fe2000782c0ff */
[----:B------:R-:W3:Y:S01]  /*39280*/  LDL.LU R251, [R1+0x8a8] ;  /* 0x0008a80001fb7983 */ /* 0x000ee20000300800 */
[----:B------:R-:W-:-:S03]  /*39290*/  LOP3.LUT R22, R22, 0xffffffef, RZ, 0xc0, !PT ;  /* 0xffffffef16167812 */ /* 0x000fc600078ec0ff */
[----:B------:R-:W3:Y:S04]  /*392a0*/  LDL.LU R250, [R1+0x4a8] ;  /* 0x0004a80001fa7983 */ /* 0x000ee80000300800 */
[----:B------:R-:W3:Y:S04]  /*392b0*/  LDL.LU R249, [R1+0x10a4] ;  /* 0x0010a40001f97983 */ /* 0x000ee80000300800 */
[----:B------:R-:W-:Y:S01]  /*392c0*/  @P1 LOP3.LUT R22, R22, 0x10, RZ, 0xfc, !PT ;  /* 0x0000001016161812 */ /* 0x000fe200078efcff */
[----:B------:R-:W3:Y:S01]  /*392d0*/  LDL.LU R248, [R1+0xa8] ;  /* 0x0000a80001f87983 */ /* 0x000ee20000300800 */
[----:B------:R-:W-:-:S02]  /*392e0*/  LOP3.LUT P1, RZ, R6, 0x400000, RZ, 0xc0, !PT ;  /* 0x0040000006ff7812 */ /* 0x000fc4000782c0ff */
[----:B------:R-:W-:Y:S01]  /*392f0*/  LOP3.LUT R22, R22, 0xffffffdf, RZ, 0xc0, !PT ;  /* 0xffffffdf16167812 */ /* 0x000fe200078ec0ff */
[----:B------:R-:W3:Y:S01]  /*39300*/  LDL.LU R252, [R1+0xc9c] ;  /* 0x000c9c0001fc7983 */ /* 0x000ee20000300800 */
[----:B------:R-:W-:-:S03]  /*39310*/  LOP3.LUT P4, RZ, R6, 0x1000, RZ, 0xc0, !PT ;  /* 0x0000100006ff7812 */ /* 0x000fc6000788c0ff */
[----:B------:R-:W3:Y:S01]  /*39320*/  LDL.LU R231, [R1+0x10a0] ;  /* 0x0010a00001e77983 */ /* 0x000ee20000300800 */
[C---:B------:R-:W-:Y:S02]  /*39330*/  LOP3.LUT P5, RZ, R6.reuse, 0x2000, RZ, 0xc0, !PT ;  /* 0x0000200006ff7812 */ /* 0x040fe400078ac0ff */
[----:B------:R-:W-:Y:S01]  /*39340*/  LOP3.LUT P6, RZ, R6, 0x4000, RZ, 0xc0, !PT ;  /* 0x0000400006ff7812 */ /* 0x000fe200078cc0ff */
[----:B------:R-:W3:Y:S02]  /*39350*/  LDL.LU R230, [R1+0x8ac] ;  /* 0x0008ac0001e67983 */ /* 0x000ee40000300800 */
[----:B------:R-:W-:Y:S02]  /*39360*/  @P1 LOP3.LUT R22, R22, 0x20, RZ, 0xfc, !PT ;  /* 0x0000002016161812 */ /* 0x000fe400078efcff */
[----:B------:R-:W-:Y:S01]  /*39370*/  LOP3.LUT P1, RZ, R6, 0x200000, RZ, 0xc0, !PT ;  /* 0x0020000006ff7812 */ /* 0x000fe2000782c0ff */
[----:B------:R-:W3:Y:S01]  /*39380*/  LDL.LU R20, [R1+0x4ac] ;  /* 0x0004ac0001147983 */ /* 0x000ee20000300800 */
[----:B------:R-:W-:-:S02]  /*39390*/  LOP3.LUT R22, R22, 0xffffffbf, RZ, 0xc0, !PT ;  /* 0xffffffbf16167812 */ /* 0x000fc400078ec0ff */
[----:B------:R-:W-:Y:S01]  /*393a0*/  LOP3.LUT P0, RZ, R6, 0x8000, RZ, 0xc0, !PT ;  /* 0x0000800006ff7812 */ /* 0x000fe2000780c0ff */
[----:B------:R-:W3:Y:S08]  /*393b0*/  LDL.LU R19, [R1+0x10a8] ;  /* 0x0010a80001137983 */ /* 0x000ef00000300800 */
[----:B------:R-:W-:Y:S02]  /*393c0*/  @P1 LOP3.LUT R22, R22, 0x40, RZ, 0xfc, !PT ;  /* 0x0000004016161812 */ /* 0x000fe400078efcff */
[----:B------:R-:W-:-:S02]  /*393d0*/  LOP3.LUT P1, RZ, R6, 0x100000, RZ, 0xc0, !PT ;  /* 0x0010000006ff7812 */ /* 0x000fc4000782c0ff */
[----:B------:R-:W-:-:S11]  /*393e0*/  LOP3.LUT R22, R22, 0xffffff7f, RZ, 0xc0, !PT ;  /* 0xffffff7f16167812 */ /* 0x000fd600078ec0ff */
[----:B------:R-:W-:Y:S02]  /*393f0*/  @P1 LOP3.LUT R22, R22, 0x80, RZ, 0xfc, !PT ;  /* 0x0000008016161812 */ /* 0x000fe400078efcff */
[----:B------:R-:W-:Y:S02]  /*39400*/  LOP3.LUT P1, RZ, R6, 0x80000, RZ, 0xc0, !PT ;  /* 0x0008000006ff7812 */ /* 0x000fe4000782c0ff */
        /* <DEDUP_REMOVED lines=8> */
[----:B------:R-:W-:Y:S01]  /*39490*/  LOP3.LUT P1, RZ, R6, 0x10000, RZ, 0xc0, !PT ;  /* 0x0001000006ff7812 */ /* 0x000fe2000782c0ff */
[----:B----4-:R2:W-:Y:S02]  /*394a0*/  @P4 STG.E desc[UR6][R164.64], R18 ;  /* 0x00000012a4004986 */ /* 0x0105e4000c101906 */
[C---:B--2---:R-:W-:Y:S02]  /*394b0*/  IMAD.WIDE R164, R16.reuse, 0x4, R2 ;  /* 0x0000000410a47825 */ /* 0x044fe400078e0202 */
[----:B------:R-:W2:Y:S04]  /*394c0*/  LDL.LU R18, [R1+0xac] ;  /* 0x0000ac0001127983 */ /* 0x000ea80000300800 */
[----:B------:R1:W-:Y:S02]  /*394d0*/  @P5 STG.E desc[UR6][R164.64], R17 ;  /* 0x00000011a4005986 */ /* 0x0003e4000c101906 */
[----:B-1----:R-:W-:-:S02]  /*394e0*/  IMAD.WIDE R164, R16, 0x4, R4 ;  /* 0x0000000410a47825 */ /* 0x002fc400078e0204 */
[----:B------:R-:W4:Y:S04]  /*394f0*/  LDL.LU R17, [R1+0xca0] ;  /* 0x000ca00001117983 */ /* 0x000f280000300800 */
[----:B---3--:R1:W-:Y:S04]  /*39500*/  @P6 STG.E desc[UR6][R164.64], R15 ;  /* 0x0000000fa4006986 */ /* 0x0083e8000c101906 */
[----:B------:R-:W3:Y:S01]  /*39510*/  LDL.LU R16, [R1+0x10b0] ;  /* 0x0010b00001107983 */ /* 0x000ee20000300800 */
[----:B-1----:R-:W-:-:S03]  /*39520*/  IMAD.WIDE R164, R13, 0x4, R2 ;  /* 0x000000040da47825 */ /* 0x002fc600078e0202 */
[----:B------:R-:W4:Y:S04]  /*39530*/  LDL.LU R15, [R1+0x8b0] ;  /* 0x0008b000010f7983 */ /* 0x000f280000300800 */
[----:B------:R1:W-:Y:S02]  /*39540*/  @P0 STG.E desc[UR6][R164.64], R14 ;  /* 0x0000000ea4000986 */ /* 0x0003e4000c101906 */
[----:B-1----:R-:W-:Y:S02]  /*39550*/  IMAD.WIDE R164, R13, 0x4, R4 ;  /* 0x000000040da47825 */ /* 0x002fe400078e0204 */
[----:B------:R-:W4:Y:S04]  /*39560*/  LDL.LU R14, [R1+0x4b0] ;  /* 0x0004b000010e7983 */ /* 0x000f280000300800 */
[----:B------:R1:W-:Y:S01]  /*39570*/  @P1 STG.E desc[UR6][R164.64], R23 ;  /* 0x00000017a4001986 */ /* 0x0003e2000c101906 */
[----:B------:R-:W-:-:S03]  /*39580*/  LOP3.LUT P1, RZ, R22, 0x400, RZ, 0xc0, !PT ;  /* 0x0000040016ff7812 */ /* 0x000fc6000782c0ff */
[----:B------:R-:W4:Y:S01]  /*39590*/  LDL.LU R13, [R1+0x10ac] ;  /* 0x0010ac00010d7983 */ /* 0x000f220000300800 */
[----:B-1----:R-:W-:-:S09]  /*395a0*/  IMAD.WIDE R164, R12, 0x4, R2 ;  /* 0x000000040ca47825 */ /* 0x002fd200078e0202 */
[----:B------:R1:W-:Y:S02]  /*395b0*/  @P1 STG.E desc[UR6][R164.64], R228 ;  /* 0x000000e4a4001986 */ /* 0x0003e4000c101906 */
[----:B-1----:R-:W-:Y:S02]  /*395c0*/  IMAD.WIDE R164, R12, 0x4, R4 ;  /* 0x000000040ca47825 */ /* 0x002fe400078e0204 */
[----:B------:R-:W4:Y:S01]  /*395d0*/  LDL.LU R12, [R1+0xb0] ;  /* 0x0000b000010c7983 */ /* 0x000f220000300800 */
[----:B------:R-:W-:-:S13]  /*395e0*/  LOP3.LUT P1, RZ, R22, 0x200, RZ, 0xc0, !PT ;  /* 0x0000020016ff7812 */ /* 0x000fda000782c0ff */
[----:B------:R1:W-:Y:S01]  /*395f0*/  @P1 STG.E desc[UR6][R164.64], R229 ;  /* 0x000000e5a4001986 */ /* 0x0003e2000c101906 */
[----:B------:R-:W-:Y:S01]  /*39600*/  LOP3.LUT P1, RZ, R22, 0x100, RZ, 0xc0, !PT ;  /* 0x0000010016ff7812 */ /* 0x000fe2000782c0ff */
[----:B-1----:R-:W-:-:S12]  /*39610*/  IMAD.WIDE R164, R167, 0x4, R2 ;  /* 0x00000004a7a47825 */ /* 0x002fd800078e0202 */
        /* <DEDUP_REMOVED lines=21> */
[C---:B------:R-:W-:Y:S01]  /*39770*/  LOP3.LUT P5, RZ, R6.reuse, 0x10000000, RZ, 0xc0, !PT ;  /* 0x1000000006ff7812 */ /* 0x040fe200078ac0ff */
[----:B-1----:R-:W-:Y:S01]  /*39780*/  IMAD.WIDE R164, R19, 0x4, R4 ;  /* 0x0000000413a47825 */ /* 0x002fe200078e0204 */
[C---:B------:R-:W-:Y:S02]  /*39790*/  LOP3.LUT P6, RZ, R6.reuse, 0x20000000, RZ, 0xc0, !PT ;  /* 0x2000000006ff7812 */ /* 0x040fe400078cc0ff */
[----:B------:R-:W-:Y:S02]  /*397a0*/  LOP3.LUT P0, RZ, R6, 0x40000000, RZ, 0xc0, !PT ;  /* 0x4000000006ff7812 */ /* 0x000fe4000780c0ff */
[----:B--2---:R3:W-:Y:S02]  /*397b0*/  @P3 STG.E desc[UR6][R164.64], R18 ;  /* 0x00000012a4003986 */ /* 0x0047e4000c101906 */
[----:B---3--:R-:W-:-:S05]  /*397c0*/  IMAD.WIDE R164, R16, 0x4, R2 ;  /* 0x0000000410a47825 */ /* 0x008fca00078e0202 */
[----:B----4-:R1:W-:Y:S02]  /*397d0*/  @P4 STG.E desc[UR6][R164.64], R17 ;  /* 0x00000011a4004986 */ /* 0x0103e4000c101906 */
[----:B-1----:R-:W-:-:S05]  /*397e0*/  IMAD.WIDE R164, R16, 0x4, R4 ;  /* 0x0000000410a47825 */ /* 0x002fca00078e0204 */
[----:B------:R1:W-:Y:S02]  /*397f0*/  @P5 STG.E desc[UR6][R164.64], R15 ;  /* 0x0000000fa4005986 */ /* 0x0003e4000c101906 */
[----:B-1----:R-:W-:-:S05]  /*39800*/  IMAD.WIDE R164, R13, 0x4, R2 ;  /* 0x000000040da47825 */ /* 0x002fca00078e0202 */
[----:B------:R1:W-:Y:S02]  /*39810*/  @P6 STG.E desc[UR6][R164.64], R14 ;  /* 0x0000000ea4006986 */ /* 0x0003e4000c101906 */
[----:B-1----:R-:W-:Y:S02]  /*39820*/  IMAD.WIDE R164, R13, 0x4, R4 ;  /* 0x000000040da47825 */ /* 0x002fe400078e0204 */
[----:B------:R-:W2:Y:S04]  /*39830*/  LDL.LU R14, [R1+0xca8] ;  /* 0x000ca800010e7983 */ /* 0x000ea80000300800 */
[----:B------:R-:W3:Y:S04]  /*39840*/  LDL.LU R13, [R1+0x10b8] ;  /* 0x0010b800010d7983 */ /* 0x000ee80000300800 */
[----:B------:R-:W4:Y:S04]  /*39850*/  LDL.LU R19, [R1+0xca4] ;  /* 0x000ca40001137983 */ /* 0x000f280000300800 */
[----:B------:R1:W-:Y:S04]  /*39860*/  @P0 STG.E desc[UR6][R164.64], R12 ;  /* 0x0000000ca4000986 */ /* 0x0003e8000c101906 */
[----:B-1----:R-:W2:Y:S04]  /*39870*/  LDL.LU R12, [R1+0x10b4] ;  /* 0x0010b400010c7983 */ /* 0x002ea80000300800 */
[----:B------:R-:W3:Y:S04]  /*39880*/  LDL.LU R18, [R1+0x8b4] ;  /* 0x0008b40001127983 */ /* 0x000ee80000300800 */
[----:B------:R-:W3:Y:S04]  /*39890*/  LDL.LU R17, [R1+0x4b4] ;  /* 0x0004b40001117983 */ /* 0x000ee80000300800 */
[----:B------:R-:W3:Y:S04]  /*398a0*/  LDL.LU R16, [R1+0x10bc] ;  /* 0x0010bc0001107983 */ /* 0x000ee80000300800 */
[----:B------:R-:W3:Y:S01]  /*398b0*/  LDL.LU R15, [R1+0xb4] ;  /* 0x0000b400010f7983 */ /* 0x000ee20000300800 */
[----:B------:R-:W-:-:S02]  /*398c0*/  LOP3.LUT P4, RZ, R6, 0x80000000, RZ, 0xc0, !PT ;  /* 0x8000000006ff7812 */ /* 0x000fc4000788c0ff */
[C---:B------:R-:W-:Y:S02]  /*398d0*/  LOP3.LUT P5, RZ, R7.reuse, 0x1, RZ, 0xc0, !PT ;  /* 0x0000000107ff7812 */ /* 0x040fe400078ac0ff */
[C---:B------:R-:W-:Y:S02]  /*398e0*/  LOP3.LUT P6, RZ, R7.reuse, 0x2, RZ, 0xc0, !PT ;  /* 0x0000000207ff7812 */ /* 0x040fe400078cc0ff */
[C---:B------:R-:W-:Y:S02]  /*398f0*/  LOP3.LUT P0, RZ, R7.reuse, 0x4, RZ, 0xc0, !PT ;  /* 0x0000000407ff7812 */ /* 0x040fe4000780c0ff */
[----:B------:R-:W-:-:S13]  /*39900*/  LOP3.LUT P1, RZ, R7, 0x800, RZ, 0xc0, !PT ;  /* 0x0000080007ff7812 */ /* 0x000fda000782c0ff */
        /* <DEDUP_REMOVED lines=8> */
[----:B------:R-:W-:Y:S01]  /*39990*/  LOP3.LUT R0, R0, 0xbfffffff, RZ, 0xc0, !PT ;  /* 0xbfffffff00007812 */ /* 0x000fe200078ec0ff */
[----:B--2---:R-:W-:-:S05]  /*399a0*/  IMAD.WIDE R164, R12, 0x4, R2 ;  /* 0x000000040ca47825 */ /* 0x004fca00078e0202 */
[----:B----4-:R1:W-:Y:S02]  /*399b0*/  @P4 STG.E desc[UR6][R164.64], R19 ;  /* 0x00000013a4004986 */ /* 0x0103e4000c101906 */
[----:B-1----:R-:W-:Y:S02]  /*399c0*/  IMAD.WIDE R164, R12, 0x4, R4 ;  /* 0x000000040ca47825 */ /* 0x002fe400078e0204 */
[----:B------:R-:W2:Y:S04]  /*399d0*/  LDL.LU R12, [R1+0x8b8] ;  /* 0x0008b800010c7983 */ /* 0x000ea80000300800 */
[----:B------:R-:W4:Y:S04]  /*399e0*/  LDL.LU R23, [R1+0x4b8] ;  /* 0x0004b80001177983 */ /* 0x000f280000300800 */
        /* <DEDUP_REMOVED lines=11> */
[----:B---3--:R1:W-:Y:S04]  /*39aa0*/  @P5 STG.E desc[UR6][R164.64], R18 ;  /* 0x00000012a4005986 */ /* 0x0083e8000c101906 */
[----:B------:R-:W3:Y:S04]  /*39ab0*/  LDL.LU R20, [R1+0x8c0] ;  /* 0x0008c00001147983 */ /* 0x000ee80000300800 */
[----:B------:R-:W3:Y:S01]  /*39ac0*/  LDL.LU R19, [R1+0x10d4] ;  /* 0x0010d40001137983 */ /* 0x000ee20000300800 */
[----:B-1----:R-:W-:-:S03]  /*39ad0*/  IMAD.WIDE R164, R16, 0x4, R2 ;  /* 0x0000000410a47825 */ /* 0x002fc600078e0202 */
[----:B------:R-:W3:Y:S04]  /*39ae0*/  LDL.LU R18, [R1+0x4c0] ;  /* 0x0004c00001127983 */ /* 0x000ee80000300800 */
[----:B------:R1:W-:Y:S02]  /*39af0*/  @P6 STG.E desc[UR6][R164.64], R17 ;  /* 0x00000011a4006986 */ /* 0x0003e4000c101906 */
[----:B-1----:R-:W-:Y:S02]  /*39b00*/  IMAD.WIDE R164, R16, 0x4, R4 ;  /* 0x0000000410a47825 */ /* 0x002fe400078e0204 */
[----:B------:R-:W3:Y:S04]  /*39b10*/  LDL.LU R17, [R1+0xe34] ;  /* 0x000e340001117983 */ /* 0x000ee80000300800 */
[----:B------:R1:W-:Y:S04]  /*39b20*/  @P0 STG.E desc[UR6][R164.64], R15 ;  /* 0x0000000fa4000986 */ /* 0x0003e8000c101906 */
[----:B-1----:R-:W3:Y:S04]  /*39b30*/  LDL.LU R15, [R1+0x10d0] ;  /* 0x0010d000010f7983 */ /* 0x002ee80000300800 */
[----:B------:R-:W3:Y:S01]  /*39b40*/  LDL.LU R16, [R1+0xcb4] ;  /* 0x000cb40001107983 */ /* 0x000ee20000300800 */
[----:B------:R-:W-:-:S02]  /*39b50*/  @P1 LOP3.LUT R0, R0, 0x40000000, RZ, 0xfc, !PT ;  /* 0x4000000000001812 */ /* 0x000fc400078efcff */
        /* <DEDUP_REMOVED lines=11> */
[----:B------:R-:W-:-:S10]  /*39c10*/  IMAD.WIDE R164, R13, 0x4, R2 ;  /* 0x000000040da47825 */ /* 0x000fd400078e0202 */
[----:B------:R-:W-:Y:S02]  /*39c20*/  @P1 LOP3.LUT R22, R22, 0x4, RZ, 0xfc, !PT ;  /* 0x0000000416161812 */ /* 0x000fe400078efcff */
[----:B------:R-:W-:-:S13]  /*39c30*/  LOP3.LUT P1, RZ, R7, 0x8, RZ, 0xc0, !PT ;  /* 0x0000000807ff7812 */ /* 0x000fda000782c0ff */
[----:B------:R1:W-:Y:S01]  /*39c40*/  @P1 STG.E desc[UR6][R164.64], R14 ;  /* 0x0000000ea4001986 */ /* 0x0003e2000c101906 */
[----:B------:R-:W-:Y:S01]  /*39c50*/  LOP3.LUT P1, RZ, R22, 0x4, RZ, 0xc0, !PT ;  /* 0x0000000416ff7812 */ /* 0x000fe2000782c0ff */
[----:B-1----:R-:W-:Y:S02]  /*39c60*/  IMAD.WIDE R164, R13, 0x4, R4 ;  /* 0x000000040da47825 */ /* 0x002fe400078e0204 */
[----:B------:R-:W3:Y:S04]  /*39c70*/  LDL.LU R14, [R1+0x8c4] ;  /* 0x0008c400010e7983 */ /* 0x000ee80000300800 */
[----:B------:R-:W3:Y:S01]  /*39c80*/  LDL.LU R13, [R1+0x10d8] ;  /* 0x0010d800010d7983 */ /* 0x000ee20000300800 */
[C---:B------:R-:W-:Y:S02]  /*39c90*/  LOP3.LUT P2, RZ, R7.reuse, 0x1000, RZ, 0xc0, !PT ;  /* 0x0000100007ff7812 */ /* 0x040fe4000784c0ff */
[----:B------:R-:W-:-:S03]  /*39ca0*/  LOP3.LUT P3, RZ, R7, 0x2000, RZ, 0xc0, !PT ;  /* 0x0000200007ff7812 */ /* 0x000fc6000786c0ff */
[----:B--2---:R4:W-:Y:S01]  /*39cb0*/  @P1 STG.E desc[UR6][R164.64], R12 ;  /* 0x0000000ca4001986 */ /* 0x0049e2000c101906 */
[----:B------:R-:W-:Y:S01]  /*39cc0*/  LOP3.LUT P1, RZ, R22, 0x2, RZ, 0xc0, !PT ;  /* 0x0000000216ff7812 */ /* 0x000fe2000782c0ff */
[----:B----4-:R-:W-:Y:S01]  /*39cd0*/  IMAD.WIDE R164, R228, 0x4, R2 ;  /* 0x00000004e4a47825 */ /* 0x010fe200078e0202 */
[----:B------:R-:W-:Y:S01]  /*39ce0*/  LOP3.LUT P4, RZ, R7, 0x4000, RZ, 0xc0, !PT ;  /* 0x0000400007ff7812 */ /* 0x000fe2000788c0ff */
[----:B------:R-:W2:Y:S10]  /*39cf0*/  LDL.LU R12, [R1+0x17b8] ;  /* 0x0017b800010c7983 */ /* 0x000eb40000300800 */
        /* <DEDUP_REMOVED lines=20> */
[----:B-1----:R-:W-:-:S05]  /*39e40*/  IMAD.WIDE R22, R231, 0x4, R4 ;  /* 0x00000004e7167825 */ /* 0x002fca00078e0204 */
[----:B------:R3:W-:Y:S01]  /*39e50*/  @P2 STG.E desc[UR6][R22.64], R230 ;  /* 0x000000e616002986 */ /* 0x0007e2000c101906 */
[----:B------:R-:W-:Y:S01]  /*39e60*/  LOP3.LUT P6, RZ, R7, 0x10000, RZ, 0xc0, !PT ;  /* 0x0001000007ff7812 */ /* 0x000fe200078cc0ff */
[----:B---3--:R-:W-:-:S05]  /*39e70*/  IMAD.WIDE R22, R19, 0x4, R2 ;  /* 0x0000000413167825 */ /* 0x008fca00078e0202 */
[----:B------:R1:W-:Y:S02]  /*39e80*/  @P3 STG.E desc[UR6][R22.64], R20 ;  /* 0x0000001416003986 */ /* 0x0003e4000c101906 */
[----:B-1----:R-:W-:-:S05]  /*39e90*/  IMAD.WIDE R22, R19, 0x4, R4 ;  /* 0x0000000413167825 */ /* 0x002fca00078e0204 */
[----:B------:R1:W-:Y:S02]  /*39ea0*/  @P4 STG.E desc[UR6][R22.64], R18 ;  /* 0x0000001216004986 */ /* 0x0003e4000c101906 */
[----:B-1----:R-:W-:-:S05]  /*39eb0*/  IMAD.WIDE R22, R15, 0x4, R2 ;  /* 0x000000040f167825 */ /* 0x002fca00078e0202 */
[----:B------:R1:W-:Y:S02]  /*39ec0*/  @P5 STG.E desc[UR6][R22.64], R17 ;  /* 0x0000001116005986 */ /* 0x0003e4000c101906 */
[----:B-1----:R-:W-:Y:S02]  /*39ed0*/  IMAD.WIDE R22, R15, 0x4, R4 ;  /* 0x000000040f167825 */ /* 0x002fe400078e0204 */
[----:B------:R-:W3:Y:S04]  /*39ee0*/  LDL.LU R15, [R1+0x10dc] ;  /* 0x0010dc00010f7983 */ /* 0x000ee80000300800 */
[----:B------:R-:W4:Y:S04]  /*39ef0*/  LDL.LU R20, [R1+0x4c4] ;  /* 0x0004c40001147983 */ /* 0x000f280000300800 */
[----:B------:R1:W-:Y:S04]  /*39f00*/  @P6 STG.E desc[UR6][R22.64], R16 ;  /* 0x0000001016006986 */ /* 0x0003e8000c101906 */
[----:B------:R-:W2:Y:S04]  /*39f10*/  LDL.LU R19, [R1+0xe38] ;  /* 0x000e380001137983 */ /* 0x000ea80000300800 */
[----:B-1----:R-:W3:Y:S01]  /*39f20*/  LDL.LU R16, [R1+0x10e0] ;  /* 0x0010e00001107983 */ /* 0x002ee20000300800 */
[----:B------:R-:W-:-:S03]  /*39f30*/  LOP3.LUT P0, RZ, R7, 0x20000, RZ, 0xc0, !PT ;  /* 0x0002000007ff7812 */ /* 0x000fc6000780c0ff */
[----:B------:R-:W2:Y:S01]  /*39f40*/  LDL.LU R18, [R1+0xcb8] ;  /* 0x000cb80001127983 */ /* 0x000ea20000300800 */
[----:B------:R-:W-:-:S03]  /*39f50*/  IMAD.WIDE R22, R13, 0x4, R2 ;  /* 0x000000040d167825 */ /* 0x000fc600078e0202 */
[----:B------:R-:W2:Y:S06]  /*39f60*/  LDL.LU R17, [R1+0x8c8] ;  /* 0x0008c80001117983 */ /* 0x000eac0000300800 */
[----:B------:R1:W-:Y:S04]  /*39f70*/  @P0 STG.E desc[UR6][R22.64], R14 ;  /* 0x0000000e16000986 */ /* 0x0003e8000c101906 */
[----:B-1----:R-:W2:Y:S01]  /*39f80*/  LDL.LU R14, [R1+0x4c8] ;  /* 0x0004c800010e7983 */ /* 0x002ea20000300800 */
[----:B------:R-:W-:-:S03]  /*39f90*/  IMAD.WIDE R22, R13, 0x4, R4 ;  /* 0x000000040d167825 */ /* 0x000fc600078e0204 */
[----:B------:R-:W2:Y:S04]  /*39fa0*/  LDL.LU R13, [R1+0xe3c] ;  /* 0x000e3c00010d7983 */ /* 0x000ea80000300800 */
[----:B------:R-:W2:Y:S01]  /*39fb0*/  LDL.LU R228, [R1+0x10e4] ;  /* 0x0010e40001e47983 */ /* 0x000ea20000300800 */
[C---:B------:R-:W-:Y:S02]  /*39fc0*/  LOP3.LUT P4, RZ, R7.reuse, 0x40000, RZ, 0xc0, !PT ;  /* 0x0004000007ff7812 */ /* 0x040fe4000788c0ff */
[C---:B------:R-:W-:Y:S01]  /*39fd0*/  LOP3.LUT P5, RZ, R7.reuse, 0x80000, RZ, 0xc0, !PT ;  /* 0x0008000007ff7812 */ /* 0x040fe200078ac0ff */
[----:B------:R-:W2:Y:S04]  /*39fe0*/  LDL.LU R229, [R1+0xcbc] ;  /* 0x000cbc0001e57983 */ /* 0x000ea80000300800 */
[----:B------:R-:W2:Y:S01]  /*39ff0*/  LDL.LU R166, [R1+0x10ec] ;  /* 0x0010ec0001a67983 */ /* 0x000ea20000300800 */
        /* <DEDUP_REMOVED lines=11> */
[----:B----4-:R3:W-:Y:S02]  /*3a0b0*/  @P4 STG.E desc[UR6][R22.64], R20 ;  /* 0x0000001416004986 */ /* 0x0107e4000c101906 */
[----:B---3--:R-:W-:-:S05]  /*3a0c0*/  IMAD.WIDE R22, R16, 0x4, R2 ;  /* 0x0000000410167825 */ /* 0x008fca00078e0202 */
[----:B--2---:R1:W-:Y:S02]  /*3a0d0*/  @P5 STG.E desc[UR6][R22.64], R19 ;  /* 0x0000001316005986 */ /* 0x0043e4000c101906 */
[----:B-1----:R-:W-:Y:S02]  /*3a0e0*/  IMAD.WIDE R22, R16, 0x4, R4 ;  /* 0x0000000410167825 */ /* 0x002fe400078e0204 */
[----:B------:R-:W2:Y:S01]  /*3a0f0*/  LDL.LU R16, [R1+0x8cc] ;  /* 0x0008cc0001107983 */ /* 0x000ea20000300800 */
[----:B------:R-:W-:Y:S02]  /*3a100*/  @P1 LOP3.LUT R0, R0, 0x400000, RZ, 0xfc, !PT ;  /* 0x0040000000001812 */ /* 0x000fe400078efcff */
[----:B------:R-:W-:Y:S01]  /*3a110*/  LOP3.LUT P1, RZ, R7, 0x4000000, RZ, 0xc0, !PT ;  /* 0x0400000007ff7812 */ /* 0x000fe2000782c0ff */
[----:B------:R-:W3:Y:S01]  /*3a120*/  LDL.LU R167, [R1+0x4cc] ;  /* 0x0004cc0001a77983 */ /* 0x000ee20000300800 */
[----:B------:R-:W-:-:S03]  /*3a130*/  LOP3.LUT R0, R0, 0xff7fffff, RZ, 0xc0, !PT ;  /* 0xff7fffff00007812 */ /* 0x000fc600078ec0ff */
[----:B------:R-:W4:Y:S04]  /*3a140*/  LDL.LU R251, [R1+0xcc0] ;  /* 0x000cc00001fb7983 */ /* 0x000f280000300800 */
[----:B------:R-:W4:Y:S04]  /*3a150*/  LDL.LU R250, [R1+0x10e8] ;  /* 0x0010e80001fa7983 */ /* 0x000f280000300800 */
[----:B------:R-:W-:Y:S01]  /*3a160*/  @P1 LOP3.LUT R0, R0, 0x800000, RZ, 0xfc, !PT ;  /* 0x0080000000001812 */ /* 0x000fe200078efcff */
[----:B------:R-:W4:Y:S01]  /*3a170*/  LDL.LU R249, [R1+0x8d0] ;  /* 0x0008d00001f97983 */ /* 0x000f220000300800 */
[----:B------:R-:W-:-:S02]  /*3a180*/  LOP3.LUT P1, RZ, R7, 0x2000000, RZ, 0xc0, !PT ;  /* 0x0200000007ff7812 */ /* 0x000fc4000782c0ff */
[----:B------:R-:W-:Y:S01]  /*3a190*/  LOP3.LUT R0, R0, 0xfeffffff, RZ, 0xc0, !PT ;  /* 0xfeffffff00007812 */ /* 0x000fe200078ec0ff */
[----:B------:R-:W4:Y:S04]  /*3a1a0*/  LDL.LU R248, [R1+0x4d0] ;  /* 0x0004d00001f87983 */ /* 0x000f280000300800 */
[----:B------:R-:W4:Y:S01]  /*3a1b0*/  LDL.LU R252, [R1+0x10f0] ;  /* 0x0010f00001fc7983 */ /* 0x000f220000300800 */
[C---:B------:R-:W-:Y:S02]  /*3a1c0*/  LOP3.LUT P6, RZ, R7.reuse, 0x100000, RZ, 0xc0, !PT ;  /* 0x0010000007ff7812 */ /* 0x040fe400078cc0ff */
[----:B------:R-:W-:Y:S01]  /*3a1d0*/  LOP3.LUT P0, RZ, R7, 0x200000, RZ, 0xc0, !PT ;  /* 0x0020000007ff7812 */ /* 0x000fe2000780c0ff */
[----:B------:R-:W4:Y:S02]  /*3a1e0*/  LDL.LU R231, [R1+0xd0] ;  /* 0x0000d00001e77983 */ /* 0x000f240000300800 */
[----:B------:R-:W-:-:S02]  /*3a1f0*/  @P1 LOP3.LUT R0, R0, 0x1000000, RZ, 0xfc, !PT ;  /* 0x0100000000001812 */ /* 0x000fc400078efcff */
[----:B------:R-:W-:Y:S01]  /*3a200*/  LOP3.LUT P1, RZ, R7, 0x1000000, RZ, 0xc0, !PT ;  /* 0x0100000007ff7812 */ /* 0x000fe2000782c0ff */
[----:B------:R-:W4:Y:S01]  /*3a210*/  LDL.LU R230, [R1+0xcc4] ;  /* 0x000cc40001e67983 */ /* 0x000f220000300800 */
[----:B------:R-:W-:-:S03]  /*3a220*/  LOP3.LUT R0, R0, 0xfdffffff, RZ, 0xc0, !PT ;  /* 0xfdffffff00007812 */ /* 0x000fc600078ec0ff */
[----:B------:R-:W4:Y:S04]  /*3a230*/  LDL.LU R20, [R1+0x10f8] ;  /* 0x0010f80001147983 */ /* 0x000f280000300800 */
[----:B------:R1:W-:Y:S04]  /*3a240*/  @P6 STG.E desc[UR6][R22.64], R18 ;  /* 0x0000001216006986 */ /* 0x0003e8000c101906 */
[----:B------:R-:W-:Y:S01]  /*3a250*/  @P1 LOP3.LUT R0, R0, 0x2000000, RZ, 0xfc, !PT ;  /* 0x0200000000001812 */ /* 0x000fe200078efcff */
[----:B------:R-:W4:Y:S01]  /*3a260*/  LDL.LU R19, [R1+0x8d4] ;  /* 0x0008d40001137983 */ /* 0x000f220000300800 */
[----:B------:R-:W-:-:S02]  /*3a270*/  LOP3.LUT P1, RZ, R7, 0x800000, RZ, 0xc0, !PT ;  /* 0x0080000007ff7812 */ /* 0x000fc4000782c0ff */
[----:B------:R-:W-:Y:S01]  /*3a280*/  LOP3.LUT R0, R0, 0xfbffffff, RZ, 0xc0, !PT ;  /* 0xfbffffff00007812 */ /* 0x000fe200078ec0ff */
[----:B-1----:R-:W-:-:S10]  /*3a290*/  IMAD.WIDE R22, R15, 0x4, R2 ;  /* 0x000000040f167825 */ /* 0x002fd400078e0202 */
[----:B------:R-:W-:Y:S02]  /*3a2a0*/  @P1 LOP3.LUT R0, R0, 0x4000000, RZ, 0xfc, !PT ;  /* 0x0400000000001812 */ /* 0x000fe400078efcff */
[----:B------:R-:W-:Y:S01]  /*3a2b0*/  LOP3.LUT P1, RZ, R7, 0x400000, RZ, 0xc0, !PT ;  /* 0x0040000007ff7812 */ /* 0x000fe2000782c0ff */
[----:B------:R1:W-:Y:S02]  /*3a2c0*/  @P0 STG.E desc[UR6][R22.64], R17 ;  /* 0x0000001116000986 */ /* 0x0003e4000c101906 */
[----:B-1----:R-:W-:Y:S02]  /*3a2d0*/  IMAD.WIDE R22, R15, 0x4, R4 ;  /* 0x000000040f167825 */ /* 0x002fe400078e0204 */
[----:B------:R-:W4:Y:S08]  /*3a2e0*/  LDL.LU R17, [R1+0x10f4] ;  /* 0x0010f40001117983 */ /* 0x000f300000300800 */
[----:B------:R1:W-:Y:S01]  /*3a2f0*/  @P1 STG.E desc[UR6][R22.64], R14 ;  /* 0x0000000e16001986 */ /* 0x0003e2000c101906 */
[----:B------:R-:W-:-:S03]  /*3a300*/  LOP3.LUT P1, RZ, R0, 0x4000000, RZ, 0xc0, !PT ;  /* 0x0400000000ff7812 */ /* 0x000fc6000782c0ff */
[----:B------:R-:W4:Y:S04]  /*3a310*/  LDL.LU R18, [R1+0x4d4] ;  /* 0x0004d40001127983 */ /* 0x000f280000300800 */
[----:B------:R-:W4:Y:S01]  /*3a320*/  LDL.LU R15, [R1+0xd4] ;  /* 0x0000d400010f7983 */ /* 0x000f220000300800 */
[----:B-1----:R-:W-:-:S03]  /*3a330*/  IMAD.WIDE R22, R228, 0x4, R2 ;  /* 0x00000004e4167825 */ /* 0x002fc600078e0202 */
[----:B------:R-:W4:Y:S04]  /*3a340*/  LDL.LU R14, [R1+0xcc8] ;  /* 0x000cc800010e7983 */ /* 0x000f280000300800 */
[----:B------:R1:W-:Y:S01]  /*3a350*/  @P1 STG.E desc[UR6][R22.64], R13 ;  /* 0x0000000d16001986 */ /* 0x0003e2000c101906 */
[----:B------:R-:W-:-:S03]  /*3a360*/  LOP3.LUT P1, RZ, R0, 0x2000000, RZ, 0xc0, !PT ;  /* 0x0200000000ff7812 */ /* 0x000fc6000782c0ff */
[----:B-1----:R-:W4:Y:S01]  /*3a370*/  LDL.LU R13, [R1+0x10fc] ;  /* 0x0010fc00010d7983 */ /* 0x002f220000300800 */
[----:B------:R-:W-:-:S09]  /*3a380*/  IMAD.WIDE R22, R228, 0x4, R4 ;  /* 0x00000004e4167825 */ /* 0x000fd200078e0204 */
[----:B------:R1:W-:Y:S01]  /*3a390*/  @P1 STG.E desc[UR6][R22.64], R229 ;  /* 0x000000e516001986 */ /* 0x0003e2000c101906 */
[----:B------:R-:W-:Y:S01]  /*3a3a0*/  LOP3.LUT P1, RZ, R0, 0x1000000, RZ, 0xc0, !PT ;  /* 0x0100000000ff7812 */ /* 0x000fe2000782c0ff */
[----:B-1----:R-:W-:-:S12]  /*3a3b0*/  IMAD.WIDE R22, R166, 0x4, R2 ;  /* 0x00000004a6167825 */ /* 0x002fd800078e0202 */
[----:B--2---:R1:W-:Y:S04]  /*3a3c0*/  @P1 STG.E desc[UR6][R22.64], R16 ;  /* 0x0000001016001986 */ /* 0x0043e8000c101906 */
[----:B-1----:R-:W2:Y:S01]  /*3a3d0*/  LDL.LU R16, [R1+0x8d8] ;  /* 0x0008d80001107983 */ /* 0x002ea20000300800 */
[----:B------:R-:W-:Y:S01]  /*3a3e0*/  LOP3.LUT P1, RZ, R0, 0x800000, RZ, 0xc0, !PT ;  /* 0x0080000000ff7812 */ /* 0x000fe2000782c0ff */
[----:B------:R-:W-:-:S12]  /*3a3f0*/  IMAD.WIDE R22, R166, 0x4, R4 ;  /* 0x00000004a6167825 */ /* 0x000fd800078e0204 */
[----:B---3--:R4:W-:Y:S01]  /*3a400*/  @P1 STG.E desc[UR6][R22.64], R167 ;  /* 0x000000a716001986 */ /* 0x0089e2000c101906 */
[----:B------:R-:W-:Y:S01]  /*3a410*/  LOP3.LUT P1, RZ, R0, 0x400000, RZ, 0xc0, !PT ;  /* 0x0040000000ff7812 */ /* 0x000fe2000782c0ff */
[----:B----4-:R-:W-:-:S12]  /*3a420*/  IMAD.WIDE R22, R250, 0x4, R2 ;  /* 0x00000004fa167825 */ /* 0x010fd800078e0202 */
        /* <DEDUP_REMOVED lines=8> */
[----:B------:R-:W-:Y:S02]  /*3a4b0*/  LOP3.LUT P2, RZ, R7, 0x80000000, RZ, 0xc0, !PT ;  /* 0x8000000007ff7812 */ /* 0x000fe4000784c0ff */
        /* <DEDUP_REMOVED lines=12> */
[----:B-1----:R-:W-:-:S05]  /*3a580*/  IMAD.WIDE R22, R17, 0x4, R4 ;  /* 0x0000000411167825 */ /* 0x002fca00078e0204 */
[----:B------:R1:W-:Y:S02]  /*3a590*/  @P5 STG.E desc[UR6][R22.64], R15 ;  /* 0x0000000f16005986 */ /* 0x0003e4000c101906 */
[C---:B-1----:R-:W-:Y:S02]  /*3a5a0*/  IMAD.WIDE R22, R13.reuse, 0x4, R2 ;  /* 0x000000040d167825 */ /* 0x042fe400078e0202 */
[----:B------:R-:W3:Y:S04]  /*3a5b0*/  LDL.LU R15, [R1+0x4dc] ;  /* 0x0004dc00010f7983 */ /* 0x000ee80000300800 */
[----:B------:R1:W-:Y:S02]  /*3a5c0*/  @P6 STG.E desc[UR6][R22.64], R14 ;  /* 0x0000000e16006986 */ /* 0x0003e4000c101906 */
[----:B-1----:R-:W-:-:S02]  /*3a5d0*/  IMAD.WIDE R22, R13, 0x4, R4 ;  /* 0x000000040d167825 */ /* 0x002fc400078e0204 */
[----:B------:R-:W4:Y:S04]  /*3a5e0*/  LDL.LU R14, [R1+0x1108] ;  /* 0x00110800010e7983 */ /* 0x000f280000300800 */
[----:B------:R-:W3:Y:S04]  /*3a5f0*/  LDL.LU R13, [R1+0xdc] ;  /* 0x0000dc00010d7983 */ /* 0x000ee80000300800 */
[----:B------:R-:W4:Y:S04]  /*3a600*/  LDL.LU R230, [R1+0x4d8] ;  /* 0x0004d80001e67983 */ /* 0x000f280000300800 */
[----:B------:R-:W3:Y:S01]  /*3a610*/  LDL.LU R20, [R1+0x1104] ;  /* 0x0011040001147983 */ /* 0x000ee20000300800 */
[----:B------:R-:W-:-:S03]  /*3a620*/  LOP3.LUT P0, RZ, R8, 0x10, RZ, 0xc0, !PT ;  /* 0x0000001008ff7812 */ /* 0x000fc6000780c0ff */
[----:B------:R-:W4:Y:S04]  /*3a630*/  LDL.LU R19, [R1+0xd8] ;  /* 0x0000d80001137983 */ /* 0x000f280000300800 */
[----:B------:R-:W4:Y:S04]  /*3a640*/  LDL.LU R18, [R1+0xccc] ;  /* 0x000ccc0001127983 */ /* 0x000f280000300800 */
[----:B------:R-:W4:Y:S04]  /*3a650*/  LDL.LU R17, [R1+0x1100] ;  /* 0x0011000001117983 */ /* 0x000f280000300800 */
[----:B--2---:R1:W-:Y:S04]  /*3a660*/  @P0 STG.E desc[UR6][R22.64], R16 ;  /* 0x0000001016000986 */ /* 0x0043e8000c101906 */
[----:B-1----:R-:W2:Y:S01]  /*3a670*/  LDL.LU R16, [R1+0x8dc] ;  /* 0x0008dc0001107983 */ /* 0x002ea20000300800 */
[----:B------:R-:W-:-:S02]  /*3a680*/  LOP3.LUT P1, RZ, R8, 0x20000, RZ, 0xc0, !PT ;  /* 0x0002000008ff7812 */ /* 0x000fc4000782c0ff */
[----:B------:R-:W-:Y:S01]  /*3a690*/  LOP3.LUT R0, R0, 0xfffff7ff, RZ, 0xc0, !PT ;  /* 0xfffff7ff00007812 */ /* 0x000fe200078ec0ff */
[----:B------:R-:W2:Y:S04]  /*3a6a0*/  LDL.LU R165, [R1+0xcd0] ;  /* 0x000cd00001a57983 */ /* 0x000ea80000300800 */
[----:B------:R-:W2:Y:S04]  /*3a6b0*/  LDL.LU R228, [R1+0x1110] ;  /* 0x0011100001e47983 */ /* 0x000ea80000300800 */
[----:B------:R-:W2:Y:S02]  /*3a6c0*/  LDL.LU R229, [R1+0x8e0] ;  /* 0x0008e00001e57983 */ /* 0x000ea40000300800 */
[----:B------:R-:W-:-:S02]  /*3a6d0*/  @P1 LOP3.LUT R0, R0, 0x800, RZ, 0xfc, !PT ;  /* 0x0000080000001812 */ /* 0x000fc400078efcff */
[----:B------:R-:W-:Y:S01]  /*3a6e0*/  LOP3.LUT P1, RZ, R8, 0x10000, RZ, 0xc0, !PT ;  /* 0x0001000008ff7812 */ /* 0x000fe2000782c0ff */
[----:B------:R-:W2:Y:S01]  /*3a6f0*/  LDL.LU R167, [R1+0x110c] ;  /* 0x00110c0001a77983 */ /* 0x000ea20000300800 */
[----:B------:R-:W-:-:S03]  /*3a700*/  LOP3.LUT R0, R0, 0xffffefff, RZ, 0xc0, !PT ;  /* 0xffffefff00007812 */ /* 0x000fc600078ec0ff */
[----:B------:R-:W2:Y:S04]  /*3a710*/  LDL.LU R166, [R1+0x4e0] ;  /* 0x0004e00001a67983 */ /* 0x000ea80000300800 */
[----:B------:R-:W2:Y:S04]  /*3a720*/  LDL.LU R251, [R1+0xe0] ;  /* 0x0000e00001fb7983 */ /* 0x000ea80000300800 */
[----:B------:R-:W-:Y:S01]  /*3a730*/  @P1 LOP3.LUT R0, R0, 0x1000, RZ, 0xfc, !PT ;  /* 0x0000100000001812 */ /* 0x000fe200078efcff */
[----:B------:R-:W2:Y:S01]  /*3a740*/  LDL.LU R250, [R1+0xcd4] ;  /* 0x000cd40001fa7983 */ /* 0x000ea20000300800 */
[----:B------:R-:W-:-:S02]  /*3a750*/  LOP3.LUT P1, RZ, R8, 0x8000, RZ, 0xc0, !PT ;  /* 0x0000800008ff7812 */ /* 0x000fc4000782c0ff */
[----:B------:R-:W-:Y:S01]  /*3a760*/  LOP3.LUT R0, R0, 0xffffdfff, RZ, 0xc0, !PT ;  /* 0xffffdfff00007812 */ /* 0x000fe200078ec0ff */
[----:B------:R-:W2:Y:S01]  /*3a770*/  LDL.LU R249, [R1+0x1114] ;  /* 0x0011140001f97983 */ /* 0x000ea20000300800 */
[C---:B------:R-:W-:Y:S02]  /*3a780*/  LOP3.LUT P4, RZ, R8.reuse, 0x20, RZ, 0xc0, !PT ;  /* 0x0000002008ff7812 */ /* 0x040fe4000788c0ff */
[C---:B------:R-:W-:Y:S01]  /*3a790*/  LOP3.LUT P5, RZ, R8.reuse, 0x40, RZ, 0xc0, !PT ;  /* 0x0000004008ff7812 */ /* 0x040fe200078ac0ff */
[----:B------:R-:W2:Y:S01]  /*3a7a0*/  LDL.LU R248, [R1+0x8e4] ;  /* 0x0008e40001f87983 */ /* 0x000ea20000300800 */
[C---:B------:R-:W-:Y:S02]  /*3a7b0*/  LOP3.LUT P6, RZ, R8.reuse, 0x80, RZ, 0xc0, !PT ;  /* 0x0000008008ff7812 */ /* 0x040fe400078cc0ff */
[----:B------:R-:W-:Y:S01]  /*3a7c0*/  LOP3.LUT P0, RZ, R8, 0x100, RZ, 0xc0, !PT ;  /* 0x0000010008ff7812 */ /* 0x000fe2000780c0ff */
[----:B------:R-:W2:Y:S02]  /*3a7d0*/  LDL.LU R231, [R1+0x111c] ;  /* 0x00111c0001e77983 */ /* 0x000ea40000300800 */
[----:B------:R-:W-:-:S02]  /*3a7e0*/  @P1 LOP3.LUT R0, R0, 0x2000, RZ, 0xfc, !PT ;  /* 0x0000200000001812 */ /* 0x000fc400078efcff */
[----:B------:R-:W-:Y:S01]  /*3a7f0*/  LOP3.LUT P1, RZ, R8, 0x4000, RZ, 0xc0, !PT ;  /* 0x0000400008ff7812 */ /* 0x000fe2000782c0ff */
[----:B------:R-:W2:Y:S01]  /*3a800*/  LDL.LU R252, [R1+0x4e4] ;  /* 0x0004e40001fc7983 */ /* 0x000ea20000300800 */
        /* <DEDUP_REMOVED lines=15> */
[----:B---3--:R-:W-:-:S05]  /*3a900*/  IMAD.WIDE R22, R20, 0x4, R2 ;  /* 0x0000000414167825 */ /* 0x008fca00078e0202 */
[----:B----4-:R1:W-:Y:S02]  /*3a910*/  @P4 STG.E desc[UR6][R22.64], R230 ;  /* 0x000000e616004986 */ /* 0x0103e4000c101906 */
[----:B-1----:R-:W-:Y:S02]  /*3a920*/  IMAD.WIDE R22, R20, 0x4, R4 ;  /* 0x0000000414167825 */ /* 0x002fe400078e0204 */
[----:B------:R-:W3:Y:S04]  /*3a930*/  LDL.LU R230, [R1+0xe4] ;  /* 0x0000e40001e67983 */ /* 0x000ee80000300800 */
[----:B------:R1:W-:Y:S02]  /*3a940*/  @P5 STG.E desc[UR6][R22.64], R19 ;  /* 0x0000001316005986 */ /* 0x0003e4000c101906 */
[----:B-1----:R-:W-:-:S05]  /*3a950*/  IMAD.WIDE R22, R17, 0x4, R2 ;  /* 0x0000000411167825 */ /* 0x002fca00078e0202 */
[----:B------:R1:W-:Y:S02]  /*3a960*/  @P6 STG.E desc[UR6][R22.64], R18 ;  /* 0x0000001216006986 */ /* 0x0003e4000c101906 */
[----:B-1----:R-:W-:Y:S02]  /*3a970*/  IMAD.WIDE R22, R17, 0x4, R4 ;  /* 0x0000000411167825 */ /* 0x002fe400078e0204 */
[----:B------:R-:W4:Y:S04]  /*3a980*/  LDL.LU R18, [R1+0x1118] ;  /* 0x0011180001127983 */ /* 0x000f280000300800 */
[----:B------:R-:W4:Y:S04]  /*3a990*/  LDL.LU R20, [R1+0xcd8] ;  /* 0x000cd80001147983 */ /* 0x000f280000300800 */
[----:B------:R-:W4:Y:S04]  /*3a9a0*/  LDL.LU R17, [R1+0x8e8] ;  /* 0x0008e80001117983 */ /* 0x000f280000300800 */
[----:B--2---:R1:W-:Y:S02]  /*3a9b0*/  @P0 STG.E desc[UR6][R22.64], R16 ;  /* 0x0000001016000986 */ /* 0x0043e4000c101906 */
[----:B-1----:R-:W-:-:S02]  /*3a9c0*/  IMAD.WIDE R22, R14, 0x4, R2 ;  /* 0x000000040e167825 */ /* 0x002fc400078e0202 */
[----:B------:R-:W2:Y:S04]  /*3a9d0*/  LDL.LU R16, [R1+0x4e8] ;  /* 0x0004e80001107983 */ /* 0x000ea80000300800 */
[----:B------:R1:W-:Y:S01]  /*3a9e0*/  @P1 STG.E desc[UR6][R22.64], R15 ;  /* 0x0000000f16001986 */ /* 0x0003e2000c101906 */
[----:B------:R-:W-:-:S03]  /*3a9f0*/  LOP3.LUT P1, RZ, R0, 0x40000, RZ, 0xc0, !PT ;  /* 0x0004000000ff7812 */ /* 0x000fc6000782c0ff */
[----:B-1----:R-:W2:Y:S01]  /*3aa00*/  LDL.LU R15, [R1+0x1120] ;  /* 0x00112000010f7983 */ /* 0x002ea20000300800 */
[----:B------:R-:W-:-:S03]  /*3aa10*/  IMAD.WIDE R22, R14, 0x4, R4 ;  /* 0x000000040e167825 */ /* 0x000fc600078e0204 */
[----:B------:R-:W2:Y:S06]  /*3aa20*/  LDL.LU R14, [R1+0xe8] ;  /* 0x0000e800010e7983 */ /* 0x000eac0000300800 */
[----:B------:R1:W-:Y:S04]  /*3aa30*/  @P1 STG.E desc[UR6][R22.64], R13 ;  /* 0x0000000d16001986 */ /* 0x0003e8000c101906 */
[----:B-1----:R-:W2:Y:S04]  /*3aa40*/  LDL.LU R13, [R1+0xcdc] ;  /* 0x000cdc00010d7983 */ /* 0x002ea80000300800 */
[----:B------:R-:W2:Y:S01]  /*3aa50*/  LDL.LU R19, [R1+0x1128] ;  /* 0x0011280001137983 */ /* 0x000ea20000300800 */
[----:B------:R-:W-:Y:S01]  /*3aa60*/  LOP3.LUT P1, RZ, R0, 0x20000, RZ, 0xc0, !PT ;  /* 0x0002000000ff7812 */ /* 0x000fe2000782c0ff */
[----:B------:R-:W-:-:S12]  /*3aa70*/  IMAD.WIDE R22, R228, 0x4, R2 ;  /* 0x00000004e4167825 */ /* 0x000fd800078e0202 */
        /* <DEDUP_REMOVED lines=21> */
[C---:B------:R-:W-:Y:S01]  /*3abd0*/  LOP3.LUT P4, RZ, R8.reuse, 0x100000, RZ, 0xc0, !PT ;  /* 0x0010000008ff7812 */ /* 0x040fe2000788c0ff */
[----:B-1----:R-:W-:Y:S01]  /*3abe0*/  IMAD.WIDE R22, R231, 0x4, R4 ;  /* 0x00000004e7167825 */ /* 0x002fe200078e0204 */
[C---:B------:R-:W-:Y:S02]  /*3abf0*/  LOP3.LUT P5, RZ, R8.reuse, 0x200000, RZ, 0xc0, !PT ;  /* 0x0020000008ff7812 */ /* 0x040fe400078ac0ff */
[C---:B------:R-:W-:Y:S02]  /*3ac00*/  LOP3.LUT P6, RZ, R8.reuse, 0x400000, RZ, 0xc0, !PT ;  /* 0x0040000008ff7812 */ /* 0x040fe400078cc0ff */
[----:B---3--:R4:W-:Y:S01]  /*3ac10*/  @P2 STG.E desc[UR6][R22.64], R230 ;  /* 0x000000e616002986 */ /* 0x0089e2000c101906 */
[----:B------:R-:W-:Y:S01]  /*3ac20*/  LOP3.LUT P0, RZ, R8, 0x800000, RZ, 0xc0, !PT ;  /* 0x0080000008ff7812 */ /* 0x000fe2000780c0ff */
[----:B----4-:R-:W-:-:S05]  /*3ac30*/  IMAD.WIDE R22, R18, 0x4, R2 ;  /* 0x0000000412167825 */ /* 0x010fca00078e0202 */
[----:B------:R1:W-:Y:S02]  /*3ac40*/  @P3 STG.E desc[UR6][R22.64], R20 ;  /* 0x0000001416003986 */ /* 0x0003e4000c101906 */
[----:B-1----:R-:W-:-:S05]  /*3ac50*/  IMAD.WIDE R22, R18, 0x4, R4 ;  /* 0x0000000412167825 */ /* 0x002fca00078e0204 */
[----:B------:R2:W-:Y:S02]  /*3ac60*/  @P4 STG.E desc[UR6][R22.64], R17 ;  /* 0x0000001116004986 */ /* 0x0005e4000c101906 */
[----:B--2---:R-:W-:-:S05]  /*3ac70*/  IMAD.WIDE R22, R15, 0x4, R2 ;  /* 0x000000040f167825 */ /* 0x004fca00078e0202 */
[----:B------:R1:W-:Y:S02]  /*3ac80*/  @P5 STG.E desc[UR6][R22.64], R16 ;  /* 0x0000001016005986 */ /* 0x0003e4000c101906 */
[----:B-1----:R-:W-:-:S05]  /*3ac90*/  IMAD.WIDE R22, R15, 0x4, R4 ;  /* 0x000000040f167825 */ /* 0x002fca00078e0204 */
[----:B------:R1:W-:Y:S02]  /*3aca0*/  @P6 STG.E desc[UR6][R22.64], R14 ;  /* 0x0000000e16006986 */ /* 0x0003e4000c101906 */
[----:B-1----:R-:W-:-:S05]  /*3acb0*/  IMAD.WIDE R22, R19, 0x4, R2 ;  /* 0x0000000413167825 */ /* 0x002fca00078e0202 */
[----:B------:R1:W-:Y:S04]  /*3acc0*/  @P0 STG.E desc[UR6][R22.64], R13 ;  /* 0x0000000d16000986 */ /* 0x0003e8000c101906 */
[----:B-1----:R-:W2:Y:S04]  /*3acd0*/  LDL.LU R13, [R1+0x8ec] ;  /* 0x0008ec00010d7983 */ /* 0x002ea80000300800 */
[----:B------:R-:W3:Y:S04]  /*3ace0*/  LDL.LU R18, [R1+0x4ec] ;  /* 0x0004ec0001127983 */ /* 0x000ee80000300800 */
[----:B------:R-:W4:Y:S04]  /*3acf0*/  LDL.LU R17, [R1+0x1124] ;  /* 0x0011240001117983 */ /* 0x000f280000300800 */
[----:B------:R-:W3:Y:S04]  /*3ad00*/  LDL.LU R16, [R1+0xec] ;  /* 0x0000ec0001107983 */ /* 0x000ee80000300800 */
[----:B------:R-:W3:Y:S04]  /*3ad10*/  LDL.LU R15, [R1+0xce0] ;  /* 0x000ce000010f7983 */ /* 0x000ee80000300800 */
[----:B------:R-:W3:Y:S01]  /*3ad20*/  LDL.LU R14, [R1+0x112c] ;  /* 0x00112c00010e7983 */ /* 0x000ee20000300800 */
[----:B------:R-:W-:-:S03]  /*3ad30*/  LOP3.LUT P4, RZ, R8, 0x1000000, RZ, 0xc0, !PT ;  /* 0x0100000008ff7812 */ /* 0x000fc6000788c0ff */
[----:B------:R-:W3:Y:S01]  /*3ad40*/  LDL.LU R164, [R1+0x8f0] ;  /* 0x0008f00001a47983 */ /* 0x000ee20000300800 */
[----:B------:R-:W-:Y:S01]  /*3ad50*/  IMAD.WIDE R22, R19, 0x4, R4 ;  /* 0x0000000413167825 */ /* 0x000fe200078e0204 */
        /* <DEDUP_REMOVED lines=11> */
[----:B--2---:R1:W-:Y:S04]  /*3ae10*/  @P4 STG.E desc[UR6][R22.64], R13 ;  /* 0x0000000d16004986 */ /* 0x0043e8000c101906 */
[----:B-1----:R-:W2:Y:S04]  /*3ae20*/  LDL.LU R13, [R1+0x1134] ;  /* 0x00113400010d7983 */ /* 0x002ea80000300800 */
[----:B------:R-:W2:Y:S04]  /*3ae30*/  LDL.LU R165, [R1+0x4f0] ;  /* 0x0004f00001a57983 */ /* 0x000ea80000300800 */
[----:B------:R-:W2:Y:S04]  /*3ae40*/  LDL.LU R228, [R1+0xf0] ;  /* 0x0000f00001e47983 */ /* 0x000ea80000300800 */
[----:B------:R-:W2:Y:S04]  /*3ae50*/  LDL.LU R166, [R1+0x1130] ;  /* 0x0011300001a67983 */ /* 0x000ea80000300800 */
[----:B------:R-:W2:Y:S04]  /*3ae60*/  LDL.LU R229, [R1+0xce4] ;  /* 0x000ce40001e57983 */ /* 0x000ea80000300800 */
[----:B------:R-:W2:Y:S01]  /*3ae70*/  LDL.LU R167, [R1+0x8f4] ;  /* 0x0008f40001a77983 */ /* 0x000ea20000300800 */
[----:B------:R-:W-:-:S02]  /*3ae80*/  @P1 LOP3.LUT R0, R0, 0x40, RZ, 0xfc, !PT ;  /* 0x0000004000001812 */ /* 0x000fc400078efcff */
[----:B------:R-:W-:Y:S01]  /*3ae90*/  LOP3.LUT P1, RZ, R12, 0x1, RZ, 0xc0, !PT ;  /* 0x000000010cff7812 */ /* 0x000fe2000782c0ff */
[----:B------:R-:W2:Y:S04]  /*3aea0*/  LDL.LU R251, [R1+0x4f4] ;  /* 0x0004f40001fb7983 */ /* 0x000ea80000300800 */
[----:B------:R-:W2:Y:S01]  /*3aeb0*/  LDL.LU R250, [R1+0x1138] ;  /* 0x0011380001fa7983 */ /* 0x000ea20000300800 */
[----:B------:R-:W-:-:S03]  /*3aec0*/  LOP3.LUT R0, R0, 0xffffff7f, RZ, 0xc0, !PT ;  /* 0xffffff7f00007812 */ /* 0x000fc600078ec0ff */
[----:B------:R-:W2:Y:S04]  /*3aed0*/  LDL.LU R249, [R1+0xf4] ;  /* 0x0000f40001f97983 */ /* 0x000ea80000300800 */
[----:B------:R-:W-:Y:S01]  /*3aee0*/  @P1 LOP3.LUT R0, R0, 0x80, RZ, 0xfc, !PT ;  /* 0x0000008000001812 */ /* 0x000fe200078efcff */
[----:B------:R-:W2:Y:S01]  /*3aef0*/  LDL.LU R248, [R1+0xce8] ;  /* 0x000ce80001f87983 */ /* 0x000ea20000300800 */
[----:B------:R-:W-:Y:S02]  /*3af00*/  LOP3.LUT P1, RZ, R8, 0x80000000, RZ, 0xc0, !PT ;  /* 0x8000000008ff7812 */ /* 0x000fe4000782c0ff */
[----:B------:R-:W-:Y:S01]  /*3af10*/  LOP3.LUT R0, R0, 0xfffffeff, RZ, 0xc0, !PT ;  /* 0xfffffeff00007812 */ /* 0x000fe200078ec0ff */
[----:B------:R-:W2:Y:S01]  /*3af20*/  LDL.LU R252, [R1+0x1140] ;  /* 0x0011400001fc7983 */ /* 0x000ea20000300800 */
[----:B------:R-:W-:-:S02]  /*3af30*/  LOP3.LUT P5, RZ, R8, 0x2000000, RZ, 0xc0, !PT ;  /* 0x0200000008ff7812 */ /* 0x000fc400078ac0ff */
[C---:B------:R-:W-:Y:S01]  /*3af40*/  LOP3.LUT P6, RZ, R8.reuse, 0x4000000, RZ, 0xc0, !PT ;  /* 0x0400000008ff7812 */ /* 0x040fe200078cc0ff */
[----:B----4-:R-:W-:Y:S01]  /*3af50*/  IMAD.WIDE R22, R17, 0x4, R2 ;  /* 0x0000000411167825 */ /* 0x010fe200078e0202 */
[----:B------:R-:W4:Y:S01]  /*3af60*/  LDL.LU R231, [R1+0x8f8] ;  /* 0x0008f80001e77983 */ /* 0x000f220000300800 */
[----:B------:R-:W-:-:S03]  /*3af70*/  LOP3.LUT P0, RZ, R8, 0x8000000, RZ, 0xc0, !PT ;  /* 0x0800000008ff7812 */ /* 0x000fc6000780c0ff */
[----:B------:R-:W4:Y:S01]  /*3af80*/  LDL.LU R230, [R1+0x4f8] ;  /* 0x0004f80001e67983 */ /* 0x000f220000300800 */
[----:B------:R-:W-:Y:S02]  /*3af90*/  @P1 LOP3.LUT R0, R0, 0x100, RZ, 0xfc, !PT ;  /* 0x0000010000001812 */ /* 0x000fe400078efcff */
[----:B------:R-:W-:Y:S01]  /*3afa0*/  LOP3.LUT P1, RZ, R8, 0x40000000, RZ, 0xc0, !PT ;  /* 0x4000000008ff7812 */ /* 0x000fe2000782c0ff */
[----:B------:R-:W4:Y:S01]  /*3afb0*/  LDL.LU R20, [R1+0x113c] ;  /* 0x00113c0001147983 */ /* 0x000f220000300800 */
[----:B------:R-:W-:-:S03]  /*3afc0*/  LOP3.LUT R0, R0, 0xfffffdff, RZ, 0xc0, !PT ;  /* 0xfffffdff00007812 */ /* 0x000fc600078ec0ff */
[----:B---3--:R1:W-:Y:S04]  /*3afd0*/  @P5 STG.E desc[UR6][R22.64], R18 ;  /* 0x0000001216005986 */ /* 0x0083e8000c101906 */
[----:B------:R-:W3:Y:S04]  /*3afe0*/  LDL.LU R19, [R1+0xf8] ;  /* 0x0000f80001137983 */ /* 0x000ee80000300800 */
[----:B------:R-:W-:Y:S02]  /*3aff0*/  @P1 LOP3.LUT R0, R0, 0x200, RZ, 0xfc, !PT ;  /* 0x0000020000001812 */ /* 0x000fe400078efcff */
[----:B------:R-:W-:-:S02]  /*3b000*/  LOP3.LUT P1, RZ, R8, 0x20000000, RZ, 0xc0, !PT ;  /* 0x2000000008ff7812 */ /* 0x000fc4000782c0ff */
[----:B------:R-:W-:Y:S01]  /*3b010*/  LOP3.LUT R0, R0, 0xfffffbff, RZ, 0xc0, !PT ;  /* 0xfffffbff00007812 */ /* 0x000fe200078ec0ff */
[----:B-1----:R-:W-:Y:S01]  /*3b020*/  IMAD.WIDE R22, R17, 0x4, R4 ;  /* 0x0000000411167825 */ /* 0x002fe200078e0204 */
[----:B------:R-:W3:Y:S04]  /*3b030*/  LDL.LU R18, [R1+0xcec] ;  /* 0x000cec0001127983 */ /* 0x000ee80000300800 */
[----:B------:R1:W-:Y:S04]  /*3b040*/  @P6 STG.E desc[UR6][R22.64], R16 ;  /* 0x0000001016006986 */ /* 0x0003e8000c101906 */
[----:B------:R-:W3:Y:S01]  /*3b050*/  LDL.LU R17, [R1+0x1144] ;  /* 0x0011440001117983 */ /* 0x000ee20000300800 */
[----:B------:R-:W-:-:S02]  /*3b060*/  @P1 LOP3.LUT R0, R0, 0x400, RZ, 0xfc, !PT ;  /* 0x0000040000001812 */ /* 0x000fc400078efcff */
[----:B------:R-:W-:Y:S01]  /*3b070*/  LOP3.LUT P1, RZ, R8, 0x10000000, RZ, 0xc0, !PT ;  /* 0x1000000008ff7812 */ /* 0x000fe2000782c0ff */
[C---:B-1----:R-:W-:Y:S01]  /*3b080*/  IMAD.WIDE R22, R14.reuse, 0x4, R2 ;  /* 0x000000040e167825 */ /* 0x042fe200078e0202 */
[----:B------:R-:W3:Y:S04]  /*3b090*/  LDL.LU R16, [R1+0x8fc] ;  /* 0x0008fc0001107983 */ /* 0x000ee80000300800 */
[----:B------:R1:W-:Y:S02]  /*3b0a0*/  @P0 STG.E desc[UR6][R22.64], R15 ;  /* 0x0000000f16000986 */ /* 0x0003e4000c101906 */
[----:B-1----:R-:W-:Y:S02]  /*3b0b0*/  IMAD.WIDE R22, R14, 0x4, R4 ;  /* 0x000000040e167825 */ /* 0x002fe400078e0204 */
[----:B------:R-:W3:Y:S04]  /*3b0c0*/  LDL.LU R15, [R1+0x4fc] ;  /* 0x0004fc00010f7983 */ /* 0x000ee80000300800 */
[----:B------:R2:W-:Y:S01]  /*3b0d0*/  @P1 STG.E desc[UR6][R22.64], R164 ;  /* 0x000000a416001986 */ /* 0x0005e2000c101906 */
[----:B------:R-:W-:-:S03]  /*3b0e0*/  LOP3.LUT P1, RZ, R0, 0x400, RZ, 0xc0, !PT ;  /* 0x0000040000ff7812 */ /* 0x000fc6000782c0ff */
[----:B------:R-:W3:Y:S01]  /*3b0f0*/  LDL.LU R14, [R1+0x1148] ;  /* 0x00114800010e7983 */ /* 0x000ee20000300800 */
[----:B--2---:R-:W-:-:S09]  /*3b100*/  IMAD.WIDE R22, R13, 0x4, R2 ;  /* 0x000000040d167825 */ /* 0x004fd200078e0202 */
[----:B------:R1:W-:Y:S02]  /*3b110*/  @P1 STG.E desc[UR6][R22.64], R165 ;  /* 0x000000a516001986 */ /* 0x0003e4000c101906 */
[----:B-1----:R-:W-:Y:S02]  /*3b120*/  IMAD.WIDE R22, R13, 0x4, R4 ;  /* 0x000000040d167825 */ /* 0x002fe400078e0204 */
[----:B------:R-:W2:Y:S01]  /*3b130*/  LDL.LU R13, [R1+0xfc] ;  /* 0x0000fc00010d7983 */ /* 0x000ea20000300800 */
        /* <DEDUP_REMOVED lines=21> */
[----:B----4-:R1:W-:Y:S01]  /*3b290*/  @P1 STG.E desc[UR6][R22.64], R231 ;  /* 0x000000e716001986 */ /* 0x0103e2000c101906 */
[----:B------:R-:W-:Y:S01]  /*3b2a0*/  LOP3.LUT P4, RZ, R12, 0x80, RZ, 0xc0, !PT ;  /* 0x000000800cff7812 */ /* 0x000fe2000788c0ff */
[----:B-1----:R-:W-:-:S05]  /*3b2b0*/  IMAD.WIDE R22, R20, 0x4, R2 ;  /* 0x0000000414167825 */ /* 0x002fca00078e0202 */
[----:B------:R1:W-:Y:S01]  /*3b2c0*/  @P2 STG.E desc[UR6][R22.64], R230 ;  /* 0x000000e616002986 */ /* 0x0003e2000c101906 */
[----:B------:R-:W-:Y:S01]  /*3b2d0*/  LOP3.LUT P5, RZ, R12, 0x100, RZ, 0xc0, !PT ;  /* 0x000001000cff7812 */ /* 0x000fe200078ac0ff */
[----:B-1----:R-:W-:Y:S01]  /*3b2e0*/  IMAD.WIDE R22, R20, 0x4, R4 ;  /* 0x0000000414167825 */ /* 0x002fe200078e0204 */
[C---:B------:R-:W-:Y:S01]  /*3b2f0*/  LOP3.LUT P6, RZ, R12.reuse, 0x200, RZ, 0xc0, !PT ;  /* 0x000002000cff7812 */ /* 0x040fe200078cc0ff */
[----:B------:R-:W4:Y:S04]  /*3b300*/  LDL.LU R20, [R1+0xcf0] ;  /* 0x000cf00001147983 */ /* 0x000f280000300800 */
[----:B---3--:R1:W-:Y:S01]  /*3b310*/  @P3 STG.E desc[UR6][R22.64], R19 ;  /* 0x0000001316003986 */ /* 0x0083e2000c101906 */
[----:B------:R-:W-:Y:S01]  /*3b320*/  LOP3.LUT P0, RZ, R12, 0x400, RZ, 0xc0, !PT ;  /* 0x000004000cff7812 */ /* 0x000fe2000780c0ff */
[----:B-1----:R-:W-:-:S05]  /*3b330*/  IMAD.WIDE R22, R17, 0x4, R2 ;  /* 0x0000000411167825 */ /* 0x002fca00078e0202 */
[----:B------:R1:W-:Y:S02]  /*3b340*/  @P4 STG.E desc[UR6][R22.64], R18 ;  /* 0x0000001216004986 */ /* 0x0003e4000c101906 */
[----:B-1----:R-:W-:-:S05]  /*3b350*/  IMAD.WIDE R22, R17, 0x4, R4 ;  /* 0x0000000411167825 */ /* 0x002fca00078e0204 */
[----:B------:R1:W-:Y:S02]  /*3b360*/  @P5 STG.E desc[UR6][R22.64], R16 ;  /* 0x0000001016005986 */ /* 0x0003e4000c101906 */
[----:B-1----:R-:W-:-:S05]  /*3b370*/  IMAD.WIDE R22, R14, 0x4, R2 ;  /* 0x000000040e167825 */ /* 0x002fca00078e0202 */
[----:B------:R1:W-:Y:S02]  /*3b380*/  @P6 STG.E desc[UR6][R22.64], R15 ;  /* 0x0000000f16006986 */ /* 0x0003e4000c101906 */
[----:B-1----:R-:W-:-:S05]  /*3b390*/  IMAD.WIDE R22, R14, 0x4, R4 ;  /* 0x000000040e167825 */ /* 0x002fca00078e0204 */
[----:B--2---:R1:W-:Y:S04]  /*3b3a0*/  @P0 STG.E desc[UR6][R22.64], R13 ;  /* 0x0000000d16000986 */ /* 0x0043e8000c101906 */
[----:B-1----:R-:W2:Y:S04]  /*3b3b0*/  LDL.LU R13, [R1+0x114c] ;  /* 0x00114c00010d7983 */ /* 0x002ea80000300800 */
[----:B------:R-:W3:Y:S04]  /*3b3c0*/  LDL.LU R19, [R1+0x900] ;  /* 0x0009000001137983 */ /* 0x000ee80000300800 */
[----:B------:R-:W3:Y:S04]  /*3b3d0*/  LDL.LU R18, [R1+0x500] ;  /* 0x0005000001127983 */ /* 0x000ee80000300800 */
[----:B------:R-:W3:Y:S04]  /*3b3e0*/  LDL.LU R17, [R1+0x1150] ;  /* 0x0011500001117983 */ /* 0x000ee80000300800 */
[----:B------:R-:W3:Y:S04]  /*3b3f0*/  LDL.LU R16, [R1+0x100] ;  /* 0x0001000001107983 */ /* 0x000ee80000300800 */
[----:B------:R-:W3:Y:S04]  /*3b400*/  LDL.LU R15, [R1+0xcf4] ;  /* 0x000cf400010f7983 */ /* 0x000ee80000300800 */
[----:B------:R-:W3:Y:S01]  /*3b410*/  LDL.LU R14, [R1+0x1158] ;  /* 0x00115800010e7983 */ /* 0x000ee20000300800 */
[----:B------:R-:W-:-:S02]  /*3b420*/  LOP3.LUT P4, RZ, R12, 0x800, RZ, 0xc0, !PT ;  /* 0x000008000cff7812 */ /* 0x000fc4000788c0ff */
        /* <DEDUP_REMOVED lines=19> */
[----:B------:R-:W-:Y:S02]  /*3b560*/  LOP3.LUT R0, R0, 0xfffffffd, RZ, 0xc0, !PT ;  /* 0xfffffffd00007812 */ /* 0x000fe400078ec0ff */
[C---:B------:R-:W-:Y:S02]  /*3b570*/  LOP3.LUT P5, RZ, R12.reuse, 0x1000, RZ, 0xc0, !PT ;  /* 0x000010000cff7812 */ /* 0x040fe400078ac0ff */
[----:B------:R-:W-:-:S07]  /*3b580*/  LOP3.LUT P6, RZ, R12, 0x2000, RZ, 0xc0, !PT ;  /* 0x000020000cff7812 */ /* 0x000fce00078cc0ff */
[----:B------:R-:W-:Y:S02]  /*3b590*/  @P1 LOP3.LUT R0, R0, 0x2, RZ, 0xfc, !PT ;  /* 0x0000000200001812 */ /* 0x000fe400078efcff */
[C---:B------:R-:W-:Y:S02]  /*3b5a0*/  LOP3.LUT P1, RZ, R12.reuse, 0x10000, RZ, 0xc0, !PT ;  /* 0x000100000cff7812 */ /* 0x040fe4000782c0ff */
[----:B------:R-:W-:Y:S02]  /*3b5b0*/  LOP3.LUT P0, RZ, R12, 0x4000, RZ, 0xc0, !PT ;  /* 0x000040000cff7812 */ /* 0x000fe4000780c0ff */
[----:B------:R-:W-:-:S09]  /*3b5c0*/  LOP3.LUT R0, R0, 0xfffffffb, RZ, 0xc0, !PT ;  /* 0xfffffffb00007812 */ /* 0x000fd200078ec0ff */
[----:B------:R-:W-:Y:S02]  /*3b5d0*/  @P1 LOP3.LUT R0, R0, 0x4, RZ, 0xfc, !PT ;  /* 0x0000000400001812 */ /* 0x000fe400078efcff */
[----:B------:R-:W-:Y:S01]  /*3b5e0*/  LOP3.LUT P1, RZ, R12, 0x8000, RZ, 0xc0, !PT ;  /* 0x000080000cff7812 */ /* 0x000fe2000782c0ff */
        /* <DEDUP_REMOVED lines=18> */
[----:B---3--:R1:W-:Y:S02]  /*3b710*/  @P5 STG.E desc[UR6][R22.64], R19 ;  /* 0x0000001316005986 */ /* 0x0083e4000c101906 */
[----:B-1----:R-:W-:-:S02]  /*3b720*/  IMAD.WIDE R22, R17, 0x4, R2 ;  /* 0x0000000411167825 */ /* 0x002fc400078e0202 */
[----:B------:R-:W3:Y:S04]  /*3b730*/  LDL.LU R19, [R1+0x10c] ;  /* 0x00010c0001137983 */ /* 0x000ee80000300800 */
[----:B------:R1:W-:Y:S02]  /*3b740*/  @P6 STG.E desc[UR6][R22.64], R18 ;  /* 0x0000001216006986 */ /* 0x0003e4000c101906 */
[----:B-1----:R-:W-:Y:S02]  /*3b750*/  IMAD.WIDE R22, R17, 0x4, R4 ;  /* 0x0000000411167825 */ /* 0x002fe400078e0204 */
[----:B------:R-:W3:Y:S04]  /*3b760*/  LDL.LU R18, [R1+0xd00] ;  /* 0x000d000001127983 */ /* 0x000ee80000300800 */
[----:B------:R-:W3:Y:S04]  /*3b770*/  LDL.LU R17, [R1+0x1170] ;  /* 0x0011700001117983 */ /* 0x000ee80000300800 */
[----:B------:R1:W-:Y:S02]  /*3b780*/  @P0 STG.E desc[UR6][R22.64], R16 ;  /* 0x0000001016000986 */ /* 0x0003e4000c101906 */
[----:B-1----:R-:W-:-:S05]  /*3b790*/  IMAD.WIDE R22, R14, 0x4, R2 ;  /* 0x000000040e167825 */ /* 0x002fca00078e0202 */
[----:B------:R1:W-:Y:S02]  /*3b7a0*/  @P1 STG.E desc[UR6][R22.64], R15 ;  /* 0x0000000f16001986 */ /* 0x0003e4000c101906 */
[----:B-1----:R-:W-:Y:S02]  /*3b7b0*/  IMAD.WIDE R22, R14, 0x4, R4 ;  /* 0x000000040e167825 */ /* 0x002fe400078e0204 */
[----:B------:R-:W3:Y:S04]  /*3b7c0*/  LDL.LU R15, [R1+0x910] ;  /* 0x00091000010f7983 */ /* 0x000ee80000300800 */
[----:B------:R-:W3:Y:S04]  /*3b7d0*/  LDL.LU R14, [R1+0x510] ;  /* 0x00051000010e7983 */ /* 0x000ee80000300800 */
[----:B------:R-:W3:Y:S01]  /*3b7e0*/  LDL.LU R16, [R1+0x116c] ;  /* 0x00116c0001107983 */ /* 0x000ee20000300800 */
[----:B------:R-:W-:-:S02]  /*3b7f0*/  LOP3.LUT P1, RZ, R0, 0x4, RZ, 0xc0, !PT ;  /* 0x0000000400ff7812 */ /* 0x000fc4000782c0ff */
[C---:B------:R-:W-:Y:S02]  /*3b800*/  LOP3.LUT P2, RZ, R12.reuse, 0x1000000, RZ, 0xc0, !PT ;  /* 0x010000000cff7812 */ /* 0x040fe4000784c0ff */
[C---:B------:R-:W-:Y:S02]  /*3b810*/  LOP3.LUT P3, RZ, R12.reuse, 0x2000000, RZ, 0xc0, !PT ;  /* 0x020000000cff7812 */ /* 0x040fe4000786c0ff */
[C---:B------:R-:W-:Y:S02]  /*3b820*/  LOP3.LUT P4, RZ, R12.reuse, 0x4000000, RZ, 0xc0, !PT ;  /* 0x040000000cff7812 */ /* 0x040fe4000788c0ff */
[C---:B------:R-:W-:Y:S02]  /*3b830*/  LOP3.LUT P5, RZ, R12.reuse, 0x8000000, RZ, 0xc0, !PT ;  /* 0x080000000cff7812 */ /* 0x040fe400078ac0ff */
[C---:B------:R-:W-:Y:S02]  /*3b840*/  LOP3.LUT P6, RZ, R12.reuse, 0x10000000, RZ, 0xc0, !PT ;  /* 0x100000000cff7812 */ /* 0x040fe400078cc0ff */
[----:B------:R-:W-:Y:S01]  /*3b850*/  LOP3.LUT P0, RZ, R12, 0x20000000, RZ, 0xc0, !PT ;  /* 0x200000000cff7812 */ /* 0x000fe2000780c0ff */
[----:B--2---:R4:W-:Y:S01]  /*3b860*/  @P1 STG.E desc[UR6][R22.64], R13 ;  /* 0x0000000d16001986 */ /* 0x0049e2000c101906 */
[----:B------:R-:W-:Y:S01]  /*3b870*/  LOP3.LUT P1, RZ, R0, 0x2, RZ, 0xc0, !PT ;  /* 0x0000000200ff7812 */ /* 0x000fe2000782c0ff */
[----:B----4-:R-:W-:-:S02]  /*3b880*/  IMAD.WIDE R22, R165, 0x4, R2 ;  /* 0x00000004a5167825 */ /* 0x010fc400078e0202 */
        /* <DEDUP_REMOVED lines=19> */
[----:B------:R1:W-:Y:S02]  /*3b9c0*/  @P1 STG.E desc[UR6][R22.64], R248 ;  /* 0x000000f816001986 */ /* 0x0003e4000c101906 */
[----:B-1----:R-:W-:-:S05]  /*3b9d0*/  IMAD.WIDE R22, R252, 0x4, R4 ;  /* 0x00000004fc167825 */ /* 0x002fca00078e0204 */
[----:B------:R1:W-:Y:S02]  /*3b9e0*/  @P2 STG.E desc[UR6][R22.64], R231 ;  /* 0x000000e716002986 */ /* 0x0003e4000c101906 */
[----:B-1----:R-:W-:-:S05]  /*3b9f0*/  IMAD.WIDE R22, R20, 0x4, R2 ;  /* 0x0000000414167825 */ /* 0x002fca00078e0202 */
[----:B------:R1:W-:Y:S02]  /*3ba00*/  @P3 STG.E desc[UR6][R22.64], R230 ;  /* 0x000000e616003986 */ /* 0x0003e4000c101906 */
[----:B-1----:R-:W-:-:S05]  /*3ba10*/  IMAD.WIDE R22, R20, 0x4, R4 ;  /* 0x0000000414167825 */ /* 0x002fca00078e0204 */
[----:B---3--:R1:W-:Y:S02]  /*3ba20*/  @P4 STG.E desc[UR6][R22.64], R19 ;  /* 0x0000001316004986 */ /* 0x0083e4000c101906 */
[----:B-1----:R-:W-:-:S05]  /*3ba30*/  IMAD.WIDE R22, R17, 0x4, R2 ;  /* 0x0000000411167825 */ /* 0x002fca00078e0202 */
[----:B------:R1:W-:Y:S02]  /*3ba40*/  @P5 STG.E desc[UR6][R22.64], R18 ;  /* 0x0000001216005986 */ /* 0x0003e4000c101906 */
[----:B-1----:R-:W-:Y:S02]  /*3ba50*/  IMAD.WIDE R22, R17, 0x4, R4 ;  /* 0x0000000411167825 */ /* 0x002fe400078e0204 */
[----:B------:R-:W3:Y:S04]  /*3ba60*/  LDL.LU R17, [R1+0x117c] ;  /* 0x00117c0001117983 */ /* 0x000ee80000300800 */
[----:B------:R1:W-:Y:S02]  /*3ba70*/  @P6 STG.E desc[UR6][R22.64], R15 ;  /* 0x0000000f16006986 */ /* 0x0003e4000c101906 */
[----:B-1----:R-:W-:-:S05]  /*3ba80*/  IMAD.WIDE R22, R16, 0x4, R2 ;  /* 0x0000000410167825 */ /* 0x002fca00078e0202 */
[----:B------:R1:W-:Y:S04]  /*3ba90*/  @P0 STG.E desc[UR6][R22.64], R14 ;  /* 0x0000000e16000986 */ /* 0x0003e8000c101906 */
[----:B-1----:R-:W4:Y:S04]  /*3baa0*/  LDL.LU R14, [R1+0x110] ;  /* 0x00011000010e7983 */ /* 0x002f280000300800 */
[----:B------:R-:W3:Y:S04]  /*3bab0*/  LDL.LU R15, [R1+0xd04] ;  /* 0x000d0400010f7983 */ /* 0x000ee80000300800 */
[----:B------:R-:W3:Y:S01]  /*3bac0*/  LDL.LU R20, [R1+0x1174] ;  /* 0x0011740001147983 */ /* 0x000ee20000300800 */
[----:B------:R-:W-:-:S03]  /*3bad0*/  LOP3.LUT P4, RZ, R12, 0x40000000, RZ, 0xc0, !PT ;  /* 0x400000000cff7812 */ /* 0x000fc6000788c0ff */
[----:B------:R-:W3:Y:S01]  /*3bae0*/  LDL.LU R19, [R1+0x914] ;  /* 0x0009140001137983 */ /* 0x000ee20000300800 */
[----:B------:R-:W-:-:S03]  /*3baf0*/  IMAD.WIDE R22, R16, 0x4, R4 ;  /* 0x0000000410167825 */ /* 0x000fc600078e0204 */
[----:B------:R-:W3:Y:S01]  /*3bb00*/  LDL.LU R18, [R1+0x514] ;  /* 0x0005140001127983 */ /* 0x000ee20000300800 */
[----:B------:R-:W-:-:S03]  /*3bb10*/  LOP3.LUT P5, RZ, R12, 0x80000000, RZ, 0xc0, !PT ;  /* 0x800000000cff7812 */ /* 0x000fc600078ac0ff */
[----:B------:R-:W3:Y:S01]  /*3bb20*/  LDL.LU R16, [R1+0x1178] ;  /* 0x0011780001107983 */ /* 0x000ee20000300800 */
[----:B------:R-:W-:Y:S02]  /*3bb30*/  LOP3.LUT R7, R7, 0xfff7ffff, RZ, 0xc0, !PT ;  /* 0xfff7ffff07077812 */ /* 0x000fe400078ec0ff */
[----:B--2---:R-:W-:-:S13]  /*3bb40*/  LOP3.LUT P1, RZ, R13, 0x400, RZ, 0xc0, !PT ;  /* 0x000004000dff7812 */ /* 0x004fda000782c0ff */
[----:B------:R-:W-:Y:S02]  /*3bb50*/  @P1 LOP3.LUT R7, R7, 0x80000, RZ, 0xfc, !PT ;  /* 0x0008000007071812 */ /* 0x000fe400078efcff */
[----:B------:R-:W-:Y:S02]  /*3bb60*/  LOP3.LUT P1, RZ, R13, 0x200, RZ, 0xc0, !PT ;  /* 0x000002000dff7812 */ /* 0x000fe4000782c0ff */
[----:B------:R-:W-:Y:S01]  /*3bb70*/  LOP3.LUT R7, R7, 0xffefffff, RZ, 0xc0, !PT ;  /* 0xffefffff07077812 */ /* 0x000fe200078ec0ff */
[----:B----4-:R1:W-:Y:S04]  /*3bb80*/  @P4 STG.E desc[UR6][R22.64], R14 ;  /* 0x0000000e16004986 */ /* 0x0103e8000c101906 */
[----:B-1----:R-:W2:Y:S01]  /*3bb90*/  LDL.LU R14, [R1+0x114] ;  /* 0x00011400010e7983 */ /* 0x002ea20000300800 */
[----:B---3--:R-:W-:-:S05]  /*3bba0*/  IMAD.WIDE R22, R20, 0x4, R2 ;  /* 0x0000000414167825 */ /* 0x008fca00078e0202 */
[----:B------:R1:W-:Y:S04]  /*3bbb0*/  @P5 STG.E desc[UR6][R22.64], R15 ;  /* 0x0000000f16005986 */ /* 0x0003e8000c101906 */
[----:B-1----:R-:W3:Y:S04]  /*3bbc0*/  LDL.LU R15, [R1+0xd08] ;  /* 0x000d0800010f7983 */ /* 0x002ee80000300800 */
[----:B------:R-:W4:Y:S01]  /*3bbd0*/  LDL.LU R0, [R1+0x918] ;  /* 0x0009180001007983 */ /* 0x000f220000300800 */
[----:B------:R-:W-:Y:S02]  /*3bbe0*/  @P1 LOP3.LUT R7, R7, 0x100000, RZ, 0xfc, !PT ;  /* 0x0010000007071812 */ /* 0x000fe400078efcff */
[----:B------:R-:W-:Y:S01]  /*3bbf0*/  LOP3.LUT P1, RZ, R13, 0x100, RZ, 0xc0, !PT ;  /* 0x000001000dff7812 */ /* 0x000fe2000782c0ff */
[----:B------:R-:W4:Y:S04]  /*3bc00*/  LDL.LU R164, [R1+0x518] ;  /* 0x0005180001a47983 */ /* 0x000f280000300800 */
[----:B------:R-:W4:Y:S01]  /*3bc10*/  LDL.LU R165, [R1+0x1180] ;  /* 0x0011800001a57983 */ /* 0x000f220000300800 */
[----:B------:R-:W-:-:S03]  /*3bc20*/  LOP3.LUT R7, R7, 0xffdfffff, RZ, 0xc0, !PT ;  /* 0xffdfffff07077812 */ /* 0x000fc600078ec0ff */
[----:B------:R-:W4:Y:S04]  /*3bc30*/  LDL.LU R228, [R1+0x118] ;  /* 0x0001180001e47983 */ /* 0x000f280000300800 */
[----:B------:R-:W-:Y:S01]  /*3bc40*/  @P1 LOP3.LUT R7, R7, 0x200000, RZ, 0xfc, !PT ;  /* 0x0020000007071812 */ /* 0x000fe200078efcff */
[----:B------:R-:W4:Y:S01]  /*3bc50*/  LDL.LU R229, [R1+0xd0c] ;  /* 0x000d0c0001e57983 */ /* 0x000f220000300800 */
[----:B------:R-:W-:Y:S02]  /*3bc60*/  LOP3.LUT P1, RZ, R13, 0x80, RZ, 0xc0, !PT ;  /* 0x000000800dff7812 */ /* 0x000fe4000782c0ff */
[----:B------:R-:W-:Y:S01]  /*3bc70*/  LOP3.LUT R7, R7, 0xffbfffff, RZ, 0xc0, !PT ;  /* 0xffbfffff07077812 */ /* 0x000fe200078ec0ff */
[----:B------:R-:W4:Y:S04]  /*3bc80*/  LDL.LU R166, [R1+0x1188] ;  /* 0x0011880001a67983 */ /* 0x000f280000300800 */
[----:B------:R-:W4:Y:S04]  /*3bc90*/  LDL.LU R167, [R1+0x91c] ;  /* 0x00091c0001a77983 */ /* 0x000f280000300800 */
[----:B------:R-:W4:Y:S02]  /*3bca0*/  LDL.LU R251, [R1+0x51c] ;  /* 0x00051c0001fb7983 */ /* 0x000f240000300800 */
[----:B------:R-:W-:-:S02]  /*3bcb0*/  @P1 LOP3.LUT R7, R7, 0x400000, RZ, 0xfc, !PT ;  /* 0x0040000007071812 */ /* 0x000fc400078efcff */
[----:B------:R-:W-:Y:S01]  /*3bcc0*/  LOP3.LUT P1, RZ, R13, 0x40, RZ, 0xc0, !PT ;  /* 0x000000400dff7812 */ /* 0x000fe2000782c0ff */
[----:B------:R-:W4:Y:S01]  /*3bcd0*/  LDL.LU R250, [R1+0x1184] ;  /* 0x0011840001fa7983 */ /* 0x000f220000300800 */
[----:B------:R-:W-:Y:S02]  /*3bce0*/  LOP3.LUT R7, R7, 0xff7fffff, RZ, 0xc0, !PT ;  /* 0xff7fffff07077812 */ /* 0x000fe400078ec0ff */
[C---:B------:R-:W-:Y:S01]  /*3bcf0*/  LOP3.LUT P6, RZ, R13.reuse, 0x1, RZ, 0xc0, !PT ;  /* 0x000000010dff7812 */ /* 0x040fe200078cc0ff */
[----:B------:R-:W4:Y:S01]  /*3bd00*/  LDL.LU R249, [R1+0x11c] ;  /* 0x00011c0001f97983 */ /* 0x000f220000300800 */
[----:B------:R-:W-:-:S03]  /*3bd10*/  LOP3.LUT P0, RZ, R13, 0x2, RZ, 0xc0, !PT ;  /* 0x000000020dff7812 */ /* 0x000fc6000780c0ff */
[----:B------:R-:W4:Y:S04]  /*3bd20*/  LDL.LU R248, [R1+0xd10] ;  /* 0x000d100001f87983 */ /* 0x000f280000300800 */
[----:B------:R-:W-:Y:S01]  /*3bd30*/  @P1 LOP3.LUT R7, R7, 0x800000, RZ, 0xfc, !PT ;  /* 0x0080000007071812 */ /* 0x000fe200078efcff */
[----:B------:R-:W4:Y:S01]  /*3bd40*/  LDL.LU R252, [R1+0x118c] ;  /* 0x00118c0001fc7983 */ /* 0x000f220000300800 */
[----:B------:R-:W-:Y:S02]  /*3bd50*/  LOP3.LUT P1, RZ, R13, 0x20, RZ, 0xc0, !PT ;  /* 0x000000200dff7812 */ /* 0x000fe4000782c0ff */
[----:B------:R-:W-:Y:S01]  /*3bd60*/  LOP3.LUT R7, R7, 0xfeffffff, RZ, 0xc0, !PT ;  /* 0xfeffffff07077812 */ /* 0x000fe200078ec0ff */
[----:B------:R-:W-:Y:S01]  /*3bd70*/  IMAD.WIDE R22, R20, 0x4, R4 ;  /* 0x0000000414167825 */ /* 0x000fe200078e0204 */
[----:B------:R-:W4:Y:S09]  /*3bd80*/  LDL.LU R231, [R1+0x920] ;  /* 0x0009200001e77983 */ /* 0x000f320000300800 */
[----:B------:R-:W-:Y:S01]  /*3bd90*/  @P1 LOP3.LUT R7, R7, 0x1000000, RZ, 0xfc, !PT ;  /* 0x0100000007071812 */ /* 0x000fe200078efcff */
[----:B------:R1:W-:Y:S01]  /*3bda0*/  @P6 STG.E desc[UR6][R22.64], R19 ;  /* 0x0000001316006986 */ /* 0x0003e2000c101906 */
[----:B------:R-:W-:-:S02]  /*3bdb0*/  LOP3.LUT P1, RZ, R13, 0x10, RZ, 0xc0, !PT ;  /* 0x000000100dff7812 */ /* 0x000fc4000782c0ff */
[----:B------:R-:W-:Y:S01]  /*3bdc0*/  LOP3.LUT R7, R7, 0xfdffffff, RZ, 0xc0, !PT ;  /* 0xfdffffff07077812 */ /* 0x000fe200078ec0ff */
[----:B------:R-:W4:Y:S04]  /*3bdd0*/  LDL.LU R230, [R1+0x520] ;  /* 0x0005200001e67983 */ /* 0x000f280000300800 */
[----:B------:R-:W4:Y:S01]  /*3bde0*/  LDL.LU R20, [R1+0x1194] ;  /* 0x0011940001147983 */ /* 0x000f220000300800 */
[----:B-1----:R-:W-:-:S03]  /*3bdf0*/  IMAD.WIDE R22, R17, 0x4, R2 ;  /* 0x0000000411167825 */ /* 0x002fc600078e0202 */
[----:B------:R-:W4:Y:S02]  /*3be00*/  LDL.LU R19, [R1+0x120] ;  /* 0x0001200001137983 */ /* 0x000f240000300800 */
[----:B------:R-:W-:Y:S02]  /*3be10*/  @P1 LOP3.LUT R7, R7, 0x2000000, RZ, 0xfc, !PT ;  /* 0x0200000007071812 */ /* 0x000fe400078efcff */
[----:B------:R-:W-:Y:S02]  /*3be20*/  LOP3.LUT P1, RZ, R13, 0x8, RZ, 0xc0, !PT ;  /* 0x000000080dff7812 */ /* 0x000fe4000782c0ff */
[----:B------:R-:W-:Y:S01]  /*3be30*/  LOP3.LUT R7, R7, 0xfbffffff, RZ, 0xc0, !PT ;  /* 0xfbffffff07077812 */ /* 0x000fe200078ec0ff */
[----:B------:R1:W-:Y:S10]  /*3be40*/  @P0 STG.E desc[UR6][R22.64], R18 ;  /* 0x0000001216000986 */ /* 0x0003f4000c101906 */
[----:B------:R-:W-:-:S02]  /*3be50*/  @P1 LOP3.LUT R7, R7, 0x4000000, RZ, 0xfc, !PT ;  /* 0x0400000007071812 */ /* 0x000fc400078efcff */
[----:B------:R-:W-:Y:S01]  /*3be60*/  LOP3.LUT P1, RZ, R13, 0x4, RZ, 0xc0, !PT ;  /* 0x000000040dff7812 */ /* 0x000fe2000782c0ff */
[----:B-1----:R-:W-:Y:S01]  /*3be70*/  IMAD.WIDE R22, R17, 0x4, R4 ;  /* 0x0000000411167825 */ /* 0x002fe200078e0204 */
[----:B------:R-:W4:Y:S04]  /*3be80*/  LDL.LU R18, [R1+0xd14] ;  /* 0x000d140001127983 */ /* 0x000f280000300800 */
[----:B------:R-:W4:Y:S07]  /*3be90*/  LDL.LU R17, [R1+0x1190] ;  /* 0x0011900001117983 */ /* 0x000f2e0000300800 */
[----:B--2---:R1:W-:Y:S01]  /*3bea0*/  @P1 STG.E desc[UR6][R22.64], R14 ;  /* 0x0000000e16001986 */ /* 0x0043e2000c101906 */
[----:B------:R-:W-:Y:S01]  /*3beb0*/  LOP3.LUT P1, RZ, R7, 0x4000000, RZ, 0xc0, !PT ;  /* 0x0400000007ff7812 */ /* 0x000fe2000782c0ff */
[----:B-1----:R-:W-:-:S02]  /*3bec0*/  IMAD.WIDE R22, R16, 0x4, R2 ;  /* 0x0000000410167825 */ /* 0x002fc400078e0202 */
[----:B------:R-:W2:Y:S10]  /*3bed0*/  LDL.LU R14, [R1+0x17b0] ;  /* 0x0017b000010e7983 */ /* 0x000eb40000300800 */
[----:B---3--:R1:W-:Y:S04]  /*3bee0*/  @P1 STG.E desc[UR6][R22.64], R15 ;  /* 0x0000000f16001986 */ /* 0x0083e8000c101906 */
[----:B-1----:R-:W3:Y:S01]  /*3bef0*/  LDL.LU R15, [R1+0x17ac] ;  /* 0x0017ac00010f7983 */ /* 0x002ee20000300800 */
[----:B------:R-:W-:-:S03]  /*3bf00*/  IMAD.WIDE R22, R16, 0x4, R4 ;  /* 0x0000000410167825 */ /* 0x000fc600078e0204 */
[----:B------:R-:W2:Y:S01]  /*3bf10*/  LDL.LU R16, [R1+0x924] ;  /* 0x0009240001107983 */ /* 0x000ea20000300800 */
[----:B------:R-:W-:-:S13]  /*3bf20*/  LOP3.LUT P1, RZ, R7, 0x2000000, RZ, 0xc0, !PT ;  /* 0x0200000007ff7812 */ /* 0x000fda000782c0ff */
[----:B----4-:R1:W-:Y:S01]  /*3bf30*/  @P1 STG.E desc[UR6][R22.64], R0 ;  /* 0x0000000016001986 */ /* 0x0103e2000c101906 */
        /* <DEDUP_REMOVED lines=32> */
[C---:B-1----:R-:W-:Y:S02]  /*3c140*/  IMAD.WIDE R22, R17.reuse, 0x4, R2 ;  /* 0x0000000411167825 */ /* 0x042fe400078e0202 */
[----:B------:R-:W4:Y:S04]  /*3c150*/  LDL.LU R19, [R1+0x528] ;  /* 0x0005280001137983 */ /* 0x000f280000300800 */
[----:B------:R1:W-:Y:S02]  /*3c160*/  @P6 STG.E desc[UR6][R22.64], R18 ;  /* 0x0000001216006986 */ /* 0x0003e4000c101906 */
[----:B-1----:R-:W-:-:S02]  /*3c170*/  IMAD.WIDE R22, R17, 0x4, R4 ;  /* 0x0000000411167825 */ /* 0x002fc400078e0204 */
[----:B------:R-:W3:Y:S04]  /*3c180*/  LDL.LU R18, [R1+0x119c] ;  /* 0x00119c0001127983 */ /* 0x000ee80000300800 */
[----:B------:R-:W4:Y:S04]  /*3c190*/  LDL.LU R17, [R1+0x524] ;  /* 0x0005240001117983 */ /* 0x000f280000300800 */
[----:B--2---:R1:W-:Y:S04]  /*3c1a0*/  @P0 STG.E desc[UR6][R22.64], R16 ;  /* 0x0000001016000986 */ /* 0x0043e8000c101906 */
[----:B-1----:R-:W2:Y:S04]  /*3c1b0*/  LDL.LU R16, [R1+0x1198] ;  /* 0x0011980001107983 */ /* 0x002ea80000300800 */
[----:B------:R-:W3:Y:S04]  /*3c1c0*/  LDL.LU R248, [R1+0x124] ;  /* 0x0001240001f87983 */ /* 0x000ee80000300800 */
[----:B------:R-:W3:Y:S04]  /*3c1d0*/  LDL.LU R252, [R1+0xd18] ;  /* 0x000d180001fc7983 */ /* 0x000ee80000300800 */
[----:B------:R-:W3:Y:S04]  /*3c1e0*/  LDL.LU R231, [R1+0x11a0] ;  /* 0x0011a00001e77983 */ /* 0x000ee80000300800 */
[----:B------:R-:W3:Y:S01]  /*3c1f0*/  LDL.LU R230, [R1+0x928] ;  /* 0x0009280001e67983 */ /* 0x000ee20000300800 */
[----:B------:R-:W-:-:S03]  /*3c200*/  LOP3.LUT P4, RZ, R13, 0x20000, RZ, 0xc0, !PT ;  /* 0x000200000dff7812 */ /* 0x000fc6000788c0ff */
[----:B------:R-:W3:Y:S01]  /*3c210*/  LDL.LU R20, [R1+0x128] ;  /* 0x0001280001147983 */ /* 0x000ee20000300800 */
        /* <DEDUP_REMOVED lines=13> */
[----:B--2---:R-:W-:-:S05]  /*3c2f0*/  IMAD.WIDE R22, R16, 0x4, R2 ;  /* 0x0000000410167825 */ /* 0x004fca00078e0202 */
[----:B----4-:R1:W-:Y:S02]  /*3c300*/  @P4 STG.E desc[UR6][R22.64], R17 ;  /* 0x0000001116004986 */ /* 0x0103e4000c101906 */
[----:B-1----:R-:W-:Y:S02]  /*3c310*/  IMAD.WIDE R22, R16, 0x4, R4 ;  /* 0x0000000410167825 */ /* 0x002fe400078e0204 */
[----:B------:R-:W2:Y:S04]  /*3c320*/  LDL.LU R16, [R1+0xd1c] ;  /* 0x000d1c0001107983 */ /* 0x000ea80000300800 */
[----:B------:R-:W4:Y:S04]  /*3c330*/  LDL.LU R17, [R1+0x11a4] ;  /* 0x0011a40001117983 */ /* 0x000f280000300800 */
[----:B------:R-:W2:Y:S04]  /*3c340*/  LDL.LU R164, [R1+0x92c] ;  /* 0x00092c0001a47983 */ /* 0x000ea80000300800 */
[----:B------:R-:W2:Y:S04]  /*3c350*/  LDL.LU R228, [R1+0x11ac] ;  /* 0x0011ac0001e47983 */ /* 0x000ea80000300800 */
[----:B------:R-:W2:Y:S01]  /*3c360*/  LDL.LU R165, [R1+0x52c] ;  /* 0x00052c0001a57983 */ /* 0x000ea20000300800 */
[----:B------:R-:W-:-:S03]  /*3c370*/  LOP3.LUT R7, R7, 0xffff7fff, RZ, 0xc0, !PT ;  /* 0xffff7fff07077812 */ /* 0x000fc600078ec0ff */
[----:B------:R-:W2:Y:S01]  /*3c380*/  LDL.LU R229, [R1+0x12c] ;  /* 0x00012c0001e57983 */ /* 0x000ea20000300800 */
[----:B------:R-:W-:Y:S02]  /*3c390*/  @P1 LOP3.LUT R7, R7, 0x8000, RZ, 0xfc, !PT ;  /* 0x0000800007071812 */ /* 0x000fe400078efcff */
[----:B------:R-:W-:Y:S01]  /*3c3a0*/  LOP3.LUT P1, RZ, R13, 0x1000000, RZ, 0xc0, !PT ;  /* 0x010000000dff7812 */ /* 0x000fe2000782c0ff */
[----:B------:R-:W2:Y:S04]  /*3c3b0*/  LDL.LU R166, [R1+0xd20] ;  /* 0x000d200001a67983 */ /* 0x000ea80000300800 */
[----:B------:R-:W2:Y:S01]  /*3c3c0*/  LDL.LU R167, [R1+0x11a8] ;  /* 0x0011a80001a77983 */ /* 0x000ea20000300800 */
[----:B------:R-:W-:Y:S02]  /*3c3d0*/  LOP3.LUT R7, R7, 0xfffeffff, RZ, 0xc0, !PT ;  /* 0xfffeffff07077812 */ /* 0x000fe400078ec0ff */
[----:B------:R-:W-:Y:S01]  /*3c3e0*/  LOP3.LUT P5, RZ, R13, 0x40000, RZ, 0xc0, !PT ;  /* 0x000400000dff7812 */ /* 0x000fe200078ac0ff */
[----:B------:R-:W2:Y:S04]  /*3c3f0*/  LDL.LU R251, [R1+0x930] ;  /* 0x0009300001fb7983 */ /* 0x000ea80000300800 */
[----:B------:R-:W-:Y:S01]  /*3c400*/  @P1 LOP3.LUT R7, R7, 0x10000, RZ, 0xfc, !PT ;  /* 0x0001000007071812 */ /* 0x000fe200078efcff */
[----:B------:R-:W2:Y:S01]  /*3c410*/  LDL.LU R249, [R1+0x11b0] ;  /* 0x0011b00001f97983 */ /* 0x000ea20000300800 */
[----:B------:R-:W-:-:S02]  /*3c420*/  LOP3.LUT P1, RZ, R13, 0x800000, RZ, 0xc0, !PT ;  /* 0x008000000dff7812 */ /* 0x000fc4000782c0ff */
[----:B------:R-:W-:Y:S01]  /*3c430*/  LOP3.LUT R7, R7, 0xfffdffff, RZ, 0xc0, !PT ;  /* 0xfffdffff07077812 */ /* 0x000fe200078ec0ff */
[----:B------:R-:W2:Y:S01]  /*3c440*/  LDL.LU R250, [R1+0x530] ;  /* 0x0005300001fa7983 */ /* 0x000ea20000300800 */
[----:B------:R-:W-:-:S09]  /*3c450*/  LOP3.LUT P6, RZ, R13, 0x80000, RZ, 0xc0, !PT ;  /* 0x000800000dff7812 */ /* 0x000fd200078cc0ff */
[----:B------:R-:W-:Y:S02]  /*3c460*/  @P1 LOP3.LUT R7, R7, 0x20000, RZ, 0xfc, !PT ;  /* 0x0002000007071812 */ /* 0x000fe400078efcff */
[C---:B------:R-:W-:Y:S01]  /*3c470*/  LOP3.LUT P1, RZ, R13.reuse, 0x400000, RZ, 0xc0, !PT ;  /* 0x004000000dff7812 */ /* 0x040fe2000782c0ff */
[----:B---3--:R1:W-:Y:S01]  /*3c480*/  @P5 STG.E desc[UR6][R22.64], R248 ;  /* 0x000000f816005986 */ /* 0x0083e2000c101906 */
[----:B------:R-:W-:Y:S02]  /*3c490*/  LOP3.LUT P0, RZ, R13, 0x100000, RZ, 0xc0, !PT ;  /* 0x001000000dff7812 */ /* 0x000fe4000780c0ff */
[----:B------:R-:W-:Y:S01]  /*3c4a0*/  LOP3.LUT R7, R7, 0xfffbffff, RZ, 0xc0, !PT ;  /* 0xfffbffff07077812 */ /* 0x000fe200078ec0ff */
[----:B-1----:R-:W-:-:S08]  /*3c4b0*/  IMAD.WIDE R22, R231, 0x4, R2 ;  /* 0x00000004e7167825 */ /* 0x002fd000078e0202 */
[----:B------:R-:W-:Y:S01]  /*3c4c0*/  @P1 LOP3.LUT R7, R7, 0x40000, RZ, 0xfc, !PT ;  /* 0x0004000007071812 */ /* 0x000fe200078efcff */
[----:B------:R-:W3:Y:S01]  /*3c4d0*/  LDL.LU R248, [R1+0x130] ;  /* 0x0001300001f87983 */ /* 0x000ee20000300800 */
[----:B------:R-:W-:-:S03]  /*3c4e0*/  LOP3.LUT P1, RZ, R13, 0x200000, RZ, 0xc0, !PT ;  /* 0x002000000dff7812 */ /* 0x000fc6000782c0ff */
[----:B------:R1:W-:Y:S02]  /*3c4f0*/  @P6 STG.E desc[UR6][R22.64], R252 ;  /* 0x000000fc16006986 */ /* 0x0003e4000c101906 */
[----:B-1----:R-:W-:Y:S02]  /*3c500*/  IMAD.WIDE R22, R231, 0x4, R4 ;  /* 0x00000004e7167825 */ /* 0x002fe400078e0204 */
[----:B------:R-:W3:Y:S04]  /*3c510*/  LDL.LU R252, [R1+0xd24] ;  /* 0x000d240001fc7983 */ /* 0x000ee80000300800 */
[----:B------:R-:W3:Y:S04]  /*3c520*/  LDL.LU R231, [R1+0x11b8] ;  /* 0x0011b80001e77983 */ /* 0x000ee80000300800 */
[----:B------:R1:W-:Y:S02]  /*3c530*/  @P0 STG.E desc[UR6][R22.64], R230 ;  /* 0x000000e616000986 */ /* 0x0003e4000c101906 */
[----:B-1----:R-:W-:-:S02]  /*3c540*/  IMAD.WIDE R22, R18, 0x4, R2 ;  /* 0x0000000412167825 */ /* 0x002fc400078e0202 */
[----:B------:R-:W3:Y:S04]  /*3c550*/  LDL.LU R230, [R1+0x934] ;  /* 0x0009340001e67983 */ /* 0x000ee80000300800 */
[----:B------:R1:W-:Y:S01]  /*3c560*/  @P1 STG.E desc[UR6][R22.64], R19 ;  /* 0x0000001316001986 */ /* 0x0003e2000c101906 */
[C---:B------:R-:W-:Y:S01]  /*3c570*/  LOP3.LUT P1, RZ, R7.reuse, 0x40000, RZ, 0xc0, !PT ;  /* 0x0004000007ff7812 */ /* 0x040fe2000782c0ff */
[----:B-1----:R-:W-:Y:S02]  /*3c580*/  IMAD.WIDE R22, R18, 0x4, R4 ;  /* 0x0000000412167825 */ /* 0x002fe400078e0204 */
[----:B------:R-:W3:Y:S04]  /*3c590*/  LDL.LU R19, [R1+0x534] ;  /* 0x0005340001137983 */ /* 0x000ee80000300800 */
[----:B------:R-:W3:Y:S06]  /*3c5a0*/  LDL.LU R18, [R1+0x11b4] ;  /* 0x0011b40001127983 */ /* 0x000eec0000300800 */
[----:B------:R1:W-:Y:S01]  /*3c5b0*/  @P1 STG.E desc[UR6][R22.64], R20 ;  /* 0x0000001416001986 */ /* 0x0003e2000c101906 */
[----:B------:R-:W-:-:S03]  /*3c5c0*/  LOP3.LUT P1, RZ, R7, 0x20000, RZ, 0xc0, !PT ;  /* 0x0002000007ff7812 */ /* 0x000fc6000782c0ff */
[----:B-1----:R-:W3:Y:S01]  /*3c5d0*/  LDL.LU R20, [R1+0x134] ;  /* 0x0001340001147983 */ /* 0x002ee20000300800 */
[----:B----4-:R-:W-:-:S09]  /*3c5e0*/  IMAD.WIDE R22, R17, 0x4, R2 ;  /* 0x0000000411167825 */ /* 0x010fd200078e0202 */
[----:B--2---:R1:W-:Y:S04]  /*3c5f0*/  @P1 STG.E desc[UR6][R22.64], R16 ;  /* 0x0000001016001986 */ /* 0x0043e8000c101906 */
[----:B-1----:R-:W2:Y:S01]  /*3c600*/  LDL.LU R16, [R1+0x11bc] ;  /* 0x0011bc0001107983 */ /* 0x002ea20000300800 */
[----:B------:R-:W-:-:S03]  /*3c610*/  IMAD.WIDE R22, R17, 0x4, R4 ;  /* 0x0000000411167825 */ /* 0x000fc600078e0204 */
        /* <DEDUP_REMOVED lines=22> */
[----:B---3--:R1:W-:Y:S01]  /*3c780*/  @P2 STG.E desc[UR6][R22.64], R248 ;  /* 0x000000f816002986 */ /* 0x0083e2000c101906 */
[----:B------:R-:W-:Y:S01]  /*3c790*/  LOP3.LUT P5, RZ, R14, 0x2, RZ, 0xc0, !PT ;  /* 0x000000020eff7812 */ /* 0x000fe200078ac0ff */
[----:B-1----:R-:W-:-:S05]  /*3c7a0*/  IMAD.WIDE R22, R231, 0x4, R2 ;  /* 0x00000004e7167825 */ /* 0x002fca00078e0202 */
[----:B------:R1:W-:Y:S02]  /*3c7b0*/  @P3 STG.E desc[UR6][R22.64], R252 ;  /* 0x000000fc16003986 */ /* 0x0003e4000c101906 */
[----:B-1----:R-:W-:-:S05]  /*3c7c0*/  IMAD.WIDE R22, R231, 0x4, R4 ;  /* 0x00000004e7167825 */ /* 0x002fca00078e0204 */
[----:B------:R1:W-:Y:S02]  /*3c7d0*/  @P4 STG.E desc[UR6][R22.64], R230 ;  /* 0x000000e616004986 */ /* 0x0003e4000c101906 */
[----:B-1----:R-:W-:-:S05]  /*3c7e0*/  IMAD.WIDE R22, R18, 0x4, R2 ;  /* 0x0000000412167825 */ /* 0x002fca00078e0202 */
[----:B------:R1:W-:Y:S01]  /*3c7f0*/  @P5 STG.E desc[UR6][R22.64], R19 ;  /* 0x0000001316005986 */ /* 0x0003e2000c101906 */
[----:B------:R-:W-:Y:S01]  /*3c800*/  LOP3.LUT P6, RZ, R14, 0x4, RZ, 0xc0, !PT ;  /* 0x000000040eff7812 */ /* 0x000fe200078cc0ff */
[----:B-1----:R-:W-:Y:S02]  /*3c810*/  IMAD.WIDE R22, R18, 0x4, R4 ;  /* 0x0000000412167825 */ /* 0x002fe400078e0204 */
[----:B------:R-:W3:Y:S04]  /*3c820*/  LDL.LU R19, [R1+0x11c0] ;  /* 0x0011c00001137983 */ /* 0x000ee80000300800 */
[----:B------:R-:W3:Y:S04]  /*3c830*/  LDL.LU R18, [R1+0x93c] ;  /* 0x00093c0001127983 */ /* 0x000ee80000300800 */
[----:B------:R-:W3:Y:S04]  /*3c840*/  LDL.LU R248, [R1+0x938] ;  /* 0x0009380001f87983 */ /* 0x000ee80000300800 */
[----:B------:R-:W3:Y:S04]  /*3c850*/  LDL.LU R252, [R1+0x538] ;  /* 0x0005380001fc7983 */ /* 0x000ee80000300800 */
[----:B------:R-:W3:Y:S04]  /*3c860*/  LDL.LU R231, [R1+0x11c4] ;  /* 0x0011c40001e77983 */ /* 0x000ee80000300800 */
[----:B------:R-:W3:Y:S01]  /*3c870*/  LDL.LU R230, [R1+0x138] ;  /* 0x0001380001e67983 */ /* 0x000ee20000300800 */
[----:B------:R-:W-:-:S03]  /*3c880*/  LOP3.LUT P0, RZ, R14, 0x8, RZ, 0xc0, !PT ;  /* 0x000000080eff7812 */ /* 0x000fc6000780c0ff */
[----:B------:R1:W-:Y:S04]  /*3c890*/  @P6 STG.E desc[UR6][R22.64], R20 ;  /* 0x0000001416006986 */ /* 0x0003e8000c101906 */
[----:B-1----:R-:W3:Y:S01]  /*3c8a0*/  LDL.LU R20, [R1+0xd2c] ;  /* 0x000d2c0001147983 */ /* 0x002ee20000300800 */
[----:B--2---:R-:W-:-:S05]  /*3c8b0*/  IMAD.WIDE R22, R16, 0x4, R2 ;  /* 0x0000000410167825 */ /* 0x004fca00078e0202 */
[----:B----4-:R1:W-:Y:S02]  /*3c8c0*/  @P0 STG.E desc[UR6][R22.64], R17 ;  /* 0x0000001116000986 */ /* 0x0103e4000c101906 */
[----:B-1----:R-:W-:Y:S02]  /*3c8d0*/  IMAD.WIDE R22, R16, 0x4, R4 ;  /* 0x0000000410167825 */ /* 0x002fe400078e0204 */
[----:B------:R-:W2:Y:S04]  /*3c8e0*/  LDL.LU R16, [R1+0x53c] ;  /* 0x00053c0001107983 */ /* 0x000ea80000300800 */
[----:B------:R-:W4:Y:S04]  /*3c8f0*/  LDL.LU R0, [R1+0x11c8] ;  /* 0x0011c80001007983 */ /* 0x000f280000300800 */
[----:B------:R-:W2:Y:S01]  /*3c900*/  LDL.LU R17, [R1+0x13c] ;  /* 0x00013c0001117983 */ /* 0x000ea20000300800 */
        /* <DEDUP_REMOVED lines=9> */
[----:B------:R-:W2:Y:S01]  /*3c9a0*/  LDL.LU R229, [R1+0x540] ;  /* 0x0005400001e57983 */ /* 0x000ea20000300800 */
[----:B------:R-:W-:-:S03]  /*3c9b0*/  LOP3.LUT P4, RZ, R14, 0x10, RZ, 0xc0, !PT ;  /* 0x000000100eff7812 */ /* 0x000fc6000788c0ff */
[----:B------:R-:W2:Y:S04]  /*3c9c0*/  LDL.LU R167, [R1+0x140] ;  /* 0x0001400001a77983 */ /* 0x000ea80000300800 */
[----:B------:R-:W-:Y:S01]  /*3c9d0*/  @P1 LOP3.LUT R7, R7, 0x10, RZ, 0xfc, !PT ;  /* 0x0000001007071812 */ /* 0x000fe200078efcff */
[----:B------:R-:W2:Y:S01]  /*3c9e0*/  LDL.LU R250, [R1+0x11d4] ;  /* 0x0011d40001fa7983 */ /* 0x000ea20000300800 */
[C---:B------:R-:W-:Y:S02]  /*3c9f0*/  LOP3.LUT P1, RZ, R14.reuse, 0x4000, RZ, 0xc0, !PT ;  /* 0x000040000eff7812 */ /* 0x040fe4000782c0ff */
[----:B------:R-:W-:Y:S01]  /*3ca00*/  LOP3.LUT R7, R7, 0xffffffdf, RZ, 0xc0, !PT ;  /* 0xffffffdf07077812 */ /* 0x000fe200078ec0ff */
[----:B------:R-:W2:Y:S01]  /*3ca10*/  LDL.LU R251, [R1+0xd34] ;  /* 0x000d340001fb7983 */ /* 0x000ea20000300800 */
[----:B------:R-:W-:-:S02]  /*3ca20*/  LOP3.LUT P5, RZ, R14, 0x20, RZ, 0xc0, !PT ;  /* 0x000000200eff7812 */ /* 0x000fc400078ac0ff */
[C---:B------:R-:W-:Y:S01]  /*3ca30*/  LOP3.LUT P6, RZ, R14.reuse, 0x40, RZ, 0xc0, !PT ;  /* 0x000000400eff7812 */ /* 0x040fe200078cc0ff */
[----:B------:R-:W2:Y:S06]  /*3ca40*/  LDL.LU R249, [R1+0x944] ;  /* 0x0009440001f97983 */ /* 0x000eac0000300800 */
        /* <DEDUP_REMOVED lines=10> */
[C---:B------:R-:W-:Y:S02]  /*3caf0*/  LOP3.LUT P1, RZ, R14.reuse, 0x400, RZ, 0xc0, !PT ;  /* 0x000004000eff7812 */ /* 0x040fe4000782c0ff */
[----:B------:R-:W-:Y:S02]  /*3cb00*/  LOP3.LUT R7, R7, 0xfffffdff, RZ, 0xc0, !PT ;  /* 0xfffffdff07077812 */ /* 0x000fe400078ec0ff */
[----:B------:R-:W-:-:S09]  /*3cb10*/  LOP3.LUT P0, RZ, R14, 0x80, RZ, 0xc0, !PT ;  /* 0x000000800eff7812 */ /* 0x000fd2000780c0ff */
[----:B------:R-:W-:Y:S02]  /*3cb20*/  @P1 LOP3.LUT R7, R7, 0x200, RZ, 0xfc, !PT ;  /* 0x0000020007071812 */ /* 0x000fe400078efcff */
[----:B------:R-:W-:Y:S02]  /*3cb30*/  LOP3.LUT P1, RZ, R14, 0x200, RZ, 0xc0, !PT ;  /* 0x000002000eff7812 */ /* 0x000fe4000782c0ff */
[----:B------:R-:W-:-:S11]  /*3cb40*/  LOP3.LUT R7, R7, 0xfffffbff, RZ, 0xc0, !PT ;  /* 0xfffffbff07077812 */ /* 0x000fd600078ec0ff */
[----:B------:R-:W-:Y:S02]  /*3cb50*/  @P1 LOP3.LUT R7, R7, 0x400, RZ, 0xfc, !PT ;  /* 0x0000040007071812 */ /* 0x000fe400078efcff */
[----:B------:R-:W-:Y:S01]  /*3cb60*/  LOP3.LUT P1, RZ, R14, 0x100, RZ, 0xc0, !PT ;  /* 0x000001000eff7812 */ /* 0x000fe2000782c0ff */
[----:B---3--:R1:W-:Y:S02]  /*3cb70*/  @P4 STG.E desc[UR6][R22.64], R248 ;  /* 0x000000f816004986 */ /* 0x0083e4000c101906 */
[C---:B-1----:R-:W-:Y:S02]  /*3cb80*/  IMAD.WIDE R22, R231.reuse, 0x4, R2 ;  /* 0x00000004e7167825 */ /* 0x042fe400078e0202 */
[----:B------:R-:W3:Y:S04]  /*3cb90*/  LDL.LU R248, [R1+0x544] ;  /* 0x0005440001f87983 */ /* 0x000ee80000300800 */
[----:B------:R1:W-:Y:S02]  /*3cba0*/  @P5 STG.E desc[UR6][R22.64], R252 ;  /* 0x000000fc16005986 */ /* 0x0003e4000c101906 */
[----:B-1----:R-:W-:-:S02]  /*3cbb0*/  IMAD.WIDE R22, R231, 0x4, R4 ;  /* 0x00000004e7167825 */ /* 0x002fc400078e0204 */
[----:B------:R-:W3:Y:S04]  /*3cbc0*/  LDL.LU R252, [R1+0x11dc] ;  /* 0x0011dc0001fc7983 */ /* 0x000ee80000300800 */
[----:B------:R1:W-:Y:S04]  /*3cbd0*/  @P6 STG.E desc[UR6][R22.64], R230 ;  /* 0x000000e616006986 */ /* 0x0003e8000c101906 */
[----:B------:R-:W3:Y:S01]  /*3cbe0*/  LDL.LU R231, [R1+0x144] ;  /* 0x0001440001e77983 */ /* 0x000ee20000300800 */
[----:B-1----:R-:W-:-:S05]  /*3cbf0*/  IMAD.WIDE R22, R19, 0x4, R2 ;  /* 0x0000000413167825 */ /* 0x002fca00078e0202 */
[----:B------:R1:W-:Y:S02]  /*3cc00*/  @P0 STG.E desc[UR6][R22.64], R20 ;  /* 0x0000001416000986 */ /* 0x0003e4000c101906 */
[----:B-1----:R-:W-:Y:S02]  /*3cc10*/  IMAD.WIDE R22, R19, 0x4, R4 ;  /* 0x0000000413167825 */ /* 0x002fe400078e0204 */
[----:B------:R-:W3:Y:S04]  /*3cc20*/  LDL.LU R20, [R1+0x11d8] ;  /* 0x0011d80001147983 */ /* 0x000ee80000300800 */
[----:B------:R1:W-:Y:S01]  /*3cc30*/  @P1 STG.E desc[UR6][R22.64], R18 ;  /* 0x0000001216001986 */ /* 0x0003e2000c101906 */
[----:B------:R-:W-:-:S03]  /*3cc40*/  LOP3.LUT P1, RZ, R7, 0x400, RZ, 0xc0, !PT ;  /* 0x0000040007ff7812 */ /* 0x000fc6000782c0ff */
[----:B------:R-:W3:Y:S04]  /*3cc50*/  LDL.LU R230, [R1+0xd38] ;  /* 0x000d380001e67983 */ /* 0x000ee80000300800 */
[----:B------:R-:W3:Y:S04]  /*3cc60*/  LDL.LU R19, [R1+0x948] ;  /* 0x0009480001137983 */ /* 0x000ee80000300800 */
[----:B-1----:R-:W3:Y:S01]  /*3cc70*/  LDL.LU R18, [R1+0x548] ;  /* 0x0005480001127983 */ /* 0x002ee20000300800 */
[----:B----4-:R-:W-:-:S05]  /*3cc80*/  IMAD.WIDE R22, R0, 0x4, R2 ;  /* 0x0000000400167825 */ /* 0x010fca00078e0202 */
[----:B--2---:R1:W-:Y:S01]  /*3cc90*/  @P1 STG.E desc[UR6][R22.64], R16 ;  /* 0x0000001016001986 */ /* 0x0043e2000c101906 */
[----:B------:R-:W-:-:S03]  /*3cca0*/  LOP3.LUT P1, RZ, R7, 0x200, RZ, 0xc0, !PT ;  /* 0x0000020007ff7812 */ /* 0x000fc6000782c0ff */
[----:B-1----:R-:W2:Y:S01]  /*3ccb0*/  LDL.LU R16, [R1+0x11e0] ;  /* 0x0011e00001107983 */ /* 0x002ea20000300800 */
[----:B------:R-:W-:-:S09]  /*3ccc0*/  IMAD.WIDE R22, R0, 0x4, R4 ;  /* 0x0000000400167825 */ /* 0x000fd200078e0204 */
[----:B------:R1:W-:Y:S04]  /*3ccd0*/  @P1 STG.E desc[UR6][R22.64], R17 ;  /* 0x0000001116001986 */ /* 0x0003e8000c101906 */
[----:B-1----:R-:W4:Y:S01]  /*3cce0*/  LDL.LU R17, [R1+0x148] ;  /* 0x0001480001117983 */ /* 0x002f220000300800 */
        /* <DEDUP_REMOVED lines=20> */
[C---:B------:R-:W-:Y:S02]  /*3ce30*/  LOP3.LUT P4, RZ, R14.reuse, 0x80000, RZ, 0xc0, !PT ;  /* 0x000800000eff7812 */ /* 0x040fe4000788c0ff */
[C---:B------:R-:W-:Y:S02]  /*3ce40*/  LOP3.LUT P5, RZ, R14.reuse, 0x100000, RZ, 0xc0, !PT ;  /* 0x001000000eff7812 */ /* 0x040fe400078ac0ff */
[C---:B------:R-:W-:Y:S02]  /*3ce50*/  LOP3.LUT P6, RZ, R14.reuse, 0x200000, RZ, 0xc0, !PT ;  /* 0x002000000eff7812 */ /* 0x040fe400078cc0ff */
[----:B------:R-:W-:Y:S01]  /*3ce60*/  LOP3.LUT P0, RZ, R14, 0x400000, RZ, 0xc0, !PT ;  /* 0x004000000eff7812 */ /* 0x000fe2000780c0ff */
[----:B---3--:R-:W-:-:S05]  /*3ce70*/  IMAD.WIDE R22, R252, 0x4, R2 ;  /* 0x00000004fc167825 */ /* 0x008fca00078e0202 */
[----:B------:R1:W-:Y:S02]  /*3ce80*/  @P2 STG.E desc[UR6][R22.64], R248 ;  /* 0x000000f816002986 */ /* 0x0003e4000c101906 */
[----:B-1----:R-:W-:-:S05]  /*3ce90*/  IMAD.WIDE R22, R252, 0x4, R4 ;  /* 0x00000004fc167825 */ /* 0x002fca00078e0204 */
[----:B------:R1:W-:Y:S02]  /*3cea0*/  @P3 STG.E desc[UR6][R22.64], R231 ;  /* 0x000000e716003986 */ /* 0x0003e4000c101906 */
[----:B-1----:R-:W-:-:S05]  /*3ceb0*/  IMAD.WIDE R22, R20, 0x4, R2 ;  /* 0x0000000414167825 */ /* 0x002fca00078e0202 */
[----:B------:R1:W-:Y:S02]  /*3cec0*/  @P4 STG.E desc[UR6][R22.64], R230 ;  /* 0x000000e616004986 */ /* 0x0003e4000c101906 */
[----:B-1----:R-:W-:-:S05]  /*3ced0*/  IMAD.WIDE R22, R20, 0x4, R4 ;  /* 0x0000000414167825 */ /* 0x002fca00078e0204 */
[----:B------:R2:W-:Y:S02]  /*3cee0*/  @P5 STG.E desc[UR6][R22.64], R19 ;  /* 0x0000001316005986 */ /* 0x0005e4000c101906 */
[----:B--2---:R-:W-:-:S05]  /*3cef0*/  IMAD.WIDE R22, R16, 0x4, R2 ;  /* 0x0000000410167825 */ /* 0x004fca00078e0202 */
[----:B------:R1:W-:Y:S02]  /*3cf00*/  @P6 STG.E desc[UR6][R22.64], R18 ;  /* 0x0000001216006986 */ /* 0x0003e4000c101906 */
[----:B-1----:R-:W-:Y:S02]  /*3cf10*/  IMAD.WIDE R22, R16, 0x4, R4 ;  /* 0x0000000410167825 */ /* 0x002fe400078e0204 */
[----:B------:R-:W2:Y:S04]  /*3cf20*/  LDL.LU R18, [R1+0xd40] ;  /* 0x000d400001127983 */ /* 0x000ea80000300800 */
[----:B------:R-:W3:Y:S04]  /*3cf30*/  LDL.LU R16, [R1+0x11ec] ;  /* 0x0011ec0001107983 */ /* 0x000ee80000300800 */
[----:B------:R-:W2:Y:S04]  /*3cf40*/  LDL.LU R252, [R1+0xd3c] ;  /* 0x000d3c0001fc7983 */ /* 0x000ea80000300800 */
[----:B------:R-:W3:Y:S04]  /*3cf50*/  LDL.LU R231, [R1+0x11e8] ;  /* 0x0011e80001e77983 */ /* 0x000ee80000300800 */
[----:B----4-:R1:W-:Y:S04]  /*3cf60*/  @P0 STG.E desc[UR6][R22.64], R17 ;  /* 0x0000001116000986 */ /* 0x0103e8000c101906 */
[----:B-1----:R-:W4:Y:S04]  /*3cf70*/  LDL.LU R17, [R1+0x94c] ;  /* 0x00094c0001117983 */ /* 0x002f280000300800 */
[----:B------:R-:W4:Y:S04]  /*3cf80*/  LDL.LU R230, [R1+0x54c] ;  /* 0x00054c0001e67983 */ /* 0x000f280000300800 */
[----:B------:R-:W4:Y:S04]  /*3cf90*/  LDL.LU R20, [R1+0x11e4] ;  /* 0x0011e40001147983 */ /* 0x000f280000300800 */
[----:B------:R-:W4:Y:S01]  /*3cfa0*/  LDL.LU R19, [R1+0x14c] ;  /* 0x00014c0001137983 */ /* 0x000f220000300800 */
[----:B------:R-:W-:-:S02]  /*3cfb0*/  LOP3.LUT P1, RZ, R15, 0x8, RZ, 0xc0, !PT ;  /* 0x000000080fff7812 */ /* 0x000fc4000782c0ff */
[----:B------:R-:W-:Y:S01]  /*3cfc0*/  LOP3.LUT R8, R8, 0xf7ffffff, RZ, 0xc0, !PT ;  /* 0xf7ffffff08087812 */ /* 0x000fe200078ec0ff */
[----:B------:R-:W4:Y:S10]  /*3cfd0*/  LDL.LU R248, [R1+0x950] ;  /* 0x0009500001f87983 */ /* 0x000f340000300800 */
        /* <DEDUP_REMOVED lines=17> */
[C---:B------:R-:W-:Y:S02]  /*3d0f0*/  LOP3.LUT P1, RZ, R14.reuse, 0x20000000, RZ, 0xc0, !PT ;  /* 0x200000000eff7812 */ /* 0x040fe4000782c0ff */
[----:B------:R-:W-:Y:S02]  /*3d100*/  LOP3.LUT R7, R7, 0xfffffffd, RZ, 0xc0, !PT ;  /* 0xfffffffd07077812 */ /* 0x000fe400078ec0ff */
[----:B------:R-:W-:-:S09]  /*3d110*/  LOP3.LUT P5, RZ, R14, 0x1000000, RZ, 0xc0, !PT ;  /* 0x010000000eff7812 */ /* 0x000fd200078ac0ff */
[----:B------:R-:W-:Y:S02]  /*3d120*/  @P1 LOP3.LUT R7, R7, 0x2, RZ, 0xfc, !PT ;  /* 0x0000000207071812 */ /* 0x000fe400078efcff */
[C---:B------:R-:W-:Y:S02]  /*3d130*/  LOP3.LUT P1, RZ, R14.reuse, 0x10000000, RZ, 0xc0, !PT ;  /* 0x100000000eff7812 */ /* 0x040fe4000782c0ff */
[----:B------:R-:W-:Y:S02]  /*3d140*/  LOP3.LUT R7, R7, 0xfffffffb, RZ, 0xc0, !PT ;  /* 0xfffffffb07077812 */ /* 0x000fe400078ec0ff */
[C---:B------:R-:W-:Y:S02]  /*3d150*/  LOP3.LUT P6, RZ, R14.reuse, 0x2000000, RZ, 0xc0, !PT ;  /* 0x020000000eff7812 */ /* 0x040fe400078cc0ff */
[----:B------:R-:W-:-:S07]  /*3d160*/  LOP3.LUT P0, RZ, R14, 0x4000000, RZ, 0xc0, !PT ;  /* 0x040000000eff7812 */ /* 0x000fce000780c0ff */
[----:B------:R-:W-:Y:S02]  /*3d170*/  @P1 LOP3.LUT R7, R7, 0x4, RZ, 0xfc, !PT ;  /* 0x0000000407071812 */ /* 0x000fe400078efcff */
[----:B------:R-:W-:Y:S01]  /*3d180*/  LOP3.LUT P1, RZ, R14, 0x8000000, RZ, 0xc0, !PT ;  /* 0x080000000eff7812 */ /* 0x000fe2000782c0ff */
[----:B---3--:R-:W-:-:S05]  /*3d190*/  IMAD.WIDE R22, R231, 0x4, R2 ;  /* 0x00000004e7167825 */ /* 0x008fca00078e0202 */
[----:B--2---:R1:W-:Y:S02]  /*3d1a0*/  @P4 STG.E desc[UR6][R22.64], R252 ;  /* 0x000000fc16004986 */ /* 0x0043e4000c101906 */
[----:B-1----:R-:W-:-:S05]  /*3d1b0*/  IMAD.WIDE R22, R231, 0x4, R4 ;  /* 0x00000004e7167825 */ /* 0x002fca00078e0204 */
[----:B----4-:R1:W-:Y:S04]  /*3d1c0*/  @P5 STG.E desc[UR6][R22.64], R17 ;  /* 0x0000001116005986 */ /* 0x0103e8000c101906 */
[----:B-1----:R-:W2:Y:S04]  /*3d1d0*/  LDL.LU R17, [R1+0x550] ;  /* 0x0005500001117983 */ /* 0x002ea80000300800 */
[----:B------:R-:W3:Y:S04]  /*3d1e0*/  LDL.LU R14, [R1+0x11f4] ;  /* 0x0011f400010e7983 */ /* 0x000ee80000300800 */
        /* <DEDUP_REMOVED lines=9> */
[----:B------:R-:W-:-:S03]  /*3d280*/  IMAD.WIDE R22, R20, 0x4, R2 ;  /* 0x0000000414167825 */ /* 0x000fc600078e0202 */
[----:B------:R-:W4:Y:S04]  /*3d290*/  LDL.LU R250, [R1+0x958] ;  /* 0x0009580001fa7983 */ /* 0x000f280000300800 */
[----:B------:R-:W4:Y:S04]  /*3d2a0*/  LDL.LU R249, [R1+0x558] ;  /* 0x0005580001f97983 */ /* 0x000f280000300800 */
[----:B------:R-:W4:Y:S04]  /*3d2b0*/  LDL.LU R252, [R1+0x11fc] ;  /* 0x0011fc0001fc7983 */ /* 0x000f280000300800 */
[----:B------:R1:W-:Y:S04]  /*3d2c0*/  @P6 STG.E desc[UR6][R22.64], R230 ;  /* 0x000000e616006986 */ /* 0x0003e8000c101906 */
[----:B------:R-:W4:Y:S01]  /*3d2d0*/  LDL.LU R231, [R1+0x158] ;  /* 0x0001580001e77983 */ /* 0x000f220000300800 */
[----:B-1----:R-:W-:-:S03]  /*3d2e0*/  IMAD.WIDE R22, R20, 0x4, R4 ;  /* 0x0000000414167825 */ /* 0x002fc600078e0204 */
[----:B------:R-:W4:Y:S04]  /*3d2f0*/  LDL.LU R230, [R1+0xd4c] ;  /* 0x000d4c0001e67983 */ /* 0x000f280000300800 */
[----:B------:R1:W-:Y:S04]  /*3d300*/  @P0 STG.E desc[UR6][R22.64], R19 ;  /* 0x0000001316000986 */ /* 0x0003e8000c101906 */
[----:B-1----:R-:W4:Y:S01]  /*3d310*/  LDL.LU R19, [R1+0x1204] ;  /* 0x0012040001137983 */ /* 0x002f220000300800 */
[----:B------:R-:W-:-:S05]  /*3d320*/  IMAD.WIDE R22, R16, 0x4, R2 ;  /* 0x0000000410167825 */ /* 0x000fca00078e0202 */
[----:B------:R1:W-:Y:S02]  /*3d330*/  @P1 STG.E desc[UR6][R22.64], R18 ;  /* 0x0000001216001986 */ /* 0x0003e4000c101906 */
[----:B-1----:R-:W-:Y:S02]  /*3d340*/  IMAD.WIDE R22, R16, 0x4, R4 ;  /* 0x0000000410167825 */ /* 0x002fe400078e0204 */
[----:B------:R-:W4:Y:S04]  /*3d350*/  LDL.LU R18, [R1+0x95c] ;  /* 0x00095c0001127983 */ /* 0x000f280000300800 */
[----:B------:R-:W4:Y:S04]  /*3d360*/  LDL.LU R16, [R1+0x55c] ;  /* 0x00055c0001107983 */ /* 0x000f280000300800 */
[----:B------:R-:W4:Y:S01]  /*3d370*/  LDL.LU R20, [R1+0x120c] ;  /* 0x00120c0001147983 */ /* 0x000f220000300800 */
[----:B------:R-:W-:-:S13]  /*3d380*/  LOP3.LUT P1, RZ, R7, 0x4, RZ, 0xc0, !PT ;  /* 0x0000000407ff7812 */ /* 0x000fda000782c0ff */
[----:B------:R1:W-:Y:S01]  /*3d390*/  @P1 STG.E desc[UR6][R22.64], R248 ;  /* 0x000000f816001986 */ /* 0x0003e2000c101906 */
[----:B------:R-:W-:Y:S02]  /*3d3a0*/  LOP3.LUT P1, RZ, R7, 0x2, RZ, 0xc0, !PT ;  /* 0x0000000207ff7812 */ /* 0x000fe4000782c0ff */
[C---:B------:R-:W-:Y:S02]  /*3d3b0*/  LOP3.LUT P2, RZ, R15.reuse, 0x10, RZ, 0xc0, !PT ;  /* 0x000000100fff7812 */ /* 0x040fe4000784c0ff */
[C---:B------:R-:W-:Y:S02]  /*3d3c0*/  LOP3.LUT P3, RZ, R15.reuse, 0x20, RZ, 0xc0, !PT ;  /* 0x000000200fff7812 */ /* 0x040fe4000786c0ff */
[C---:B------:R-:W-:Y:S02]  /*3d3d0*/  LOP3.LUT P4, RZ, R15.reuse, 0x40, RZ, 0xc0, !PT ;  /* 0x000000400fff7812 */ /* 0x040fe4000788c0ff */
[C---:B------:R-:W-:Y:S02]  /*3d3e0*/  LOP3.LUT P5, RZ, R15.reuse, 0x80, RZ, 0xc0, !PT ;  /* 0x000000800fff7812 */ /* 0x040fe400078ac0ff */
[C---:B------:R-:W-:Y:S01]  /*3d3f0*/  LOP3.LUT P6, RZ, R15.reuse, 0x100, RZ, 0xc0, !PT ;  /* 0x000001000fff7812 */ /* 0x040fe200078cc0ff */
[----:B-1----:R-:W4:Y:S01]  /*3d400*/  LDL.LU R248, [R1+0x17a8] ;  /* 0x0017a80001f87983 */ /* 0x002f220000300800 */
[----:B------:R-:W-:Y:S01]  /*3d410*/  LOP3.LUT P0, RZ, R15, 0x200, RZ, 0xc0, !PT ;  /* 0x000002000fff7812 */ /* 0x000fe2000780c0ff */
[----:B---3--:R-:W-:-:S05]  /*3d420*/  IMAD.WIDE R22, R14, 0x4, R2 ;  /* 0x000000040e167825 */ /* 0x008fca00078e0202 */
[----:B--2---:R1:W-:Y:S01]  /*3d430*/  @P1 STG.E desc[UR6][R22.64], R17 ;  /* 0x0000001116001986 */ /* 0x0043e2000c101906 */
[----:B------:R-:W-:Y:S01]  /*3d440*/  LOP3.LUT P1, RZ, R7, 0x1, RZ, 0xc0, !PT ;  /* 0x0000000107ff7812 */ /* 0x000fe2000782c0ff */
[----:B-1----:R-:W-:Y:S02]  /*3d450*/  IMAD.WIDE R22, R14, 0x4, R4 ;  /* 0x000000040e167825 */ /* 0x002fe400078e0204 */
[----:B------:R-:W2:Y:S10]  /*3d460*/  LDL.LU R17, [R1+0x17a4] ;  /* 0x0017a40001117983 */ /* 0x000eb40000300800 */
        /* <DEDUP_REMOVED lines=27> */
[----:B------:R1:W-:Y:S04]  /*3d620*/  @P0 STG.E desc[UR6][R22.64], R16 ;  /* 0x0000001016000986 */ /* 0x0003e8000c101906 */
[----:B-1----:R-:W3:Y:S04]  /*3d630*/  LDL.LU R16, [R1+0x15c] ;  /* 0x00015c0001107983 */ /* 0x002ee80000300800 */
[----:B------:R-:W4:Y:S04]  /*3d640*/  LDL.LU R252, [R1+0xd50] ;  /* 0x000d500001fc7983 */ /* 0x000f280000300800 */
[----:B------:R-:W2:Y:S01]  /*3d650*/  LDL.LU R231, [R1+0x1208] ;  /* 0x0012080001e77983 */ /* 0x000ea20000300800 */
[----:B------:R-:W-:-:S03]  /*3d660*/  LOP3.LUT P4, RZ, R15, 0x400, RZ, 0xc0, !PT ;  /* 0x000004000fff7812 */ /* 0x000fc6000788c0ff */
[----:B------:R-:W4:Y:S04]  /*3d670*/  LDL.LU R230, [R1+0x960] ;  /* 0x0009600001e67983 */ /* 0x000f280000300800 */
[----:B------:R-:W4:Y:S04]  /*3d680*/  LDL.LU R19, [R1+0x560] ;  /* 0x0005600001137983 */ /* 0x000f280000300800 */
[----:B------:R-:W4:Y:S01]  /*3d690*/  LDL.LU R18, [R1+0x1210] ;  /* 0x0012100001127983 */ /* 0x000f220000300800 */
[----:B------:R-:W-:Y:S01]  /*3d6a0*/  IMAD.WIDE R22, R20, 0x4, R4 ;  /* 0x0000000414167825 */ /* 0x000fe200078e0204 */
        /* <DEDUP_REMOVED lines=11> */
[----:B---3--:R1:W-:Y:S04]  /*3d760*/  @P4 STG.E desc[UR6][R22.64], R16 ;  /* 0x0000001016004986 */ /* 0x0083e8000c101906 */
[----:B-1----:R-:W3:Y:S04]  /*3d770*/  LDL.LU R16, [R1+0x160] ;  /* 0x0001600001107983 */ /* 0x002ee80000300800 */
        /* <DEDUP_REMOVED lines=19> */
[C---:B------:R-:W-:Y:S02]  /*3d8b0*/  LOP3.LUT P5, RZ, R15.reuse, 0x800, RZ, 0xc0, !PT ;  /* 0x000008000fff7812 */ /* 0x040fe400078ac0ff */
[----:B------:R-:W-:Y:S01]  /*3d8c0*/  LOP3.LUT P6, RZ, R15, 0x1000, RZ, 0xc0, !PT ;  /* 0x000010000fff7812 */ /* 0x000fe200078cc0ff */
[----:B--2---:R-:W-:Y:S01]  /*3d8d0*/  IMAD.WIDE R22, R231, 0x4, R2 ;  /* 0x00000004e7167825 */ /* 0x004fe200078e0202 */
[----:B------:R-:W2:Y:S05]  /*3d8e0*/  LDL.LU R249, [R1+0x1220] ;  /* 0x0012200001f97983 */ /* 0x000eaa0000300800 */
[----:B------:R-:W-:-:S02]  /*3d8f0*/  @P1 LOP3.LUT R8, R8, 0x1000000, RZ, 0xfc, !PT ;  /* 0x0100000008081812 */ /* 0x000fc400078efcff */
[C---:B------:R-:W-:Y:S02]  /*3d900*/  LOP3.LUT P1, RZ, R15.reuse, 0x10000, RZ, 0xc0, !PT ;  /* 0x000100000fff7812 */ /* 0x040fe4000782c0ff */
[----:B------:R-:W-:Y:S01]  /*3d910*/  LOP3.LUT R8, R8, 0xfdffffff, RZ, 0xc0, !PT ;  /* 0xfdffffff08087812 */ /* 0x000fe200078ec0ff */
[----:B----4-:R1:W-:Y:S01]  /*3d920*/  @P5 STG.E desc[UR6][R22.64], R252 ;  /* 0x000000fc16005986 */ /* 0x0103e2000c101906 */
[----:B------:R-:W-:-:S09]  /*3d930*/  LOP3.LUT P0, RZ, R15, 0x2000, RZ, 0xc0, !PT ;  /* 0x000020000fff7812 */ /* 0x000fd2000780c0ff */
[----:B------:R-:W-:Y:S02]  /*3d940*/  @P1 LOP3.LUT R8, R8, 0x2000000, RZ, 0xfc, !PT ;  /* 0x0200000008081812 */ /* 0x000fe400078efcff */
[----:B------:R-:W-:Y:S01]  /*3d950*/  LOP3.LUT P1, RZ, R15, 0x8000, RZ, 0xc0, !PT ;  /* 0x000080000fff7812 */ /* 0x000fe2000782c0ff */
[----:B-1----:R-:W-:Y:S01]  /*3d960*/  IMAD.WIDE R22, R231, 0x4, R4 ;  /* 0x00000004e7167825 */ /* 0x002fe200078e0204 */
[----:B------:R-:W-:Y:S01]  /*3d970*/  LOP3.LUT R8, R8, 0xfbffffff, RZ, 0xc0, !PT ;  /* 0xfbffffff08087812 */ /* 0x000fe200078ec0ff */
[----:B------:R-:W4:Y:S04]  /*3d980*/  LDL.LU R252, [R1+0x96c] ;  /* 0x00096c0001fc7983 */ /* 0x000f280000300800 */
[----:B------:R1:W-:Y:S04]  /*3d990*/  @P6 STG.E desc[UR6][R22.64], R230 ;  /* 0x000000e616006986 */ /* 0x0003e8000c101906 */
[----:B------:R-:W4:Y:S02]  /*3d9a0*/  LDL.LU R231, [R1+0x56c] ;  /* 0x00056c0001e77983 */ /* 0x000f240000300800 */
[----:B------:R-:W-:-:S02]  /*3d9b0*/  @P1 LOP3.LUT R8, R8, 0x4000000, RZ, 0xfc, !PT ;  /* 0x0400000008081812 */ /* 0x000fc400078efcff */
[----:B------:R-:W-:Y:S01]  /*3d9c0*/  LOP3.LUT P1, RZ, R15, 0x4000, RZ, 0xc0, !PT ;  /* 0x000040000fff7812 */ /* 0x000fe2000782c0ff */
[----:B-1----:R-:W4:Y:S01]  /*3d9d0*/  LDL.LU R230, [R1+0x1228] ;  /* 0x0012280001e67983 */ /* 0x002f220000300800 */
[----:B------:R-:W-:-:S05]  /*3d9e0*/  IMAD.WIDE R22, R18, 0x4, R2 ;  /* 0x0000000412167825 */ /* 0x000fca00078e0202 */
[----:B------:R1:W-:Y:S02]  /*3d9f0*/  @P0 STG.E desc[UR6][R22.64], R19 ;  /* 0x0000001316000986 */ /* 0x0003e4000c101906 */
[----:B-1----:R-:W-:Y:S02]  /*3da00*/  IMAD.WIDE R22, R18, 0x4, R4 ;  /* 0x0000000412167825 */ /* 0x002fe400078e0204 */
[----:B------:R-:W4:Y:S04]  /*3da10*/  LDL.LU R19, [R1+0x16c] ;  /* 0x00016c0001137983 */ /* 0x000f280000300800 */
[----:B------:R-:W4:Y:S04]  /*3da20*/  LDL.LU R18, [R1+0x1230] ;  /* 0x0012300001127983 */ /* 0x000f280000300800 */
[----:B---3--:R1:W-:Y:S04]  /*3da30*/  @P1 STG.E desc[UR6][R22.64], R16 ;  /* 0x0000001016001986 */ /* 0x0083e8000c101906 */
[----:B-1----:R-:W3:Y:S01]  /*3da40*/  LDL.LU R16, [R1+0x17a0] ;  /* 0x0017a00001107983 */ /* 0x002ee20000300800 */
[----:B------:R-:W-:Y:S01]  /*3da50*/  LOP3.LUT P1, RZ, R8, 0x4000000, RZ, 0xc0, !PT ;  /* 0x0400000008ff7812 */ /* 0x000fe2000782c0ff */
[----:B------:R-:W-:-:S12]  /*3da60*/  IMAD.WIDE R22, R20, 0x4, R2 ;  /* 0x0000000414167825 */ /* 0x000fd800078e0202 */
[----:B------:R1:W-:Y:S02]  /*3da70*/  @P1 STG.E desc[UR6][R22.64], R7 ;  /* 0x0000000716001986 */ /* 0x0003e4000c101906 */
[----:B-1----:R-:W-:Y:S02]  /*3da80*/  IMAD.WIDE R22, R20, 0x4, R4 ;  /* 0x0000000414167825 */ /* 0x002fe400078e0204 */
[----:B------:R-:W3:Y:S01]  /*3da90*/  LDL.LU R20, [R1+0x970] ;  /* 0x0009700001147983 */ /* 0x000ee20000300800 */
        /* <DEDUP_REMOVED lines=23> */
[----:B--2---:R-:W-:-:S05]  /*3dc10*/  IMAD.WIDE R22, R249, 0x4, R2 ;  /* 0x00000004f9167825 */ /* 0x004fca00078e0202 */
[----:B------:R1:W-:Y:S01]  /*3dc20*/  @P2 STG.E desc[UR6][R22.64], R250 ;  /* 0x000000fa16002986 */ /* 0x0003e2000c101906 */
[----:B------:R-:W-:Y:S01]  /*3dc30*/  LOP3.LUT P5, RZ, R15, 0x4000000, RZ, 0xc0, !PT ;  /* 0x040000000fff7812 */ /* 0x000fe200078ac0ff */
[----:B-1----:R-:W-:-:S05]  /*3dc40*/  IMAD.WIDE R22, R249, 0x4, R4 ;  /* 0x00000004f9167825 */ /* 0x002fca00078e0204 */
[----:B----4-:R1:W-:Y:S01]  /*3dc50*/  @P3 STG.E desc[UR6][R22.64], R252 ;  /* 0x000000fc16003986 */ /* 0x0103e2000c101906 */
[----:B------:R-:W-:Y:S01]  /*3dc60*/  LOP3.LUT P6, RZ, R15, 0x8000000, RZ, 0xc0, !PT ;  /* 0x080000000fff7812 */ /* 0x000fe200078cc0ff */
[----:B-1----:R-:W-:-:S05]  /*3dc70*/  IMAD.WIDE R22, R230, 0x4, R2 ;  /* 0x00000004e6167825 */ /* 0x002fca00078e0202 */
[----:B------:R1:W-:Y:S02]  /*3dc80*/  @P4 STG.E desc[UR6][R22.64], R231 ;  /* 0x000000e716004986 */ /* 0x0003e4000c101906 */
[----:B-1----:R-:W-:-:S05]  /*3dc90*/  IMAD.WIDE R22, R230, 0x4, R4 ;  /* 0x00000004e6167825 */ /* 0x002fca00078e0204 */
[----:B------:R1:W-:Y:S02]  /*3dca0*/  @P5 STG.E desc[UR6][R22.64], R19 ;  /* 0x0000001316005986 */ /* 0x0003e4000c101906 */
[----:B-1----:R-:W-:-:S05]  /*3dcb0*/  IMAD.WIDE R22, R18, 0x4, R2 ;  /* 0x0000000412167825 */ /* 0x002fca00078e0202 */
[----:B---3--:R1:W-:Y:S04]  /*3dcc0*/  @P6 STG.E desc[UR6][R22.64], R16 ;  /* 0x0000001016006986 */ /* 0x0083e8000c101906 */
[----:B-1----:R-:W2:Y:S01]  /*3dcd0*/  LDL.LU R16, [R1+0x179c] ;  /* 0x00179c0001107983 */ /* 0x002ea20000300800 */
[----:B------:R-:W-:-:S03]  /*3dce0*/  IMAD.WIDE R22, R18, 0x4, R4 ;  /* 0x0000000412167825 */ /* 0x000fc600078e0204 */
[----:B------:R-:W3:Y:S04]  /*3dcf0*/  LDL.LU R19, [R1+0x574] ;  /* 0x0005740001137983 */ /* 0x000ee80000300800 */
[----:B------:R-:W4:Y:S04]  /*3dd00*/  LDL.LU R18, [R1+0x123c] ;  /* 0x00123c0001127983 */ /* 0x000f280000300800 */
[----:B------:R-:W3:Y:S04]  /*3dd10*/  LDL.LU R250, [R1+0x570] ;  /* 0x0005700001fa7983 */ /* 0x000ee80000300800 */
[----:B------:R-:W4:Y:S01]  /*3dd20*/  LDL.LU R249, [R1+0x122c] ;  /* 0x00122c0001f97983 */ /* 0x000f220000300800 */
[----:B------:R-:W-:-:S03]  /*3dd30*/  LOP3.LUT P0, RZ, R15, 0x10000000, RZ, 0xc0, !PT ;  /* 0x100000000fff7812 */ /* 0x000fc6000780c0ff */
[----:B------:R-:W3:Y:S04]  /*3dd40*/  LDL.LU R252, [R1+0x170] ;  /* 0x0001700001fc7983 */ /* 0x000ee80000300800 */
[----:B------:R-:W3:Y:S04]  /*3dd50*/  LDL.LU R231, [R1+0xd64] ;  /* 0x000d640001e77983 */ /* 0x000ee80000300800 */
[----:B------:R-:W3:Y:S04]  /*3dd60*/  LDL.LU R230, [R1+0x1234] ;  /* 0x0012340001e67983 */ /* 0x000ee80000300800 */
[----:B------:R1:W-:Y:S04]  /*3dd70*/  @P0 STG.E desc[UR6][R22.64], R20 ;  /* 0x0000001416000986 */ /* 0x0003e8000c101906 */
[----:B-1----:R-:W3:Y:S04]  /*3dd80*/  LDL.LU R20, [R1+0x974] ;  /* 0x0009740001147983 */ /* 0x002ee80000300800 */
[----:B------:R-:W3:Y:S01]  /*3dd90*/  LDL.LU R22, [R1+0x174] ;  /* 0x0001740001167983 */ /* 0x000ee20000300800 */
[----:B------:R-:W-:-:S03]  /*3dda0*/  LOP3.LUT R8, R8, 0xfffff7ff, RZ, 0xc0, !PT ;  /* 0xfffff7ff08087812 */ /* 0x000fc600078ec0ff */
        /* <DEDUP_REMOVED lines=8> */
[----:B------:R-:W-:-:S03]  /*3de30*/  LOP3.LUT P4, RZ, R15, 0x20000000, RZ, 0xc0, !PT ;  /* 0x200000000fff7812 */ /* 0x000fc6000788c0ff */
[----:B------:R-:W3:Y:S01]  /*3de40*/  LDL.LU R166, [R1+0x97c] ;  /* 0x00097c0001a67983 */ /* 0x000ee20000300800 */
[C---:B------:R-:W-:Y:S02]  /*3de50*/  LOP3.LUT P5, RZ, R15.reuse, 0x40000000, RZ, 0xc0, !PT ;  /* 0x400000000fff7812 */ /* 0x040fe400078ac0ff */
[----:B------:R-:W-:Y:S01]  /*3de60*/  LOP3.LUT P6, RZ, R15, 0x80000000, RZ, 0xc0, !PT ;  /* 0x800000000fff7812 */ /* 0x000fe200078cc0ff */
[----:B------:R-:W3:Y:S04]  /*3de70*/  LDL.LU R167, [R1+0x57c] ;  /* 0x00057c0001a77983 */ /* 0x000ee80000300800 */
[----:B------:R-:W3:Y:S01]  /*3de80*/  LDL.LU R251, [R1+0x1244] ;  /* 0x0012440001fb7983 */ /* 0x000ee20000300800 */
[----:B--2---:R-:W-:-:S13]  /*3de90*/  LOP3.LUT P1, RZ, R16, 0x200, RZ, 0xc0, !PT ;  /* 0x0000020010ff7812 */ /* 0x004fda000782c0ff */
        /* <DEDUP_REMOVED lines=15> */
[----:B----4-:R-:W-:-:S10]  /*3df90*/  IMAD.WIDE R14, R249, 0x4, R2 ;  /* 0x00000004f90e7825 */ /* 0x010fd400078e0202 */
[----:B------:R-:W-:Y:S02]  /*3dfa0*/  @P1 LOP3.LUT R8, R8, 0x10000, RZ, 0xfc, !PT ;  /* 0x0001000008081812 */ /* 0x000fe400078efcff */
[----:B------:R-:W-:Y:S02]  /*3dfb0*/  LOP3.LUT P1, RZ, R16, 0x8, RZ, 0xc0, !PT ;  /* 0x0000000810ff7812 */ /* 0x000fe4000782c0ff */
[----:B------:R-:W-:Y:S01]  /*3dfc0*/  LOP3.LUT R8, R8, 0xfffdffff, RZ, 0xc0, !PT ;  /* 0xfffdffff08087812 */ /* 0x000fe200078ec0ff */
[----:B---3--:R1:W-:Y:S01]  /*3dfd0*/  @P4 STG.E desc[UR6][R14.64], R250 ;  /* 0x000000fa0e004986 */ /* 0x0083e2000c101906 */
[----:B------:R-:W-:-:S09]  /*3dfe0*/  LOP3.LUT P0, RZ, R16, 0x1, RZ, 0xc0, !PT ;  /* 0x0000000110ff7812 */ /* 0x000fd2000780c0ff */
[----:B------:R-:W-:Y:S01]  /*3dff0*/  @P1 LOP3.LUT R8, R8, 0x20000, RZ, 0xfc, !PT ;  /* 0x0002000008081812 */ /* 0x000fe200078efcff */
[----:B-1----:R-:W-:Y:S01]  /*3e000*/  IMAD.WIDE R14, R249, 0x4, R4 ;  /* 0x00000004f90e7825 */ /* 0x002fe200078e0204 */
[----:B------:R-:W-:Y:S01]  /*3e010*/  LOP3.LUT P1, RZ, R16, 0x4, RZ, 0xc0, !PT ;  /* 0x0000000410ff7812 */ /* 0x000fe2000782c0ff */
[----:B------:R-:W2:Y:S04]  /*3e020*/  LDL.LU R250, [R1+0x17c] ;  /* 0x00017c0001fa7983 */ /* 0x000ea80000300800 */
[----:B------:R1:W-:Y:S01]  /*3e030*/  @P5 STG.E desc[UR6][R14.64], R252 ;  /* 0x000000fc0e005986 */ /* 0x0003e2000c101906 */
[----:B------:R-:W-:Y:S01]  /*3e040*/  LOP3.LUT R8, R8, 0xfffbffff, RZ, 0xc0, !PT ;  /* 0xfffbffff08087812 */ /* 0x000fe200078ec0ff */
[----:B-1----:R-:W-:Y:S02]  /*3e050*/  IMAD.WIDE R14, R230, 0x4, R2 ;  /* 0x00000004e60e7825 */ /* 0x002fe400078e0202 */
[----:B------:R-:W3:Y:S04]  /*3e060*/  LDL.LU R252, [R1+0x124c] ;  /* 0x00124c0001fc7983 */ /* 0x000ee80000300800 */
[----:B------:R-:W-:Y:S01]  /*3e070*/  @P1 LOP3.LUT R8, R8, 0x40000, RZ, 0xfc, !PT ;  /* 0x0004000008081812 */ /* 0x000fe200078efcff */
[----:B------:R1:W-:Y:S04]  /*3e080*/  @P6 STG.E desc[UR6][R14.64], R231 ;  /* 0x000000e70e006986 */ /* 0x0003e8000c101906 */
[----:B------:R-:W4:Y:S01]  /*3e090*/  LDL.LU R249, [R1+0xd70] ;  /* 0x000d700001f97983 */ /* 0x000f220000300800 */
[----:B------:R-:W-:Y:S01]  /*3e0a0*/  LOP3.LUT P1, RZ, R16, 0x2, RZ, 0xc0, !PT ;  /* 0x0000000210ff7812 */ /* 0x000fe2000782c0ff */
[----:B-1----:R-:W-:-:S02]  /*3e0b0*/  IMAD.WIDE R14, R230, 0x4, R4 ;  /* 0x00000004e60e7825 */ /* 0x002fc400078e0204 */
[----:B------:R-:W4:Y:S04]  /*3e0c0*/  LDL.LU R231, [R1+0x980] ;  /* 0x0009800001e77983 */ /* 0x000f280000300800 */
[----:B------:R1:W-:Y:S04]  /*3e0d0*/  @P0 STG.E desc[UR6][R14.64], R20 ;  /* 0x000000140e000986 */ /* 0x0003e8000c101906 */
[----:B------:R-:W4:Y:S04]  /*3e0e0*/  LDL.LU R230, [R1+0x580] ;  /* 0x0005800001e67983 */ /* 0x000f280000300800 */
[----:B-1----:R-:W4:Y:S01]  /*3e0f0*/  LDL.LU R20, [R1+0x1254] ;  /* 0x0012540001147983 */ /* 0x002f220000300800 */
[----:B------:R-:W-:-:S05]  /*3e100*/  IMAD.WIDE R14, R18, 0x4, R2 ;  /* 0x00000004120e7825 */ /* 0x000fca00078e0202 */
[----:B------:R1:W-:Y:S02]  /*3e110*/  @P1 STG.E desc[UR6][R14.64], R19 ;  /* 0x000000130e001986 */ /* 0x0003e4000c101906 */
[----:B-1----:R-:W-:Y:S02]  /*3e120*/  IMAD.WIDE R14, R18, 0x4, R4 ;  /* 0x00000004120e7825 */ /* 0x002fe400078e0204 */
[----:B------:R-:W4:Y:S04]  /*3e130*/  LDL.LU R19, [R1+0x180] ;  /* 0x0001800001137983 */ /* 0x000f280000300800 */
        /* <DEDUP_REMOVED lines=30> */
[----:B------:R-:W-:Y:S01]  /*3e320*/  LOP3.LUT P0, RZ, R16, 0x8000, RZ, 0xc0, !PT ;  /* 0x0000800010ff7812 */ /* 0x000fe2000780c0ff */
        /* <DEDUP_REMOVED lines=9> */
[----:B------:R1:W-:Y:S02]  /*3e3c0*/  @P6 STG.E desc[UR6][R14.64], R19 ;  /* 0x000000130e006986 */ /* 0x0003e4000c101906 */
[----:B-1----:R-:W-:-:S05]  /*3e3d0*/  IMAD.WIDE R14, R18, 0x4, R2 ;  /* 0x00000004120e7825 */ /* 0x002fca00078e0202 */
[----:B------:R1:W-:Y:S04]  /*3e3e0*/  @P0 STG.E desc[UR6][R14.64], R17 ;  /* 0x000000110e000986 */ /* 0x0003e8000c101906 */
[----:B-1----:R-:W3:Y:S04]  /*3e3f0*/  LDL.LU R17, [R1+0x1798] ;  /* 0x0017980001117983 */ /* 0x002ee80000300800 */
[----:B------:R-:W4:Y:S04]  /*3e400*/  LDL.LU R249, [R1+0x984] ;  /* 0x0009840001f97983 */ /* 0x000f280000300800 */
[----:B------:R-:W2:Y:S04]  /*3e410*/  LDL.LU R250, [R1+0x584] ;  /* 0x0005840001fa7983 */ /* 0x000ea80000300800 */
[----:B------:R-:W3:Y:S01]  /*3e420*/  LDL.LU R20, [R1+0x1258] ;  /* 0x0012580001147983 */ /* 0x000ee20000300800 */
[----:B------:R-:W-:-:S02]  /*3e430*/  LOP3.LUT P1, RZ, R16, 0x10000000, RZ, 0xc0, !PT ;  /* 0x1000000010ff7812 */ /* 0x000fc4000782c0ff */
[----:B------:R-:W-:Y:S01]  /*3e440*/  LOP3.LUT R8, R8, 0xfffffff7, RZ, 0xc0, !PT ;  /* 0xfffffff708087812 */ /* 0x000fe200078ec0ff */
[----:B------:R-:W2:Y:S01]  /*3e450*/  LDL.LU R252, [R1+0x184] ;  /* 0x0001840001fc7983 */ /* 0x000ea20000300800 */
[----:B------:R-:W-:Y:S01]  /*3e460*/  LOP3.LUT P4, RZ, R16, 0x10000, RZ, 0xc0, !PT ;  /* 0x0001000010ff7812 */ /* 0x000fe2000788c0ff */
[----:B------:R-:W-:Y:S02]  /*3e470*/  IMAD.WIDE R14, R18, 0x4, R4 ;  /* 0x00000004120e7825 */ /* 0x000fe400078e0204 */
[----:B------:R-:W2:Y:S04]  /*3e480*/  LDL.LU R231, [R1+0xd78] ;  /* 0x000d780001e77983 */ /* 0x000ea80000300800 */
[----:B------:R-:W2:Y:S02]  /*3e490*/  LDL.LU R19, [R1+0x588] ;  /* 0x0005880001137983 */ /* 0x000ea40000300800 */
[----:B------:R-:W-:-:S02]  /*3e4a0*/  @P1 LOP3.LUT R8, R8, 0x8, RZ, 0xfc, !PT ;  /* 0x0000000808081812 */ /* 0x000fc400078efcff */
[----:B------:R-:W-:Y:S01]  /*3e4b0*/  LOP3.LUT P1, RZ, R16, 0x8000000, RZ, 0xc0, !PT ;  /* 0x0800000010ff7812 */ /* 0x000fe2000782c0ff */
[----:B------:R-:W2:Y:S01]  /*3e4c0*/  LDL.LU R18, [R1+0x125c] ;  /* 0x00125c0001127983 */ /* 0x000ea20000300800 */
[----:B------:R-:W-:-:S03]  /*3e4d0*/  LOP3.LUT R8, R8, 0xffffffef, RZ, 0xc0, !PT ;  /* 0xffffffef08087812 */ /* 0x000fc600078ec0ff */
[----:B------:R-:W2:Y:S08]  /*3e4e0*/  LDL.LU R22, [R1+0x1264] ;  /* 0x0012640001167983 */ /* 0x000eb00000300800 */
        /* <DEDUP_REMOVED lines=19> */
[C---:B------:R-:W-:Y:S02]  /*3e620*/  LOP3.LUT P6, RZ, R16.reuse, 0x40000, RZ, 0xc0, !PT ;  /* 0x0004000010ff7812 */ /* 0x040fe400078cc0ff */
[----:B------:R-:W-:-:S02]  /*3e630*/  LOP3.LUT P0, RZ, R16, 0x80000, RZ, 0xc0, !PT ;  /* 0x0008000010ff7812 */ /* 0x000fc4000780c0ff */
[C---:B------:R-:W-:Y:S02]  /*3e640*/  LOP3.LUT P2, RZ, R16.reuse, 0x20000000, RZ, 0xc0, !PT ;  /* 0x2000000010ff7812 */ /* 0x040fe4000784c0ff */
[----:B------:R-:W-:Y:S02]  /*3e650*/  LOP3.LUT P3, RZ, R16, 0x40000000, RZ, 0xc0, !PT ;  /* 0x4000000010ff7812 */ /* 0x000fe4000786c0ff */
[----:B------:R-:W-:Y:S02]  /*3e660*/  @P1 LOP3.LUT R8, R8, 0x400, RZ, 0xfc, !PT ;  /* 0x0000040008081812 */ /* 0x000fe400078efcff */
[C---:B------:R-:W-:Y:S01]  /*3e670*/  LOP3.LUT P1, RZ, R16.reuse, 0x100000, RZ, 0xc0, !PT ;  /* 0x0010000010ff7812 */ /* 0x040fe2000782c0ff */
[----:B----4-:R1:W-:Y:S04]  /*3e680*/  @P4 STG.E desc[UR6][R14.64], R249 ;  /* 0x000000f90e004986 */ /* 0x0103e8000c101906 */
[----:B-1----:R-:W4:Y:S01]  /*3e690*/  LDL.LU R249, [R1+0x988] ;  /* 0x0009880001f97983 */ /* 0x002f220000300800 */
[----:B------:R-:W-:-:S03]  /*3e6a0*/  LOP3.LUT P4, RZ, R16, 0x80000000, RZ, 0xc0, !PT ;  /* 0x8000000010ff7812 */ /* 0x000fc6000788c0ff */
[----:B------:R-:W4:Y:S01]  /*3e6b0*/  LDL.LU R16, [R1+0x188] ;  /* 0x0001880001107983 */ /* 0x000f220000300800 */
[----:B---3--:R-:W-:-:S05]  /*3e6c0*/  IMAD.WIDE R14, R20, 0x4, R2 ;  /* 0x00000004140e7825 */ /* 0x008fca00078e0202 */
[----:B--2---:R1:W-:Y:S02]  /*3e6d0*/  @P5 STG.E desc[UR6][R14.64], R250 ;  /* 0x000000fa0e005986 */ /* 0x0043e4000c101906 */
[----:B-1----:R-:W-:Y:S02]  /*3e6e0*/  IMAD.WIDE R14, R20, 0x4, R4 ;  /* 0x00000004140e7825 */ /* 0x002fe400078e0204 */
[----:B------:R-:W2:Y:S04]  /*3e6f0*/  LDL.LU R20, [R1+0xd7c] ;  /* 0x000d7c0001147983 */ /* 0x000ea80000300800 */
[----:B------:R-:W3:Y:S04]  /*3e700*/  LDL.LU R23, [R1+0x98c] ;  /* 0x00098c0001177983 */ /* 0x000ee80000300800 */
[----:B------:R-:W3:Y:S04]  /*3e710*/  LDL.LU R7, [R1+0x58c] ;  /* 0x00058c0001077983 */ /* 0x000ee80000300800 */
[----:B------:R-:W3:Y:S04]  /*3e720*/  LDL.LU R13, [R1+0x1268] ;  /* 0x00126800010d7983 */ /* 0x000ee80000300800 */
[----:B------:R-:W3:Y:S04]  /*3e730*/  LDL.LU R0, [R1+0x18c] ;  /* 0x00018c0001007983 */ /* 0x000ee80000300800 */
[----:B------:R-:W3:Y:S04]  /*3e740*/  LDL.LU R164, [R1+0xd80] ;  /* 0x000d800001a47983 */ /* 0x000ee80000300800 */
[----:B------:R1:W-:Y:S04]  /*3e750*/  @P6 STG.E desc[UR6][R14.64], R252 ;  /* 0x000000fc0e006986 */ /* 0x0003e8000c101906 */
[----:B------:R-:W3:Y:S04]  /*3e760*/  LDL.LU R165, [R1+0x1270] ;  /* 0x0012700001a57983 */ /* 0x000ee80000300800 */
[----:B------:R-:W3:Y:S01]  /*3e770*/  LDL.LU R228, [R1+0x990] ;  /* 0x0009900001e47983 */ /* 0x000ee20000300800 */
[----:B-1----:R-:W-:-:S03]  /*3e780*/  IMAD.WIDE R14, R230, 0x4, R2 ;  /* 0x00000004e60e7825 */ /* 0x002fc600078e0202 */
[----:B------:R-:W3:Y:S04]  /*3e790*/  LDL.LU R229, [R1+0x590] ;  /* 0x0005900001e57983 */ /* 0x000ee80000300800 */
[----:B------:R1:W-:Y:S04]  /*3e7a0*/  @P0 STG.E desc[UR6][R14.64], R231 ;  /* 0x000000e70e000986 */ /* 0x0003e8000c101906 */
[----:B------:R-:W3:Y:S04]  /*3e7b0*/  LDL.LU R166, [R1+0x126c] ;  /* 0x00126c0001a67983 */ /* 0x000ee80000300800 */
[----:B------:R-:W3:Y:S01]  /*3e7c0*/  LDL.LU R167, [R1+0x190] ;  /* 0x0001900001a77983 */ /* 0x000ee20000300800 */
[----:B-1----:R-:W-:-:S03]  /*3e7d0*/  IMAD.WIDE R14, R230, 0x4, R4 ;  /* 0x00000004e60e7825 */ /* 0x002fc600078e0204 */
[----:B------:R-:W3:Y:S04]  /*3e7e0*/  LDL.LU R251, [R1+0xd84] ;  /* 0x000d840001fb7983 */ /* 0x000ee80000300800 */
[----:B------:R-:W3:Y:S04]  /*3e7f0*/  LDL.LU R250, [R1+0x1274] ;  /* 0x0012740001fa7983 */ /* 0x000ee80000300800 */
[----:B------:R-:W3:Y:S04]  /*3e800*/  LDL.LU R252, [R1+0x994] ;  /* 0x0009940001fc7983 */ /* 0x000ee80000300800 */
[----:B------:R-:W3:Y:S04]  /*3e810*/  LDL.LU R231, [R1+0x594] ;  /* 0x0005940001e77983 */ /* 0x000ee80000300800 */
[----:B------:R-:W3:Y:S04]  /*3e820*/  LDL.LU R230, [R1+0x1278] ;  /* 0x0012780001e67983 */ /* 0x000ee80000300800 */
[----:B----4-:R1:W-:Y:S01]  /*3e830*/  @P1 STG.E desc[UR6][R14.64], R249 ;  /* 0x000000f90e001986 */ /* 0x0103e2000c101906 */
[----:B------:R-:W-:Y:S01]  /*3e840*/  LOP3.LUT P1, RZ, R8, 0x400, RZ, 0xc0, !PT ;  /* 0x0000040008ff7812 */ /* 0x000fe2000782c0ff */
[----:B-1----:R-:W-:-:S02]  /*3e850*/  IMAD.WIDE R14, R18, 0x4, R2 ;  /* 0x00000004120e7825 */ /* 0x002fc400078e0202 */
[----:B------:R-:W4:Y:S10]  /*3e860*/  LDL.LU R249, [R1+0x1794] ;  /* 0x0017940001f97983 */ /* 0x000f340000300800 */
[----:B------:R1:W-:Y:S01]  /*3e870*/  @P1 STG.E desc[UR6][R14.64], R19 ;  /* 0x000000130e001986 */ /* 0x0003e2000c101906 */
[----:B------:R-:W-:Y:S01]  /*3e880*/  LOP3.LUT P1, RZ, R8, 0x200, RZ, 0xc0, !PT ;  /* 0x0000020008ff7812 */ /* 0x000fe2000782c0ff */
[----:B-1----:R-:W-:-:S02]  /*3e890*/  IMAD.WIDE R14, R18, 0x4, R4 ;  /* 0x00000004120e7825 */ /* 0x002fc400078e0204 */
[----:B------:R-:W4:Y:S10]  /*3e8a0*/  LDL.LU R19, [R1+0x1790] ;  /* 0x0017900001137983 */ /* 0x000f340000300800 */
[----:B------:R1:W-:Y:S01]  /*3e8b0*/  @P1 STG.E desc[UR6][R14.64], R16 ;  /* 0x000000100e001986 */ /* 0x0003e2000c101906 */
[----:B------:R-:W-:-:S03]  /*3e8c0*/  LOP3.LUT P1, RZ, R8, 0x100, RZ, 0xc0, !PT ;  /* 0x0000010008ff7812 */ /* 0x000fc6000782c0ff */
[----:B------:R-:W4:Y:S01]  /*3e8d0*/  LDL.LU R18, [R1+0x178c] ;  /* 0x00178c0001127983 */ /* 0x000f220000300800 */
[----:B-1----:R-:W-:-:S09]  /*3e8e0*/  IMAD.WIDE R14, R22, 0x4, R2 ;  /* 0x00000004160e7825 */ /* 0x002fd200078e0202 */
[----:B--2---:R1:W-:Y:S04]  /*3e8f0*/  @P1 STG.E desc[UR6][R14.64], R20 ;  /* 0x000000140e001986 */ /* 0x0043e8000c101906 */
[----:B-1----:R-:W2:Y:S01]  /*3e900*/  LDL.LU R20, [R1+0x194] ;  /* 0x0001940001147983 */ /* 0x002ea20000300800 */
[----:B------:R-:W-:Y:S01]  /*3e910*/  LOP3.LUT P1, RZ, R8, 0x80, RZ, 0xc0, !PT ;  /* 0x0000008008ff7812 */ /* 0x000fe2000782c0ff */
[----:B------:R-:W-:-:S12]  /*3e920*/  IMAD.WIDE R14, R22, 0x4, R4 ;  /* 0x00000004160e7825 */ /* 0x000fd800078e0204 */
[----:B---3--:R1:W-:Y:S01]  /*3e930*/  @P1 STG.E desc[UR6][R14.64], R23 ;  /* 0x000000170e001986 */ /* 0x0083e2000c101906 */
        /* <DEDUP_REMOVED lines=21> */
[----:B-1----:R-:W-:Y:S02]  /*3ea90*/  IMAD.WIDE R14, R250, 0x4, R4 ;  /* 0x00000004fa0e7825 */ /* 0x002fe400078e0204 */
[----:B------:R-:W3:Y:S04]  /*3eaa0*/  LDL.LU R250, [R1+0xd8c] ;  /* 0x000d8c0001fa7983 */ /* 0x000ee80000300800 */
[----:B------:R1:W-:Y:S02]  /*3eab0*/  @P5 STG.E desc[UR6][R14.64], R252 ;  /* 0x000000fc0e005986 */ /* 0x0003e4000c101906 */
[----:B-1----:R-:W-:-:S05]  /*3eac0*/  IMAD.WIDE R14, R230, 0x4, R2 ;  /* 0x00000004e60e7825 */ /* 0x002fca00078e0202 */
[----:B------:R1:W-:Y:S02]  /*3ead0*/  @P6 STG.E desc[UR6][R14.64], R231 ;  /* 0x000000e70e006986 */ /* 0x0003e4000c101906 */
[----:B-1----:R-:W-:Y:S02]  /*3eae0*/  IMAD.WIDE R14, R230, 0x4, R4 ;  /* 0x00000004e60e7825 */ /* 0x002fe400078e0204 */
[----:B------:R-:W4:Y:S04]  /*3eaf0*/  LDL.LU R230, [R1+0x1284] ;  /* 0x0012840001e67983 */ /* 0x000f280000300800 */
[----:B------:R-:W3:Y:S04]  /*3eb00*/  LDL.LU R231, [R1+0x99c] ;  /* 0x00099c0001e77983 */ /* 0x000ee80000300800 */
        /* <DEDUP_REMOVED lines=32> */
[----:B------:R-:W4:Y:S01]  /*3ed10*/  LDL.LU R165, [R1+0x1294] ;  /* 0x0012940001a57983 */ /* 0x000f220000300800 */
[----:B------:R-:W-:-:S02]  /*3ed20*/  @P1 LOP3.LUT R12, R12, 0x80000000, RZ, 0xfc, !PT ;  /* 0x800000000c0c1812 */ /* 0x000fc400078efcff */
[----:B------:R-:W-:Y:S01]  /*3ed30*/  LOP3.LUT P1, RZ, R17, 0x400, RZ, 0xc0, !PT ;  /* 0x0000040011ff7812 */ /* 0x000fe2000782c0ff */
[----:B------:R-:W4:Y:S01]  /*3ed40*/  LDL.LU R228, [R1+0xd94] ;  /* 0x000d940001e47983 */ /* 0x000f220000300800 */
[----:B------:R-:W-:-:S11]  /*3ed50*/  LOP3.LUT R8, R8, 0xfffffffe, RZ, 0xc0, !PT ;  /* 0xfffffffe08087812 */ /* 0x000fd600078ec0ff */
[----:B------:R-:W-:Y:S02]  /*3ed60*/  @P1 LOP3.LUT R8, R8, 0x1, RZ, 0xfc, !PT ;  /* 0x0000000108081812 */ /* 0x000fe400078efcff */
[C---:B------:R-:W-:Y:S02]  /*3ed70*/  LOP3.LUT P1, RZ, R17.reuse, 0x200, RZ, 0xc0, !PT ;  /* 0x0000020011ff7812 */ /* 0x040fe4000782c0ff */
[----:B------:R-:W-:Y:S02]  /*3ed80*/  LOP3.LUT R8, R8, 0xfffffffd, RZ, 0xc0, !PT ;  /* 0xfffffffd08087812 */ /* 0x000fe400078ec0ff */
[C---:B------:R-:W-:Y:S02]  /*3ed90*/  LOP3.LUT P5, RZ, R17.reuse, 0x10, RZ, 0xc0, !PT ;  /* 0x0000001011ff7812 */ /* 0x040fe400078ac0ff */
[----:B------:R-:W-:-:S07]  /*3eda0*/  LOP3.LUT P6, RZ, R17, 0x20, RZ, 0xc0, !PT ;  /* 0x0000002011ff7812 */ /* 0x000fce00078cc0ff */
[----:B------:R-:W-:Y:S02]  /*3edb0*/  @P1 LOP3.LUT R8, R8, 0x2, RZ, 0xfc, !PT ;  /* 0x0000000208081812 */ /* 0x000fe400078efcff */
[C---:B------:R-:W-:Y:S02]  /*3edc0*/  LOP3.LUT P1, RZ, R17.reuse, 0x100, RZ, 0xc0, !PT ;  /* 0x0000010011ff7812 */ /* 0x040fe4000782c0ff */
[----:B------:R-:W-:Y:S01]  /*3edd0*/  LOP3.LUT P0, RZ, R17, 0x40, RZ, 0xc0, !PT ;  /* 0x0000004011ff7812 */ /* 0x000fe2000780c0ff */
[----:B---3--:R1:W-:Y:S01]  /*3ede0*/  @P5 STG.E desc[UR6][R14.64], R229 ;  /* 0x000000e50e005986 */ /* 0x0083e2000c101906 */
        /* <DEDUP_REMOVED lines=8> */
[----:B------:R1:W-:Y:S02]  /*3ee70*/  @P0 STG.E desc[UR6][R14.64], R251 ;  /* 0x000000fb0e000986 */ /* 0x0003e4000c101906 */
[----:B-1----:R-:W-:-:S02]  /*3ee80*/  IMAD.WIDE R14, R230, 0x4, R2 ;  /* 0x00000004e60e7825 */ /* 0x002fc400078e0202 */
[----:B------:R-:W3:Y:S04]  /*3ee90*/  LDL.LU R251, [R1+0x129c] ;  /* 0x00129c0001fb7983 */ /* 0x000ee80000300800 */
[----:B------:R1:W-:Y:S01]  /*3eea0*/  @P1 STG.E desc[UR6][R14.64], R250 ;  /* 0x000000fa0e001986 */ /* 0x0003e2000c101906 */
[----:B------:R-:W-:-:S03]  /*3eeb0*/  LOP3.LUT P1, RZ, R8, 0x4, RZ, 0xc0, !PT ;  /* 0x0000000408ff7812 */ /* 0x000fc6000782c0ff */
[----:B------:R-:W3:Y:S01]  /*3eec0*/  LDL.LU R167, [R1+0x5a4] ;  /* 0x0005a40001a77983 */ /* 0x000ee20000300800 */
[----:B-1----:R-:W-:-:S03]  /*3eed0*/  IMAD.WIDE R14, R230, 0x4, R4 ;  /* 0x00000004e60e7825 */ /* 0x002fc600078e0204 */
[----:B------:R-:W3:Y:S06]  /*3eee0*/  LDL.LU R250, [R1+0x1a4] ;  /* 0x0001a40001fa7983 */ /* 0x000eec0000300800 */
[----:B------:R1:W-:Y:S01]  /*3eef0*/  @P1 STG.E desc[UR6][R14.64], R231 ;  /* 0x000000e70e001986 */ /* 0x0003e2000c101906 */
[----:B------:R-:W-:-:S03]  /*3ef00*/  LOP3.LUT P1, RZ, R8, 0x2, RZ, 0xc0, !PT ;  /* 0x0000000208ff7812 */ /* 0x000fc6000782c0ff */
[----:B------:R-:W3:Y:S01]  /*3ef10*/  LDL.LU R230, [R1+0x12a0] ;  /* 0x0012a00001e67983 */ /* 0x000ee20000300800 */
[----:B-1----:R-:W-:-:S03]  /*3ef20*/  IMAD.WIDE R14, R252, 0x4, R2 ;  /* 0x00000004fc0e7825 */ /* 0x002fc600078e0202 */
[----:B------:R-:W3:Y:S06]  /*3ef30*/  LDL.LU R231, [R1+0xd98] ;  /* 0x000d980001e77983 */ /* 0x000eec0000300800 */
[----:B--2---:R1:W-:Y:S01]  /*3ef40*/  @P1 STG.E desc[UR6][R14.64], R20 ;  /* 0x000000140e001986 */ /* 0x0043e2000c101906 */
[----:B------:R-:W-:Y:S01]  /*3ef50*/  LOP3.LUT P1, RZ, R8, 0x1, RZ, 0xc0, !PT ;  /* 0x0000000108ff7812 */ /* 0x000fe2000782c0ff */
[----:B-1----:R-:W-:Y:S02]  /*3ef60*/  IMAD.WIDE R14, R252, 0x4, R4 ;  /* 0x00000004fc0e7825 */ /* 0x002fe400078e0204 */
[----:B------:R-:W2:Y:S10]  /*3ef70*/  LDL.LU R20, [R1+0x12a4] ;  /* 0x0012a40001147983 */ /* 0x000eb40000300800 */
[----:B----4-:R1:W-:Y:S01]  /*3ef80*/  @P1 STG.E desc[UR6][R14.64], R23 ;  /* 0x000000170e001986 */ /* 0x0103e2000c101906 */
[----:B------:R-:W-:-:S03]  /*3ef90*/  LOP3.LUT P1, RZ, R12, 0x80000000, RZ, 0xc0, !PT ;  /* 0x800000000cff7812 */ /* 0x000fc6000782c0ff */
[----:B------:R-:W4:Y:S01]  /*3efa0*/  LDL.LU R252, [R1+0x5a8] ;  /* 0x0005a80001fc7983 */ /* 0x000f220000300800 */
[----:B-1----:R-:W-:-:S09]  /*3efb0*/  IMAD.WIDE R14, R13, 0x4, R2 ;  /* 0x000000040d0e7825 */ /* 0x002fd200078e0202 */
        /* <DEDUP_REMOVED lines=9> */
[----:B------:R1:W-:Y:S04]  /*3f050*/  @P1 STG.E desc[UR6][R14.64], R18 ;  /* 0x000000120e001986 */ /* 0x0003e8000c101906 */
[----:B-1----:R-:W2:Y:S01]  /*3f060*/  LDL.LU R18, [R1+0x1788] ;  /* 0x0017880001127983 */ /* 0x002ea20000300800 */
[----:B------:R-:W-:Y:S02]  /*3f070*/  LOP3.LUT P1, RZ, R12, 0x8000000, RZ, 0xc0, !PT ;  /* 0x080000000cff7812 */ /* 0x000fe4000782c0ff */
[----:B------:R-:W-:Y:S01]  /*3f080*/  LOP3.LUT P2, RZ, R17, 0x10000, RZ, 0xc0, !PT ;  /* 0x0001000011ff7812 */ /* 0x000fe2000784c0ff */
[----:B---3--:R-:W-:Y:S01]  /*3f090*/  IMAD.WIDE R14, R229, 0x4, R2 ;  /* 0x00000004e50e7825 */ /* 0x008fe200078e0202 */
[C---:B------:R-:W-:Y:S02]  /*3f0a0*/  LOP3.LUT P3, RZ, R17.reuse, 0x20000, RZ, 0xc0, !PT ;  /* 0x0002000011ff7812 */ /* 0x040fe4000786c0ff */
[----:B------:R-:W-:-:S07]  /*3f0b0*/  LOP3.LUT P4, RZ, R17, 0x40000, RZ, 0xc0, !PT ;  /* 0x0004000011ff7812 */ /* 0x000fce000788c0ff */
        /* <DEDUP_REMOVED lines=9> */
[----:B-1----:R-:W-:-:S05]  /*3f150*/  IMAD.WIDE R14, R230, 0x4, R2 ;  /* 0x00000004e60e7825 */ /* 0x002fca00078e0202 */
[----:B------:R1:W-:Y:S02]  /*3f160*/  @P5 STG.E desc[UR6][R14.64], R231 ;  /* 0x000000e70e005986 */ /* 0x0003e4000c101906 */
[----:B-1----:R-:W-:Y:S02]  /*3f170*/  IMAD.WIDE R14, R230, 0x4, R4 ;  /* 0x00000004e60e7825 */ /* 0x002fe400078e0204 */
[----:B------:R-:W3:Y:S04]  /*3f180*/  LDL.LU R231, [R1+0x12ac] ;  /* 0x0012ac0001e77983 */ /* 0x000ee80000300800 */
[----:B------:R-:W3:Y:S04]  /*3f190*/  LDL.LU R230, [R1+0x1ac] ;  /* 0x0001ac0001e67983 */ /* 0x000ee80000300800 */
[----:B--2---:R1:W-:Y:S04]  /*3f1a0*/  @P6 STG.E desc[UR6][R14.64], R18 ;  /* 0x000000120e006986 */ /* 0x0043e8000c101906 */
[----:B-1----:R-:W2:Y:S04]  /*3f1b0*/  LDL.LU R18, [R1+0x1784] ;  /* 0x0017840001127983 */ /* 0x002ea80000300800 */
[----:B------:R-:W3:Y:S04]  /*3f1c0*/  LDL.LU R166, [R1+0x1a8] ;  /* 0x0001a80001a67983 */ /* 0x000ee80000300800 */
[----:B------:R-:W3:Y:S04]  /*3f1d0*/  LDL.LU R167, [R1+0xd9c] ;  /* 0x000d9c0001a77983 */ /* 0x000ee80000300800 */
[----:B------:R-:W3:Y:S01]  /*3f1e0*/  LDL.LU R251, [R1+0x12a8] ;  /* 0x0012a80001fb7983 */ /* 0x000ee20000300800 */
[----:B------:R-:W-:-:S03]  /*3f1f0*/  LOP3.LUT P0, RZ, R17, 0x200000, RZ, 0xc0, !PT ;  /* 0x0020000011ff7812 */ /* 0x000fc6000780c0ff */
[----:B------:R-:W3:Y:S01]  /*3f200*/  LDL.LU R250, [R1+0x9ac] ;  /* 0x0009ac0001fa7983 */ /* 0x000ee20000300800 */
[----:B------:R-:W-:-:S09]  /*3f210*/  IMAD.WIDE R14, R20, 0x4, R2 ;  /* 0x00000004140e7825 */ /* 0x000fd200078e0202 */
[----:B----4-:R1:W-:Y:S04]  /*3f220*/  @P0 STG.E desc[UR6][R14.64], R252 ;  /* 0x000000fc0e000986 */ /* 0x0103e8000c101906 */
[----:B-1----:R-:W4:Y:S01]  /*3f230*/  LDL.LU R252, [R1+0x5ac] ;  /* 0x0005ac0001fc7983 */ /* 0x002f220000300800 */
[----:B------:R-:W-:Y:S01]  /*3f240*/  LOP3.LUT R12, R12, 0xfff7ffff, RZ, 0xc0, !PT ;  /* 0xfff7ffff0c0c7812 */ /* 0x000fe200078ec0ff */
[----:B------:R-:W-:Y:S02]  /*3f250*/  IMAD.WIDE R14, R20, 0x4, R4 ;  /* 0x00000004140e7825 */ /* 0x000fe400078e0204 */
[----:B------:R-:W4:Y:S01]  /*3f260*/  LDL.LU R20, [R1+0x12b0] ;  /* 0x0012b00001147983 */ /* 0x000f220000300800 */
[C---:B------:R-:W-:Y:S02]  /*3f270*/  LOP3.LUT P4, RZ, R17.reuse, 0x400000, RZ, 0xc0, !PT ;  /* 0x0040000011ff7812 */ /* 0x040fe4000788c0ff */
[----:B------:R-:W-:-:S02]  /*3f280*/  LOP3.LUT P5, RZ, R17, 0x800000, RZ, 0xc0, !PT ;  /* 0x0080000011ff7812 */ /* 0x000fc400078ac0ff */
[C---:B------:R-:W-:Y:S02]  /*3f290*/  LOP3.LUT P6, RZ, R17.reuse, 0x1000000, RZ, 0xc0, !PT ;  /* 0x0100000011ff7812 */ /* 0x040fe400078cc0ff */
[----:B------:R-:W-:Y:S02]  /*3f2a0*/  LOP3.LUT P0, RZ, R17, 0x2000000, RZ, 0xc0, !PT ;  /* 0x0200000011ff7812 */ /* 0x000fe4000780c0ff */
        /* <DEDUP_REMOVED lines=24> */
[----:B------:R-:W2:Y:S04]  /*3f430*/  LDL.LU R17, [R1+0xda0] ;  /* 0x000da00001117983 */ /* 0x000ea80000300800 */
        /* <DEDUP_REMOVED lines=10> */
[----:B---3--:R1:W-:Y:S04]  /*3f4e0*/  @P4 STG.E desc[UR6][R14.64], R166 ;  /* 0x000000a60e004986 */ /* 0x0083e8000c101906 */
[----:B------:R-:W3:Y:S01]  /*3f4f0*/  LDL.LU R229, [R1+0xda8] ;  /* 0x000da80001e57983 */ /* 0x000ee20000300800 */
[----:B-1----:R-:W-:-:S03]  /*3f500*/  IMAD.WIDE R14, R251, 0x4, R2 ;  /* 0x00000004fb0e7825 */ /* 0x002fc600078e0202 */
[----:B------:R-:W3:Y:S04]  /*3f510*/  LDL.LU R166, [R1+0x12c0] ;  /* 0x0012c00001a67983 */ /* 0x000ee80000300800 */
[----:B------:R1:W-:Y:S02]  /*3f520*/  @P5 STG.E desc[UR6][R14.64], R167 ;  /* 0x000000a70e005986 */ /* 0x0003e4000c101906 */
[----:B-1----:R-:W-:Y:S02]  /*3f530*/  IMAD.WIDE R14, R251, 0x4, R4 ;  /* 0x00000004fb0e7825 */ /* 0x002fe400078e0204 */
[----:B------:R-:W3:Y:S04]  /*3f540*/  LDL.LU R167, [R1+0x9b8] ;  /* 0x0009b80001a77983 */ /* 0x000ee80000300800 */
[----:B------:R1:W-:Y:S04]  /*3f550*/  @P6 STG.E desc[UR6][R14.64], R250 ;  /* 0x000000fa0e006986 */ /* 0x0003e8000c101906 */
[----:B------:R-:W3:Y:S04]  /*3f560*/  LDL.LU R251, [R1+0x5b8] ;  /* 0x0005b80001fb7983 */ /* 0x000ee80000300800 */
[----:B-1----:R-:W3:Y:S01]  /*3f570*/  LDL.LU R250, [R1+0x12c4] ;  /* 0x0012c40001fa7983 */ /* 0x002ee20000300800 */
[----:B------:R-:W-:-:S05]  /*3f580*/  IMAD.WIDE R14, R231, 0x4, R2 ;  /* 0x00000004e70e7825 */ /* 0x000fca00078e0202 */
[----:B----4-:R1:W-:Y:S02]  /*3f590*/  @P0 STG.E desc[UR6][R14.64], R252 ;  /* 0x000000fc0e000986 */ /* 0x0103e4000c101906 */
[----:B-1----:R-:W-:Y:S02]  /*3f5a0*/  IMAD.WIDE R14, R231, 0x4, R4 ;  /* 0x00000004e70e7825 */ /* 0x002fe400078e0204 */
[----:B------:R-:W4:Y:S04]  /*3f5b0*/  LDL.LU R252, [R1+0x1b8] ;  /* 0x0001b80001fc7983 */ /* 0x000f280000300800 */
[----:B------:R1:W-:Y:S04]  /*3f5c0*/  @P1 STG.E desc[UR6][R14.64], R230 ;  /* 0x000000e60e001986 */ /* 0x0003e8000c101906 */
[----:B------:R-:W4:Y:S04]  /*3f5d0*/  LDL.LU R231, [R1+0xdac] ;  /* 0x000dac0001e77983 */ /* 0x000f280000300800 */
[----:B-1----:R-:W4:Y:S01]  /*3f5e0*/  LDL.LU R230, [R1+0x12c8] ;  /* 0x0012c80001e67983 */ /* 0x002f220000300800 */
[----:B------:R-:W-:Y:S01]  /*3f5f0*/  LOP3.LUT P1, RZ, R12, 0x4000000, RZ, 0xc0, !PT ;  /* 0x040000000cff7812 */ /* 0x000fe2000782c0ff */
[----:B------:R-:W-:Y:S01]  /*3f600*/  IMAD.WIDE R14, R20, 0x4, R2 ;  /* 0x00000004140e7825 */ /* 0x000fe200078e0202 */
[----:B------:R-:W-:-:S02]  /*3f610*/  LOP3.LUT P2, RZ, R18, 0x8, RZ, 0xc0, !PT ;  /* 0x0000000812ff7812 */ /* 0x000fc4000784c0ff */
[C---:B------:R-:W-:Y:S02]  /*3f620*/  LOP3.LUT P3, RZ, R18.reuse, 0x10, RZ, 0xc0, !PT ;  /* 0x0000001012ff7812 */ /* 0x040fe4000786c0ff */
[C---:B------:R-:W-:Y:S02]  /*3f630*/  LOP3.LUT P4, RZ, R18.reuse, 0x20, RZ, 0xc0, !PT ;  /* 0x0000002012ff7812 */ /* 0x040fe4000788c0ff */
[C---:B------:R-:W-:Y:S02]  /*3f640*/  LOP3.LUT P5, RZ, R18.reuse, 0x40, RZ, 0xc0, !PT ;  /* 0x0000004012ff7812 */ /* 0x040fe400078ac0ff */
[----:B------:R-:W-:-:S03]  /*3f650*/  LOP3.LUT P6, RZ, R18, 0x80, RZ, 0xc0, !PT ;  /* 0x0000008012ff7812 */ /* 0x000fc600078cc0ff */
[----:B--2---:R1:W-:Y:S02]  /*3f660*/  @P1 STG.E desc[UR6][R14.64], R17 ;  /* 0x000000110e001986 */ /* 0x0043e4000c101906 */
        /* <DEDUP_REMOVED lines=22> */
[----:B---3--:R-:W-:-:S05]  /*3f7d0*/  IMAD.WIDE R14, R166, 0x4, R2 ;  /* 0x00000004a60e7825 */ /* 0x008fca00078e0202 */
[----:B------:R1:W-:Y:S02]  /*3f7e0*/  @P2 STG.E desc[UR6][R14.64], R229 ;  /* 0x000000e50e002986 */ /* 0x0003e4000c101906 */
[----:B-1----:R-:W-:Y:S02]  /*3f7f0*/  IMAD.WIDE R14, R166, 0x4, R4 ;  /* 0x00000004a60e7825 */ /* 0x002fe400078e0204 */
[----:B------:R-:W3:Y:S04]  /*3f800*/  LDL.LU R166, [R1+0x5bc] ;  /* 0x0005bc0001a67983 */ /* 0x000ee80000300800 */
[----:B------:R1:W-:Y:S02]  /*3f810*/  @P3 STG.E desc[UR6][R14.64], R167 ;  /* 0x000000a70e003986 */ /* 0x0003e4000c101906 */
[----:B-1----:R-:W-:-:S02]  /*3f820*/  IMAD.WIDE R14, R250, 0x4, R2 ;  /* 0x00000004fa0e7825 */ /* 0x002fc400078e0202 */
[----:B------:R-:W3:Y:S04]  /*3f830*/  LDL.LU R167, [R1+0x12cc] ;  /* 0x0012cc0001a77983 */ /* 0x000ee80000300800 */
[----:B------:R1:W-:Y:S02]  /*3f840*/  @P4 STG.E desc[UR6][R14.64], R251 ;  /* 0x000000fb0e004986 */ /* 0x0003e4000c101906 */
[----:B-1----:R-:W-:Y:S02]  /*3f850*/  IMAD.WIDE R14, R250, 0x4, R4 ;  /* 0x00000004fa0e7825 */ /* 0x002fe400078e0204 */
[----:B------:R-:W3:Y:S04]  /*3f860*/  LDL.LU R251, [R1+0x1bc] ;  /* 0x0001bc0001fb7983 */ /* 0x000ee80000300800 */
[----:B----4-:R1:W-:Y:S04]  /*3f870*/  @P5 STG.E desc[UR6][R14.64], R252 ;  /* 0x000000fc0e005986 */ /* 0x0103e8000c101906 */
[----:B------:R-:W4:Y:S04]  /*3f880*/  LDL.LU R250, [R1+0xdb0] ;  /* 0x000db00001fa7983 */ /* 0x000f280000300800 */
[----:B-1----:R-:W4:Y:S01]  /*3f890*/  LDL.LU R252, [R1+0x12d0] ;  /* 0x0012d00001fc7983 */ /* 0x002f220000300800 */
[----:B------:R-:W-:-:S05]  /*3f8a0*/  IMAD.WIDE R14, R230, 0x4, R2 ;  /* 0x00000004e60e7825 */ /* 0x000fca00078e0202 */
[----:B------:R1:W-:Y:S04]  /*3f8b0*/  @P6 STG.E desc[UR6][R14.64], R231 ;  /* 0x000000e70e006986 */ /* 0x0003e8000c101906 */
[----:B-1----:R-:W4:Y:S01]  /*3f8c0*/  LDL.LU R231, [R1+0x9c0] ;  /* 0x0009c00001e77983 */ /* 0x002f220000300800 */
[----:B------:R-:W-:Y:S01]  /*3f8d0*/  LOP3.LUT P0, RZ, R18, 0x100, RZ, 0xc0, !PT ;  /* 0x0000010012ff7812 */ /* 0x000fe2000780c0ff */
[----:B------:R-:W-:Y:S02]  /*3f8e0*/  IMAD.WIDE R14, R230, 0x4, R4 ;  /* 0x00000004e60e7825 */ /* 0x000fe400078e0204 */
[----:B------:R-:W4:Y:S10]  /*3f8f0*/  LDL.LU R230, [R1+0x5c0] ;  /* 0x0005c00001e67983 */ /* 0x000f340000300800 */
[----:B--2---:R1:W-:Y:S04]  /*3f900*/  @P0 STG.E desc[UR6][R14.64], R20 ;  /* 0x000000140e000986 */ /* 0x0043e8000c101906 */
[----:B-1----:R-:W2:Y:S04]  /*3f910*/  LDL.LU R20, [R1+0x12d4] ;  /* 0x0012d40001147983 */ /* 0x002ea80000300800 */
        /* <DEDUP_REMOVED lines=8> */
[----:B------:R-:W2:Y:S01]  /*3f9a0*/  LDL.LU R164, [R1+0x12e0] ;  /* 0x0012e00001a47983 */ /* 0x000ea20000300800 */
[----:B------:R-:W-:-:S03]  /*3f9b0*/  LOP3.LUT P4, RZ, R18, 0x200, RZ, 0xc0, !PT ;  /* 0x0000020012ff7812 */ /* 0x000fc6000788c0ff */
[----:B------:R-:W2:Y:S01]  /*3f9c0*/  LDL.LU R165, [R1+0x9c8] ;  /* 0x0009c80001a57983 */ /* 0x000ea20000300800 */
[----:B------:R-:W-:-:S03]  /*3f9d0*/  LOP3.LUT P5, RZ, R18, 0x400, RZ, 0xc0, !PT ;  /* 0x0000040012ff7812 */ /* 0x000fc600078ac0ff */
[----:B------:R-:W2:Y:S04]  /*3f9e0*/  LDL.LU R228, [R1+0x5c8] ;  /* 0x0005c80001e47983 */ /* 0x000ea80000300800 */
[----:B------:R-:W2:Y:S01]  /*3f9f0*/  LDL.LU R229, [R1+0x12e4] ;  /* 0x0012e40001e57983 */ /* 0x000ea20000300800 */
[C---:B------:R-:W-:Y:S02]  /*3fa00*/  LOP3.LUT P6, RZ, R18.reuse, 0x800, RZ, 0xc0, !PT ;  /* 0x0000080012ff7812 */ /* 0x040fe400078cc0ff */
[C---:B------:R-:W-:Y:S02]  /*3fa10*/  LOP3.LUT P0, RZ, R18.reuse, 0x1000, RZ, 0xc0, !PT ;  /* 0x0000100012ff7812 */ /* 0x040fe4000780c0ff */
        /* <DEDUP_REMOVED lines=8> */
[----:B------:R1:W-:Y:S02]  /*3faa0*/  @P4 STG.E desc[UR6][R14.64], R166 ;  /* 0x000000a60e004986 */ /* 0x0003e4000c101906 */
[----:B-1----:R-:W-:Y:S02]  /*3fab0*/  IMAD.WIDE R14, R167, 0x4, R4 ;  /* 0x00000004a70e7825 */ /* 0x002fe400078e0204 */
[----:B------:R-:W3:Y:S04]  /*3fac0*/  LDL.LU R166, [R1+0x1c8] ;  /* 0x0001c80001a67983 */ /* 0x000ee80000300800 */
[----:B------:R4:W-:Y:S02]  /*3fad0*/  @P5 STG.E desc[UR6][R14.64], R251 ;  /* 0x000000fb0e005986 */ /* 0x0009e4000c101906 */
[----:B----4-:R-:W-:-:S02]  /*3fae0*/  IMAD.WIDE R14, R252, 0x4, R2 ;  /* 0x00000004fc0e7825 */ /* 0x010fc400078e0202 */
[----:B------:R-:W4:Y:S04]  /*3faf0*/  LDL.LU R251, [R1+0x12e8] ;  /* 0x0012e80001fb7983 */ /* 0x000f280000300800 */
[----:B------:R1:W-:Y:S04]  /*3fb00*/  @P6 STG.E desc[UR6][R14.64], R250 ;  /* 0x000000fa0e006986 */ /* 0x0003e8000c101906 */
[----:B------:R-:W4:Y:S01]  /*3fb10*/  LDL.LU R167, [R1+0xdbc] ;  /* 0x000dbc0001a77983 */ /* 0x000f220000300800 */
[----:B-1----:R-:W-:-:S03]  /*3fb20*/  IMAD.WIDE R14, R252, 0x4, R4 ;  /* 0x00000004fc0e7825 */ /* 0x002fc600078e0204 */
[----:B------:R-:W4:Y:S04]  /*3fb30*/  LDL.LU R250, [R1+0x9cc] ;  /* 0x0009cc0001fa7983 */ /* 0x000f280000300800 */
[----:B------:R1:W-:Y:S04]  /*3fb40*/  @P0 STG.E desc[UR6][R14.64], R231 ;  /* 0x000000e70e000986 */ /* 0x0003e8000c101906 */
[----:B------:R-:W4:Y:S04]  /*3fb50*/  LDL.LU R252, [R1+0x5cc] ;  /* 0x0005cc0001fc7983 */ /* 0x000f280000300800 */
[----:B-1----:R-:W4:Y:S01]  /*3fb60*/  LDL.LU R231, [R1+0x12ec] ;  /* 0x0012ec0001e77983 */ /* 0x002f220000300800 */
[----:B------:R-:W-:-:S04]  /*3fb70*/  LOP3.LUT R12, R12, 0xffffdfff, RZ, 0xc0, !PT ;  /* 0xffffdfff0c0c7812 */ /* 0x000fc800078ec0ff */
        /* <DEDUP_REMOVED lines=17> */
[----:B--2---:R-:W-:-:S12]  /*3fc90*/  IMAD.WIDE R14, R20, 0x4, R2 ;  /* 0x00000004140e7825 */ /* 0x004fd800078e0202 */
[----:B------:R1:W-:Y:S02]  /*3fca0*/  @P1 STG.E desc[UR6][R14.64], R230 ;  /* 0x000000e60e001986 */ /* 0x0003e4000c101906 */
[----:B-1----:R-:W-:Y:S02]  /*3fcb0*/  IMAD.WIDE R14, R20, 0x4, R4 ;  /* 0x00000004140e7825 */ /* 0x002fe400078e0204 */
[----:B------:R-:W2:Y:S04]  /*3fcc0*/  LDL.LU R230, [R1+0xdc0] ;  /* 0x000dc00001e67983 */ /* 0x000ea80000300800 */
        /* <DEDUP_REMOVED lines=30> */
[----:B----4-:R-:W-:-:S05]  /*3feb0*/  IMAD.WIDE R14, R251, 0x4, R2 ;  /* 0x00000004fb0e7825 */ /* 0x010fca00078e0202 */
[----:B------:R1:W-:Y:S01]  /*3fec0*/  @P3 STG.E desc[UR6][R14.64], R167 ;  /* 0x000000a70e003986 */ /* 0x0003e2000c101906 */
[----:B------:R-:W-:Y:S01]  /*3fed0*/  LOP3.LUT P6, RZ, R18, 0x4000000, RZ, 0xc0, !PT ;  /* 0x0400000012ff7812 */ /* 0x000fe200078cc0ff */
        /* <DEDUP_REMOVED lines=8> */
[----:B------:R-:W4:Y:S04]  /*3ff60*/  LDL.LU R228, [R1+0x9d0] ;  /* 0x0009d00001e47983 */ /* 0x000f280000300800 */
[----:B------:R-:W4:Y:S04]  /*3ff70*/  LDL.LU R229, [R1+0x5d0] ;  /* 0x0005d00001e57983 */ /* 0x000f280000300800 */
[----:B------:R-:W4:Y:S04]  /*3ff80*/  LDL.LU R166, [R1+0x12f4] ;  /* 0x0012f40001a67983 */ /* 0x000f280000300800 */
[----:B------:R-:W4:Y:S01]  /*3ff90*/  LDL.LU R167, [R1+0x1d0] ;  /* 0x0001d00001a77983 */ /* 0x000f220000300800 */
[----:B------:R-:W-:-:S03]  /*3ffa0*/  LOP3.LUT P0, RZ, R18, 0x8000000, RZ, 0xc0, !PT ;  /* 0x0800000012ff7812 */ /* 0x000fc6000780c0ff */
[----:B------:R-:W4:Y:S04]  /*3ffb0*/  LDL.LU R252, [R1+0xdc4] ;  /* 0x000dc40001fc7983 */ /* 0x000f280000300800 */
[----:B------:R-:W4:Y:S04]  /*3ffc0*/  LDL.LU R250, [R1+0x9d4] ;  /* 0x0009d40001fa7983 */ /* 0x000f280000300800 */
[----:B------:R-:W4:Y:S01]  /*3ffd0*/  LDL.LU R251, [R1+0x5d4] ;  /* 0x0005d40001fb7983 */ /* 0x000f220000300800 */
[----:B--2---:R-:W-:-:S05]  /*3ffe0*/  IMAD.WIDE R14, R20, 0x4, R2 ;  /* 0x00000004140e7825 */ /* 0x004fca00078e0202 */
[----:B------:R1:W-:Y:S04]  /*3fff0*/  @P0 STG.E desc[UR6][R14.64], R230 ;  /* 0x000000e60e000986 */ /* 0x0003e8000c101906 */
[----:B-1----:R-:W2:Y:S01]  /*40000*/  LDL.LU R230, [R1+0x12fc] ;  /* 0x0012fc0001e67983 */ /* 0x002ea20000300800 */
[----:B------:R-:W-:-:S03]  /*40010*/  IMAD.WIDE R14, R20, 0x4, R4 ;  /* 0x00000004140e7825 */ /* 0x000fc600078e0204 */
[----:B------:R-:W2:Y:S01]  /*40020*/  LDL.LU R20, [R1+0x1d4] ;  /* 0x0001d40001147983 */ /* 0x000ea20000300800 */
[----:B------:R-:W-:-:S03]  /*40030*/  LOP3.LUT R12, R12, 0xfffffff7, RZ, 0xc0, !PT ;  /* 0xfffffff70c0c7812 */ /* 0x000fc600078ec0ff */
[----:B------:R-:W2:Y:S01]  /*40040*/  LDL.LU R17, [R1+0x1300] ;  /* 0x0013000001117983 */ /* 0x000ea20000300800 */
[C---:B------:R-:W-:Y:S02]  /*40050*/  LOP3.LUT P4, RZ, R18.reuse, 0x10000000, RZ, 0xc0, !PT ;  /* 0x1000000012ff7812 */ /* 0x040fe4000788c0ff */
[C---:B------:R-:W-:Y:S02]  /*40060*/  LOP3.LUT P5, RZ, R18.reuse, 0x20000000, RZ, 0xc0, !PT ;  /* 0x2000000012ff7812 */ /* 0x040fe400078ac0ff */
[C---:B------:R-:W-:Y:S02]  /*40070*/  LOP3.LUT P6, RZ, R18.reuse, 0x40000000, RZ, 0xc0, !PT ;  /* 0x4000000012ff7812 */ /* 0x040fe400078cc0ff */
        /* <DEDUP_REMOVED lines=11> */
[----:B---3--:R-:W-:-:S13]  /*40130*/  LOP3.LUT P1, RZ, R19, 0x100, RZ, 0xc0, !PT ;  /* 0x0000010013ff7812 */ /* 0x008fda000782c0ff */
        /* <DEDUP_REMOVED lines=18> */
[----:B----4-:R1:W-:Y:S10]  /*40260*/  @P4 STG.E desc[UR6][R14.64], R228 ;  /* 0x000000e40e004986 */ /* 0x0103f4000c101906 */
[----:B------:R-:W-:-:S02]  /*40270*/  @P1 LOP3.LUT R12, R12, 0x200, RZ, 0xfc, !PT ;  /* 0x000002000c0c1812 */ /* 0x000fc400078efcff */
[----:B------:R-:W-:Y:S01]  /*40280*/  LOP3.LUT P1, RZ, R19, 0x2, RZ, 0xc0, !PT ;  /* 0x0000000213ff7812 */ /* 0x000fe2000782c0ff */
[----:B-1----:R-:W-:Y:S01]  /*40290*/  IMAD.WIDE R14, R166, 0x4, R2 ;  /* 0x00000004a60e7825 */ /* 0x002fe200078e0202 */
[----:B------:R-:W-:Y:S01]  /*402a0*/  LOP3.LUT R12, R12, 0xfffffbff, RZ, 0xc0, !PT ;  /* 0xfffffbff0c0c7812 */ /* 0x000fe200078ec0ff */
[----:B------:R-:W3:Y:S04]  /*402b0*/  LDL.LU R228, [R1+0x1dc] ;  /* 0x0001dc0001e47983 */ /* 0x000ee80000300800 */
[----:B------:R1:W-:Y:S06]  /*402c0*/  @P5 STG.E desc[UR6][R14.64], R229 ;  /* 0x000000e50e005986 */ /* 0x0003ec000c101906 */
[----:B------:R-:W-:-:S02]  /*402d0*/  @P1 LOP3.LUT R12, R12, 0x400, RZ, 0xfc, !PT ;  /* 0x000004000c0c1812 */ /* 0x000fc400078efcff */
[----:B------:R-:W-:Y:S01]  /*402e0*/  LOP3.LUT P1, RZ, R19, 0x1, RZ, 0xc0, !PT ;  /* 0x0000000113ff7812 */ /* 0x000fe2000782c0ff */
[----:B-1----:R-:W-:Y:S01]  /*402f0*/  IMAD.WIDE R14, R166, 0x4, R4 ;  /* 0x00000004a60e7825 */ /* 0x002fe200078e0204 */
[----:B------:R-:W4:Y:S04]  /*40300*/  LDL.LU R229, [R1+0xdd0] ;  /* 0x000dd00001e57983 */ /* 0x000f280000300800 */
[----:B------:R1:W-:Y:S04]  /*40310*/  @P6 STG.E desc[UR6][R14.64], R167 ;  /* 0x000000a70e006986 */ /* 0x0003e8000c101906 */
[----:B------:R-:W4:Y:S01]  /*40320*/  LDL.LU R166, [R1+0x1310] ;  /* 0x0013100001a67983 */ /* 0x000f220000300800 */
        /* <DEDUP_REMOVED lines=8> */
[----:B--2---:R-:W-:-:S03]  /*403b0*/  IMAD.WIDE R14, R230, 0x4, R2 ;  /* 0x00000004e60e7825 */ /* 0x004fc600078e0202 */
[----:B------:R-:W2:Y:S06]  /*403c0*/  LDL.LU R250, [R1+0x177c] ;  /* 0x00177c0001fa7983 */ /* 0x000eac0000300800 */
[----:B------:R1:W-:Y:S01]  /*403d0*/  @P1 STG.E desc[UR6][R14.64], R251 ;  /* 0x000000fb0e001986 */ /* 0x0003e2000c101906 */
[----:B------:R-:W-:Y:S01]  /*403e0*/  LOP3.LUT P1, RZ, R12, 0x200, RZ, 0xc0, !PT ;  /* 0x000002000cff7812 */ /* 0x000fe2000782c0ff */
[----:B-1----:R-:W-:Y:S02]  /*403f0*/  IMAD.WIDE R14, R230, 0x4, R4 ;  /* 0x00000004e60e7825 */ /* 0x002fe400078e0204 */
[----:B------:R-:W2:Y:S04]  /*40400*/  LDL.LU R251, [R1+0x1778] ;  /* 0x0017780001fb7983 */ /* 0x000ea80000300800 */
[----:B------:R-:W2:Y:S06]  /*40410*/  LDL.LU R230, [R1+0x1774] ;  /* 0x0017740001e67983 */ /* 0x000eac0000300800 */
[----:B------:R1:W-:Y:S04]  /*40420*/  @P1 STG.E desc[UR6][R14.64], R20 ;  /* 0x000000140e001986 */ /* 0x0003e8000c101906 */
[----:B-1----:R-:W2:Y:S01]  /*40430*/  LDL.LU R20, [R1+0x1770] ;  /* 0x0017700001147983 */ /* 0x002ea20000300800 */
        /* <DEDUP_REMOVED lines=24> */
[----:B-1----:R-:W-:Y:S01]  /*405c0*/  IMAD.WIDE R14, R165, 0x4, R4 ;  /* 0x00000004a50e7825 */ /* 0x002fe200078e0204 */
[C---:B------:R-:W-:Y:S02]  /*405d0*/  LOP3.LUT P6, RZ, R19.reuse, 0x2000, RZ, 0xc0, !PT ;  /* 0x0000200013ff7812 */ /* 0x040fe400078cc0ff */
[----:B------:R-:W-:Y:S02]  /*405e0*/  LOP3.LUT P0, RZ, R19, 0x4000, RZ, 0xc0, !PT ;  /* 0x0000400013ff7812 */ /* 0x000fe4000780c0ff */
[----:B---3--:R4:W-:Y:S02]  /*405f0*/  @P3 STG.E desc[UR6][R14.64], R228 ;  /* 0x000000e40e003986 */ /* 0x0089e4000c101906 */
[----:B----4-:R-:W-:-:S05]  /*40600*/  IMAD.WIDE R14, R166, 0x4, R2 ;  /* 0x00000004a60e7825 */ /* 0x010fca00078e0202 */
        /* <DEDUP_REMOVED lines=8> */
[----:B------:R-:W4:Y:S04]  /*40690*/  LDL.LU R229, [R1+0x1320] ;  /* 0x0013200001e57983 */ /* 0x000f280000300800 */
[----:B--2---:R1:W-:Y:S04]  /*406a0*/  @P0 STG.E desc[UR6][R14.64], R20 ;  /* 0x000000140e000986 */ /* 0x0043e8000c101906 */
[----:B-1----:R-:W2:Y:S04]  /*406b0*/  LDL.LU R20, [R1+0x176c] ;  /* 0x00176c0001147983 */ /* 0x002ea80000300800 */
[----:B------:R-:W4:Y:S04]  /*406c0*/  LDL.LU R252, [R1+0xdd4] ;  /* 0x000dd40001fc7983 */ /* 0x000f280000300800 */
[----:B------:R-:W4:Y:S04]  /*406d0*/  LDL.LU R0, [R1+0x9e4] ;  /* 0x0009e40001007983 */ /* 0x000f280000300800 */
[----:B------:R-:W4:Y:S04]  /*406e0*/  LDL.LU R165, [R1+0x5e4] ;  /* 0x0005e40001a57983 */ /* 0x000f280000300800 */
[----:B------:R-:W4:Y:S01]  /*406f0*/  LDL.LU R167, [R1+0x131c] ;  /* 0x00131c0001a77983 */ /* 0x000f220000300800 */
[----:B------:R-:W-:-:S03]  /*40700*/  LOP3.LUT P0, RZ, R19, 0x8000000, RZ, 0xc0, !PT ;  /* 0x0800000013ff7812 */ /* 0x000fc6000780c0ff */
[----:B------:R-:W4:Y:S01]  /*40710*/  LDL.LU R164, [R1+0x1e4] ;  /* 0x0001e40001a47983 */ /* 0x000f220000300800 */
[C---:B------:R-:W-:Y:S02]  /*40720*/  LOP3.LUT P2, RZ, R19.reuse, 0x8000, RZ, 0xc0, !PT ;  /* 0x0000800013ff7812 */ /* 0x040fe4000784c0ff */
[C---:B------:R-:W-:Y:S02]  /*40730*/  LOP3.LUT P5, RZ, R19.reuse, 0x80000, RZ, 0xc0, !PT ;  /* 0x0008000013ff7812 */ /* 0x040fe400078ac0ff */
[C---:B------:R-:W-:Y:S02]  /*40740*/  LOP3.LUT P6, RZ, R19.reuse, 0x400000, RZ, 0xc0, !PT ;  /* 0x0040000013ff7812 */ /* 0x040fe400078cc0ff */
[----:B------:R-:W-:Y:S02]  /*40750*/  LOP3.LUT R12, R12, 0xfffffffb, RZ, 0xc0, !PT ;  /* 0xfffffffb0c0c7812 */ /* 0x000fe400078ec0ff */
[----:B------:R-:W-:-:S07]  /*40760*/  LOP3.LUT P3, RZ, R19, 0x10000, RZ, 0xc0, !PT ;  /* 0x0001000013ff7812 */ /* 0x000fce000786c0ff */
[----:B------:R-:W-:-:S04]  /*40770*/  @P5 LOP3.LUT R12, R12, 0x4, RZ, 0xfc, !PT ;  /* 0x000000040c0c5812 */ /* 0x000fc800078efcff */
[----:B------:R-:W-:Y:S02]  /*40780*/  LOP3.LUT R12, R12, 0xfffffffe, RZ, 0xc0, !PT ;  /* 0xfffffffe0c0c7812 */ /* 0x000fe400078ec0ff */
[C---:B------:R-:W-:Y:S02]  /*40790*/  LOP3.LUT P4, RZ, R19.reuse, 0x20000, RZ, 0xc0, !PT ;  /* 0x0002000013ff7812 */ /* 0x040fe4000788c0ff */
[----:B------:R-:W-:Y:S02]  /*407a0*/  @P6 LOP3.LUT R12, R12, 0x1, RZ, 0xfc, !PT ;  /* 0x000000010c0c6812 */ /* 0x000fe400078efcff */
[C---:B------:R-:W-:Y:S02]  /*407b0*/  LOP3.LUT P6, RZ, R19.reuse, 0x200000, RZ, 0xc0, !PT ;  /* 0x0020000013ff7812 */ /* 0x040fe400078cc0ff */
[----:B------:R-:W-:Y:S02]  /*407c0*/  LOP3.LUT R12, R12, 0xfffffffd, RZ, 0xc0, !PT ;  /* 0xfffffffd0c0c7812 */ /* 0x000fe400078ec0ff */
[----:B------:R-:W-:-:S02]  /*407d0*/  LOP3.LUT P5, RZ, R19, 0x40000, RZ, 0xc0, !PT ;  /* 0x0004000013ff7812 */ /* 0x000fc400078ac0ff */
[----:B------:R-:W-:-:S07]  /*407e0*/  LOP3.LUT P1, RZ, R19, 0x10000000, RZ, 0xc0, !PT ;  /* 0x1000000013ff7812 */ /* 0x000fce000782c0ff */
[----:B------:R-:W-:Y:S02]  /*407f0*/  @P6 LOP3.LUT R12, R12, 0x2, RZ, 0xfc, !PT ;  /* 0x000000020c0c6812 */ /* 0x000fe400078efcff */
[----:B------:R-:W-:Y:S01]  /*40800*/  LOP3.LUT P6, RZ, R19, 0x100000, RZ, 0xc0, !PT ;  /* 0x0010000013ff7812 */ /* 0x000fe200078cc0ff */
[----:B---3--:R-:W-:Y:S01]  /*40810*/  IMAD.WIDE R14, R231, 0x4, R2 ;  /* 0x00000004e70e7825 */ /* 0x008fe200078e0202 */
[----:B--2---:R-:W-:-:S04]  /*40820*/  LOP3.LUT R20, R20, 0xefffffff, RZ, 0xc0, !PT ;  /* 0xefffffff14147812 */ /* 0x004fc800078ec0ff */
[----:B------:R-:W-:Y:S02]  /*40830*/  @P0 LOP3.LUT R20, R20, 0x10000000, RZ, 0xfc, !PT ;  /* 0x1000000014140812 */ /* 0x000fe400078efcff */
[----:B------:R-:W-:Y:S02]  /*40840*/  LOP3.LUT P0, RZ, R19, 0x4000000, RZ, 0xc0, !PT ;  /* 0x0400000013ff7812 */ /* 0x000fe4000780c0ff */
[----:B------:R-:W-:Y:S01]  /*40850*/  LOP3.LUT R20, R20, 0xdfffffff, RZ, 0xc0, !PT ;  /* 0xdfffffff14147812 */ /* 0x000fe200078ec0ff */
[----:B----4-:R1:W-:Y:S10]  /*40860*/  @P2 STG.E desc[UR6][R14.64], R252 ;  /* 0x000000fc0e002986 */ /* 0x0103f4000c101906 */
[----:B------:R-:W-:-:S02]  /*40870*/  @P0 LOP3.LUT R20, R20, 0x20000000, RZ, 0xfc, !PT ;  /* 0x2000000014140812 */ /* 0x000fc400078efcff */
[----:B------:R-:W-:Y:S01]  /*40880*/  LOP3.LUT P0, RZ, R19, 0x2000000, RZ, 0xc0, !PT ;  /* 0x0200000013ff7812 */ /* 0x000fe2000780c0ff */
[----:B-1----:R-:W-:Y:S02]  /*40890*/  IMAD.WIDE R14, R231, 0x4, R4 ;  /* 0x00000004e70e7825 */ /* 0x002fe400078e0204 */
[----:B------:R-:W2:Y:S01]  /*408a0*/  LDL.LU R231, [R1+0x9e8] ;  /* 0x0009e80001e77983 */ /* 0x000ea20000300800 */
[----:B------:R-:W-:-:S03]  /*408b0*/  LOP3.LUT R20, R20, 0xbfffffff, RZ, 0xc0, !PT ;  /* 0xbfffffff14147812 */ /* 0x000fc600078ec0ff */
[----:B------:R-:W3:Y:S04]  /*408c0*/  LDL.LU R252, [R1+0x5e8] ;  /* 0x0005e80001fc7983 */ /* 0x000ee80000300800 */
[----:B------:R-:W4:Y:S02]  /*408d0*/  LDL.LU R13, [R1+0x1324] ;  /* 0x00132400010d7983 */ /* 0x000f240000300800 */
[----:B------:R-:W-:Y:S02]  /*408e0*/  @P0 LOP3.LUT R20, R20, 0x40000000, RZ, 0xfc, !PT ;  /* 0x4000000014140812 */ /* 0x000fe400078efcff */
[----:B------:R-:W-:Y:S01]  /*408f0*/  LOP3.LUT P0, RZ, R19, 0x1000000, RZ, 0xc0, !PT ;  /* 0x0100000013ff7812 */ /* 0x000fe2000780c0ff */
[----:B------:R1:W-:Y:S01]  /*40900*/  @P3 STG.E desc[UR6][R14.64], R0 ;  /* 0x000000000e003986 */ /* 0x0003e2000c101906 */
[----:B------:R-:W-:-:S02]  /*40910*/  LOP3.LUT R20, R20, 0x7fffffff, RZ, 0xc0, !PT ;  /* 0x7fffffff14147812 */ /* 0x000fc400078ec0ff */
[C---:B------:R-:W-:Y:S01]  /*40920*/  LOP3.LUT P2, RZ, R19.reuse, 0x20000000, RZ, 0xc0, !PT ;  /* 0x2000000013ff7812 */ /* 0x040fe2000784c0ff */
[----:B------:R-:W3:Y:S01]  /*40930*/  LDL.LU R166, [R1+0xddc] ;  /* 0x000ddc0001a67983 */ /* 0x000ee20000300800 */
[----:B------:R-:W-:-:S03]  /*40940*/  LOP3.LUT P3, RZ, R19, 0x40000000, RZ, 0xc0, !PT ;  /* 0x4000000013ff7812 */ /* 0x000fc6000786c0ff */
[----:B------:R-:W3:Y:S01]  /*40950*/  LDL.LU R18, [R1+0x1328] ;  /* 0x0013280001127983 */ /* 0x000ee20000300800 */
[----:B-1----:R-:W-:-:S03]  /*40960*/  IMAD.WIDE R14, R167, 0x4, R2 ;  /* 0x00000004a70e7825 */ /* 0x002fc600078e0202 */
[----:B------:R-:W-:Y:S02]  /*40970*/  @P0 LOP3.LUT R20, R20, 0x80000000, RZ, 0xfc, !PT ;  /* 0x8000000014140812 */ /* 0x000fe400078efcff */
[C---:B------:R-:W-:Y:S01]  /*40980*/  LOP3.LUT P0, RZ, R19.reuse, 0x800000, RZ, 0xc0, !PT ;  /* 0x0080000013ff7812 */ /* 0x040fe2000780c0ff */
[----:B------:R1:W-:Y:S01]  /*40990*/  @P4 STG.E desc[UR6][R14.64], R165 ;  /* 0x000000a50e004986 */ /* 0x0003e2000c101906 */
[----:B------:R-:W-:-:S03]  /*409a0*/  LOP3.LUT P4, RZ, R19, 0x80000000, RZ, 0xc0, !PT ;  /* 0x8000000013ff7812 */ /* 0x000fc6000788c0ff */
[----:B------:R-:W3:Y:S04]  /*409b0*/  LDL.LU R19, [R1+0x1e8] ;  /* 0x0001e80001137983 */ /* 0x000ee80000300800 */
[----:B-1----:R-:W3:Y:S01]  /*409c0*/  LDL.LU R165, [R1+0x9ec] ;  /* 0x0009ec0001a57983 */ /* 0x002ee20000300800 */
[----:B------:R-:W-:-:S03]  /*409d0*/  IMAD.WIDE R14, R167, 0x4, R4 ;  /* 0x00000004a70e7825 */ /* 0x000fc600078e0204 */
[----:B------:R-:W3:Y:S04]  /*409e0*/  LDL.LU R167, [R1+0x5ec] ;  /* 0x0005ec0001a77983 */ /* 0x000ee80000300800 */
[----:B------:R-:W3:Y:S04]  /*409f0*/  LDL.LU R17, [R1+0x132c] ;  /* 0x00132c0001117983 */ /* 0x000ee80000300800 */
[----:B------:R-:W3:Y:S04]  /*40a00*/  LDL.LU R8, [R1+0x1ec] ;  /* 0x0001ec0001087983 */ /* 0x000ee80000300800 */
[----:B------:R1:W-:Y:S01]  /*40a10*/  @P5 STG.E desc[UR6][R14.64], R164 ;  /* 0x000000a40e005986 */ /* 0x0003e2000c101906 */
[----:B------:R-:W-:-:S03]  /*40a20*/  LOP3.LUT P5, RZ, R12, 0x4, RZ, 0xc0, !PT ;  /* 0x000000040cff7812 */ /* 0x000fc600078ac0ff */
        /* <DEDUP_REMOVED lines=11> */
[----:B--2---:R4:W-:Y:S01]  /*40ae0*/  @P6 STG.E desc[UR6][R14.64], R231 ;  /* 0x000000e70e006986 */ /* 0x0049e2000c101906 */
[----:B------:R-:W-:Y:S01]  /*40af0*/  LOP3.LUT P6, RZ, R12, 0x2, RZ, 0xc0, !PT ;  /* 0x000000020cff7812 */ /* 0x000fe200078cc0ff */
[----:B----4-:R-:W-:-:S02]  /*40b00*/  IMAD.WIDE R14, R13, 0x4, R2 ;  /* 0x000000040d0e7825 */ /* 0x010fc400078e0202 */
[----:B------:R-:W2:Y:S10]  /*40b10*/  LDL.LU R231, [R1+0x1768] ;  /* 0x0017680001e77983 */ /* 0x000eb40000300800 */
[----:B---3--:R1:W-:Y:S01]  /*40b20*/  @P6 STG.E desc[UR6][R14.64], R252 ;  /* 0x000000fc0e006986 */ /* 0x0083e2000c101906 */
[----:B------:R-:W-:Y:S01]  /*40b30*/  LOP3.LUT P6, RZ, R12, 0x1, RZ, 0xc0, !PT ;  /* 0x000000010cff7812 */ /* 0x000fe200078cc0ff */
[----:B------:R-:W-:-:S02]  /*40b40*/  IMAD.WIDE R12, R13, 0x4, R4 ;  /* 0x000000040d0c7825 */ /* 0x000fc400078e0204 */
[----:B-1----:R-:W3:Y:S10]  /*40b50*/  LDL.LU R252, [R1+0x1764] ;  /* 0x0017640001fc7983 */ /* 0x002ef40000300800 */
[----:B------:R1:W-:Y:S02]  /*40b60*/  @P6 STG.E desc[UR6][R12.64], R19 ;  /* 0x000000130c006986 */ /* 0x0003e4000c101906 */
[----:B-1----:R-:W-:-:S05]  /*40b70*/  IMAD.WIDE R12, R18, 0x4, R2 ;  /* 0x00000004120c7825 */ /* 0x002fca00078e0202 */
[----:B------:R1:W-:Y:S04]  /*40b80*/  @P0 STG.E desc[UR6][R12.64], R166 ;  /* 0x000000a60c000986 */ /* 0x0003e8000c101906 */
[----:B-1----:R-:W4:Y:S01]  /*40b90*/  LDL.LU R166, [R1+0xde4] ;  /* 0x000de40001a67983 */ /* 0x002f220000300800 */
[----:B------:R-:W-:Y:S01]  /*40ba0*/  LOP3.LUT P0, RZ, R20, 0x80000000, RZ, 0xc0, !PT ;  /* 0x8000000014ff7812 */ /* 0x000fe2000780c0ff */
[----:B------:R-:W-:-:S12]  /*40bb0*/  IMAD.WIDE R12, R18, 0x4, R4 ;  /* 0x00000004120c7825 */ /* 0x000fd800078e0204 */
[----:B------:R1:W-:Y:S01]  /*40bc0*/  @P0 STG.E desc[UR6][R12.64], R165 ;  /* 0x000000a50c000986 */ /* 0x0003e2000c101906 */
[C---:B------:R-:W-:Y:S01]  /*40bd0*/  LOP3.LUT P0, RZ, R20.reuse, 0x40000000, RZ, 0xc0, !PT ;  /* 0x4000000014ff7812 */ /* 0x040fe2000780c0ff */
[C---:B-1----:R-:W-:Y:S02]  /*40be0*/  IMAD.WIDE R12, R17.reuse, 0x4, R2 ;  /* 0x00000004110c7825 */ /* 0x042fe400078e0202 */
[----:B------:R-:W2:Y:S10]  /*40bf0*/  LDL.LU R165, [R1+0x9f4] ;  /* 0x0009f40001a57983 */ /* 0x000eb40000300800 */
[----:B------:R1:W-:Y:S04]  /*40c00*/  @P0 STG.E desc[UR6][R12.64], R167 ;  /* 0x000000a70c000986 */ /* 0x0003e8000c101906 */
[----:B-1----:R-:W3:Y:S01]  /*40c10*/  LDL.LU R167, [R1+0x133c] ;  /* 0x00133c0001a77983 */ /* 0x002ee20000300800 */
[----:B------:R-:W-:Y:S01]  /*40c20*/  LOP3.LUT P0, RZ, R20, 0x20000000, RZ, 0xc0, !PT ;  /* 0x2000000014ff7812 */ /* 0x000fe2000780c0ff */
[----:B------:R-:W-:-:S12]  /*40c30*/  IMAD.WIDE R12, R17, 0x4, R4 ;  /* 0x00000004110c7825 */ /* 0x000fd800078e0204 */
[----:B------:R1:W-:Y:S01]  /*40c40*/  @P0 STG.E desc[UR6][R12.64], R8 ;  /* 0x000000080c000986 */ /* 0x0003e2000c101906 */
[----:B------:R-:W-:Y:S01]  /*40c50*/  LOP3.LUT P0, RZ, R20, 0x10000000, RZ, 0xc0, !PT ;  /* 0x1000000014ff7812 */ /* 0x000fe2000780c0ff */
[----:B-1----:R-:W-:-:S12]  /*40c60*/  IMAD.WIDE R12, R22, 0x4, R2 ;  /* 0x00000004160c7825 */ /* 0x002fd800078e0202 */
[----:B------:R1:W-:Y:S02]  /*40c70*/  @P0 STG.E desc[UR6][R12.64], R16 ;  /* 0x000000100c000986 */ /* 0x0003e4000c101906 */
[----:B-1----:R-:W-:-:S05]  /*40c80*/  IMAD.WIDE R12, R22, 0x4, R4 ;  /* 0x00000004160c7825 */ /* 0x002fca00078e0204 */
[----:B------:R1:W-:Y:S02]  /*40c90*/  @P1 STG.E desc[UR6][R12.64], R23 ;  /* 0x000000170c001986 */ /* 0x0003e4000c101906 */
[----:B-1----:R-:W-:-:S05]  /*40ca0*/  IMAD.WIDE R12, R0, 0x4, R2 ;  /* 0x00000004000c7825 */ /* 0x002fca00078e0202 */
[----:B------:R1:W-:Y:S04]  /*40cb0*/  @P2 STG.E desc[UR6][R12.64], R7 ;  /* 0x000000070c002986 */ /* 0x0003e8000c101906 */
[----:B-1----:R-:W2:Y:S01]  /*40cc0*/  LDL.LU R7, [R1+0x5f4] ;  /* 0x0005f40001077983 */ /* 0x002ea20000300800 */
[----:B------:R-:W-:Y:S01]  /*40cd0*/  IMAD.WIDE R12, R0, 0x4, R4 ;  /* 0x00000004000c7825 */ /* 0x000fe200078e0204 */
[----:B------:R-:W-:-:S04]  /*40ce0*/  LOP3.LUT P5, RZ, R20, 0x1, RZ, 0xc0, !PT ;  /* 0x0000000114ff7812 */ /* 0x000fc800078ac0ff */
[----:B------:R1:W-:Y:S02]  /*40cf0*/  @P3 STG.E desc[UR6][R12.64], R164 ;  /* 0x000000a40c003986 */ /* 0x0003e4000c101906 */
[----:B-1----:R-:W-:-:S05]  /*40d00*/  IMAD.WIDE R12, R229, 0x4, R2 ;  /* 0x00000004e50c7825 */ /* 0x002fca00078e0202 */
[----:B------:R1:W-:Y:S02]  /*40d10*/  @P4 STG.E desc[UR6][R12.64], R228 ;  /* 0x000000e40c004986 */ /* 0x0003e4000c101906 */
[----:B-1----:R-:W-:Y:S02]  /*40d20*/  IMAD.WIDE R12, R229, 0x4, R4 ;  /* 0x00000004e50c7825 */ /* 0x002fe400078e0204 */
[----:B------:R-:W2:Y:S04]  /*40d30*/  LDL.LU R228, [R1+0x1344] ;  /* 0x0013440001e47983 */ /* 0x000ea80000300800 */
[----:B------:R-:W2:Y:S01]  /*40d40*/  LDL.LU R229, [R1+0xe48] ;  /* 0x000e480001e57983 */ /* 0x000ea20000300800 */
[----:B------:R-:W-:-:S03]  /*40d50*/  LOP3.LUT P6, RZ, R20, 0x2, RZ, 0xc0, !PT ;  /* 0x0000000214ff7812 */ /* 0x000fc600078cc0ff */
[----:B----4-:R1:W-:Y:S04]  /*40d60*/  @P5 STG.E desc[UR6][R12.64], R166 ;  /* 0x000000a60c005986 */ /* 0x0103e8000c101906 */
[----:B-1----:R-:W4:Y:S04]  /*40d70*/  LDL.LU R166, [R1+0x1340] ;  /* 0x0013400001a67983 */ /* 0x002f280000300800 */
[----:B------:R-:W4:Y:S04]  /*40d80*/  LDL.LU R8, [R1+0xde8] ;  /* 0x000de80001087983 */ /* 0x000f280000300800 */
[----:B------:R-:W4:Y:S04]  /*40d90*/  LDL.LU R23, [R1+0x9f8] ;  /* 0x0009f80001177983 */ /* 0x000f280000300800 */
[----:B------:R-:W4:Y:S04]  /*40da0*/  LDL.LU R18, [R1+0x5f8] ;  /* 0x0005f80001127983 */ /* 0x000f280000300800 */
[----:B------:R-:W4:Y:S04]  /*40db0*/  LDL.LU R0, [R1+0xe4c] ;  /* 0x000e4c0001007983 */ /* 0x000f280000300800 */
[----:B------:R-:W4:Y:S01]  /*40dc0*/  LDL.LU R17, [R1+0x1348] ;  /* 0x0013480001117983 */ /* 0x000f220000300800 */
[----:B---3--:R-:W-:-:S05]  /*40dd0*/  IMAD.WIDE R12, R167, 0x4, R2 ;  /* 0x00000004a70c7825 */ /* 0x008fca00078e0202 */
[----:B--2---:R1:W-:Y:S04]  /*40de0*/  @P6 STG.E desc[UR6][R12.64], R165 ;  /* 0x000000a50c006986 */ /* 0x0043e8000c101906 */
[----:B-1----:R-:W2:Y:S04]  /*40df0*/  LDL.LU R165, [R1+0xdec] ;  /* 0x000dec0001a57983 */ /* 0x002ea80000300800 */
[----:B------:R-:W3:Y:S04]  /*40e00*/  LDL.LU R22, [R1+0x9fc] ;  /* 0x0009fc0001167983 */ /* 0x000ee80000300800 */
[----:B------:R-:W3:Y:S01]  /*40e10*/  LDL.LU R164, [R1+0x134c] ;  /* 0x00134c0001a47983 */ /* 0x000ee20000300800 */
[----:B------:R-:W-:-:S02]  /*40e20*/  LOP3.LUT P1, RZ, R20, 0x10, RZ, 0xc0, !PT ;  /* 0x0000001014ff7812 */ /* 0x000fc4000782c0ff */
[C---:B------:R-:W-:Y:S02]  /*40e30*/  LOP3.LUT P0, RZ, R20.reuse, 0x4, RZ, 0xc0, !PT ;  /* 0x0000000414ff7812 */ /* 0x040fe4000780c0ff */
[----:B------:R-:W-:-:S09]  /*40e40*/  LOP3.LUT R20, R20, 0xf7ffffff, RZ, 0xc0, !PT ;  /* 0xf7ffffff14147812 */ /* 0x000fd200078ec0ff */
[----:B------:R-:W-:-:S04]  /*40e50*/  @P1 LOP3.LUT R20, R20, 0x8000000, RZ, 0xfc, !PT ;  /* 0x0800000014141812 */ /* 0x000fc800078efcff */
[C---:B------:R-:W-:Y:S02]  /*40e60*/  LOP3.LUT P3, RZ, R20.reuse, 0x80, RZ, 0xc0, !PT ;  /* 0x0000008014ff7812 */ /* 0x040fe4000786c0ff */
[C---:B------:R-:W-:Y:S02]  /*40e70*/  LOP3.LUT P1, RZ, R20.reuse, 0x8, RZ, 0xc0, !PT ;  /* 0x0000000814ff7812 */ /* 0x040fe4000782c0ff */
[C---:B------:R-:W-:Y:S02]  /*40e80*/  LOP3.LUT P2, RZ, R20.reuse, 0x20, RZ, 0xc0, !PT ;  /* 0x0000002014ff7812 */ /* 0x040fe4000784c0ff */
[----:B------:R-:W-:-:S07]  /*40e90*/  LOP3.LUT R20, R20, 0xfbffffff, RZ, 0xc0, !PT ;  /* 0xfbffffff14147812 */ /* 0x000fce00078ec0ff */
[----:B------:R-:W-:-:S04]  /*40ea0*/  @P3 LOP3.LUT R20, R20, 0x4000000, RZ, 0xfc, !PT ;  /* 0x0400000014143812 */ /* 0x000fc800078efcff */
[C---:B------:R-:W-:Y:S02]  /*40eb0*/  LOP3.LUT P5, RZ, R20.reuse, 0x800, RZ, 0xc0, !PT ;  /* 0x0000080014ff7812 */ /* 0x040fe400078ac0ff */
[C---:B------:R-:W-:Y:S02]  /*40ec0*/  LOP3.LUT P3, RZ, R20.reuse, 0x40, RZ, 0xc0, !PT ;  /* 0x0000004014ff7812 */ /* 0x040fe4000786c0ff */
[C---:B------:R-:W-:Y:S02]  /*40ed0*/  LOP3.LUT P4, RZ, R20.reuse, 0x100, RZ, 0xc0, !PT ;  /* 0x0000010014ff7812 */ /* 0x040fe4000788c0ff */
[----:B------:R-:W-:-:S07]  /*40ee0*/  LOP3.LUT R20, R20, 0xfeffffff, RZ, 0xc0, !PT ;  /* 0xfeffffff14147812 */ /* 0x000fce00078ec0ff */
[----:B------:R-:W-:-:S04]  /*40ef0*/  @P5 LOP3.LUT R20, R20, 0x1000000, RZ, 0xfc, !PT ;  /* 0x0100000014145812 */ /* 0x000fc800078efcff */
[C---:B------:R-:W-:Y:S02]  /*40f00*/  LOP3.LUT P5, RZ, R20.reuse, 0x400, RZ, 0xc0, !PT ;  /* 0x0000040014ff7812 */ /* 0x040fe400078ac0ff */
[----:B------:R-:W-:Y:S01]  /*40f10*/  LOP3.LUT R20, R20, 0xfdffffff, RZ, 0xc0, !PT ;  /* 0xfdffffff14147812 */ /* 0x000fe200078ec0ff */
[----:B------:R-:W-:Y:S02]  /*40f20*/  IMAD.WIDE R12, R167, 0x4, R4 ;  /* 0x00000004a70c7825 */ /* 0x000fe400078e0204 */
[----:B------:R-:W3:Y:S04]  /*40f30*/  LDL.LU R167, [R1+0x5fc] ;  /* 0x0005fc0001a77983 */ /* 0x000ee80000300800 */
[----:B------:R4:W-:Y:S04]  /*40f40*/  @P0 STG.E desc[UR6][R12.64], R7 ;  /* 0x000000070c000986 */ /* 0x0009e8000c101906 */
[----:B------:R-:W-:Y:S01]  /*40f50*/  @P5 LOP3.LUT R20, R20, 0x2000000, RZ, 0xfc, !PT ;  /* 0x0200000014145812 */ /* 0x000fe200078efcff */
[----:B------:R-:W3:Y:S03]  /*40f60*/  LDL.LU R16, [R1+0xdf0] ;  /* 0x000df00001107983 */ /* 0x000ee60000300800 */
[----:B------:R-:W-:-:S02]  /*40f70*/  LOP3.LUT P0, RZ, R20, 0x8000, RZ, 0xc0, !PT ;  /* 0x0000800014ff7812 */ /* 0x000fc4000780c0ff */
[C---:B------:R-:W-:Y:S02]  /*40f80*/  LOP3.LUT P5, RZ, R20.reuse, 0x200, RZ, 0xc0, !PT ;  /* 0x0000020014ff7812 */ /* 0x040fe400078ac0ff */
[C---:B------:R-:W-:Y:S02]  /*40f90*/  LOP3.LUT P6, RZ, R20.reuse, 0x1000, RZ, 0xc0, !PT ;  /* 0x0000100014ff7812 */ /* 0x040fe400078cc0ff */
[----:B------:R-:W-:-:S07]  /*40fa0*/  LOP3.LUT R20, R20, 0xffbfffff, RZ, 0xc0, !PT ;  /* 0xffbfffff14147812 */ /* 0x000fce00078ec0ff */
[----:B------:R-:W-:-:S04]  /*40fb0*/  @P0 LOP3.LUT R20, R20, 0x400000, RZ, 0xfc, !PT ;  /* 0x0040000014140812 */ /* 0x000fc800078efcff */
[C---:B------:R-:W-:Y:S02]  /*40fc0*/  LOP3.LUT P0, RZ, R20.reuse, 0x4000, RZ, 0xc0, !PT ;  /* 0x0000400014ff7812 */ /* 0x040fe4000780c0ff */
[----:B------:R-:W-:-:S11]  /*40fd0*/  LOP3.LUT R20, R20, 0xff7fffff, RZ, 0xc0, !PT ;  /* 0xff7fffff14147812 */ /* 0x000fd600078ec0ff */
[----:B------:R-:W-:Y:S01]  /*40fe0*/  @P0 LOP3.LUT R20, R20, 0x800000, RZ, 0xfc, !PT ;  /* 0x0080000014140812 */ /* 0x000fe200078efcff */
[----:B----4-:R-:W-:-:S05]  /*40ff0*/  IMAD.WIDE R12, R166, 0x4, R2 ;  /* 0x00000004a60c7825 */ /* 0x010fca00078e0202 */
[----:B------:R1:W-:Y:S01]  /*41000*/  @P1 STG.E desc[UR6][R12.64], R229 ;  /* 0x000000e50c001986 */ /* 0x0003e2000c101906 */
[----:B------:R-:W-:-:S03]  /*41010*/  LOP3.LUT P1, RZ, R20, 0x8000000, RZ, 0xc0, !PT ;  /* 0x0800000014ff7812 */ /* 0x000fc6000782c0ff */
[----:B-1----:R-:W4:Y:S01]  /*41020*/  LDL.LU R229, [R1+0x1350] ;  /* 0x0013500001e57983 */ /* 0x002f220000300800 */
[----:B------:R-:W-:-:S03]  /*41030*/  IMAD.WIDE R12, R166, 0x4, R4 ;  /* 0x00000004a60c7825 */ /* 0x000fc600078e0204 */
[----:B------:R-:W4:Y:S04]  /*41040*/  LDL.LU R7, [R1+0xa00] ;  /* 0x000a000001077983 */ /* 0x000f280000300800 */
[----:B------:R-:W4:Y:S04]  /*41050*/  LDL.LU R166, [R1+0x1354] ;  /* 0x0013540001a67983 */ /* 0x000f280000300800 */
[----:B------:R1:W-:Y:S02]  /*41060*/  @P1 STG.E desc[UR6][R12.64], R8 ;  /* 0x000000080c001986 */ /* 0x0003e4000c101906 */
[----:B-1----:R-:W-:-:S02]  /*41070*/  IMAD.WIDE R12, R228, 0x4, R2 ;  /* 0x00000004e40c7825 */ /* 0x002fc400078e0202 */
        /* <DEDUP_REMOVED lines=10> */
[----:B------:R-:W4:Y:S04]  /*41120*/  LDL.LU R0, [R1+0xdf4] ;  /* 0x000df40001007983 */ /* 0x000f280000300800 */
[----:B--2---:R3:W-:Y:S02]  /*41130*/  @P4 STG.E desc[UR6][R12.64], R165 ;  /* 0x000000a50c004986 */ /* 0x0047e4000c101906 */
[----:B---3--:R-:W-:-:S02]  /*41140*/  IMAD.WIDE R12, R164, 0x4, R2 ;  /* 0x00000004a40c7825 */ /* 0x008fc400078e0202 */
[----:B------:R-:W2:Y:S04]  /*41150*/  LDL.LU R165, [R1+0x135c] ;  /* 0x00135c0001a57983 */ /* 0x000ea80000300800 */
[----:B------:R1:W-:Y:S04]  /*41160*/  @P5 STG.E desc[UR6][R12.64], R22 ;  /* 0x000000160c005986 */ /* 0x0003e8000c101906 */
[----:B-1----:R-:W3:Y:S01]  /*41170*/  LDL.LU R22, [R1+0xa04] ;  /* 0x000a040001167983 */ /* 0x002ee20000300800 */
[----:B------:R-:W-:Y:S01]  /*41180*/  LOP3.LUT P5, RZ, R20, 0x2000000, RZ, 0xc0, !PT ;  /* 0x0200000014ff7812 */ /* 0x000fe200078ac0ff */
[----:B------:R-:W-:Y:S01]  /*41190*/  IMAD.WIDE R12, R164, 0x4, R4 ;  /* 0x00000004a40c7825 */ /* 0x000fe200078e0204 */
[C---:B------:R-:W-:Y:S01]  /*411a0*/  LOP3.LUT P0, RZ, R20.reuse, 0x2000, RZ, 0xc0, !PT ;  /* 0x0000200014ff7812 */ /* 0x040fe2000780c0ff */
[----:B------:R-:W2:Y:S10]  /*411b0*/  LDL.LU R164, [R1+0x1f4] ;  /* 0x0001f40001a47983 */ /* 0x000eb40000300800 */
[----:B------:R1:W-:Y:S01]  /*411c0*/  @P5 STG.E desc[UR6][R12.64], R167 ;  /* 0x000000a70c005986 */ /* 0x0003e2000c101906 */
[----:B------:R-:W-:-:S02]  /*411d0*/  LOP3.LUT P5, RZ, R20, 0x1000000, RZ, 0xc0, !PT ;  /* 0x0100000014ff7812 */ /* 0x000fc400078ac0ff */
[----:B------:R-:W-:Y:S01]  /*411e0*/  LOP3.LUT P1, RZ, R20, 0x10000, RZ, 0xc0, !PT ;  /* 0x0001000014ff7812 */ /* 0x000fe2000782c0ff */
[----:B-1----:R-:W2:Y:S01]  /*411f0*/  LDL.LU R167, [R1+0x1360] ;  /* 0x0013600001a77983 */ /* 0x002ea20000300800 */
[----:B----4-:R-:W-:-:S09]  /*41200*/  IMAD.WIDE R12, R229, 0x4, R2 ;  /* 0x00000004e50c7825 */ /* 0x010fd200078e0202 */
[----:B------:R1:W-:Y:S02]  /*41210*/  @P5 STG.E desc[UR6][R12.64], R16 ;  /* 0x000000100c005986 */ /* 0x0003e4000c101906 */
[----:B-1----:R-:W-:Y:S02]  /*41220*/  IMAD.WIDE R12, R229, 0x4, R4 ;  /* 0x00000004e50c7825 */ /* 0x002fe400078e0204 */
[----:B------:R-:W4:Y:S04]  /*41230*/  LDL.LU R16, [R1+0x604] ;  /* 0x0006040001107983 */ /* 0x000f280000300800 */
[----:B------:R1:W-:Y:S01]  /*41240*/  @P6 STG.E desc[UR6][R12.64], R7 ;  /* 0x000000070c006986 */ /* 0x0003e2000c101906 */
[----:B------:R-:W-:-:S03]  /*41250*/  LOP3.LUT P6, RZ, R6, 0x20, RZ, 0xc0, !PT ;  /* 0x0000002006ff7812 */ /* 0x000fc600078cc0ff */
[----:B------:R-:W4:Y:S01]  /*41260*/  LDL.LU R229, [R1+0xdf8] ;  /* 0x000df80001e57983 */ /* 0x000f220000300800 */
[----:B-1----:R-:W-:-:S05]  /*41270*/  IMAD.WIDE R6, R166, 0x4, R2 ;  /* 0x00000004a6067825 */ /* 0x002fca00078e0202 */
[----:B------:R1:W-:Y:S01]  /*41280*/  @P0 STG.E desc[UR6][R6.64], R8 ;  /* 0x0000000806000986 */ /* 0x0003e2000c101906 */
[----:B------:R-:W-:Y:S01]  /*41290*/  LOP3.LUT P0, RZ, R20, 0x800000, RZ, 0xc0, !PT ;  /* 0x0080000014ff7812 */ /* 0x000fe2000780c0ff */
[----:B-1----:R-:W-:Y:S02]  /*412a0*/  IMAD.WIDE R6, R166, 0x4, R4 ;  /* 0x00000004a6067825 */ /* 0x002fe400078e0204 */
[----:B------:R-:W4:Y:S10]  /*412b0*/  LDL.LU R166, [R1+0x1364] ;  /* 0x0013640001a67983 */ /* 0x000f340000300800 */
[----:B------:R1:W-:Y:S01]  /*412c0*/  @P0 STG.E desc[UR6][R6.64], R23 ;  /* 0x0000001706000986 */ /* 0x0003e2000c101906 */
[----:B------:R-:W-:-:S03]  /*412d0*/  LOP3.LUT P0, RZ, R20, 0x400000, RZ, 0xc0, !PT ;  /* 0x0040000014ff7812 */ /* 0x000fc6000780c0ff */
[----:B------:R-:W4:Y:S01]  /*412e0*/  LDL.LU R18, [R1+0xa08] ;  /* 0x000a080001127983 */ /* 0x000f220000300800 */
[----:B-1----:R-:W-:-:S03]  /*412f0*/  IMAD.WIDE R6, R228, 0x4, R2 ;  /* 0x00000004e4067825 */ /* 0x002fc600078e0202 */
[----:B------:R-:W4:Y:S06]  /*41300*/  LDL.LU R23, [R1+0x1f8] ;  /* 0x0001f80001177983 */ /* 0x000f2c0000300800 */
[----:B------:R1:W-:Y:S02]  /*41310*/  @P0 STG.E desc[UR6][R6.64], R0 ;  /* 0x0000000006000986 */ /* 0x0003e4000c101906 */
[----:B-1----:R-:W-:Y:S02]  /*41320*/  IMAD.WIDE R6, R228, 0x4, R4 ;  /* 0x00000004e4067825 */ /* 0x002fe400078e0204 */
[----:B------:R-:W4:Y:S04]  /*41330*/  LDL.LU R228, [R1+0x1368] ;  /* 0x0013680001e47983 */ /* 0x000f280000300800 */
[----:B------:R-:W4:Y:S04]  /*41340*/  LDL.LU R17, [R1+0x608] ;  /* 0x0006080001117983 */ /* 0x000f280000300800 */
[----:B---3--:R1:W-:Y:S04]  /*41350*/  @P1 STG.E desc[UR6][R6.64], R22 ;  /* 0x0000001606001986 */ /* 0x0083e8000c101906 */
[----:B-1----:R-:W3:Y:S01]  /*41360*/  LDL.LU R22, [R1+0xdfc] ;  /* 0x000dfc0001167983 */ /* 0x002ee20000300800 */
[----:B------:R-:W-:-:S02]  /*41370*/  LOP3.LUT P2, RZ, R20, 0x20000, RZ, 0xc0, !PT ;  /* 0x0002000014ff7812 */ /* 0x000fc4000784c0ff */
[C---:B------:R-:W-:Y:S02]  /*41380*/  LOP3.LUT P3, RZ, R20.reuse, 0x40000, RZ, 0xc0, !PT ;  /* 0x0004000014ff7812 */ /* 0x040fe4000786c0ff */
[----:B------:R-:W-:Y:S01]  /*41390*/  LOP3.LUT P4, RZ, R20, 0x80000, RZ, 0xc0, !PT ;  /* 0x0008000014ff7812 */ /* 0x000fe2000788c0ff */
[----:B--2---:R-:W-:-:S04]  /*413a0*/  IMAD.WIDE R12, R165, 0x4, R2 ;  /* 0x00000004a50c7825 */ /* 0x004fc800078e0202 */
[----:B------:R-:W-:Y:S02]  /*413b0*/  IMAD.WIDE R6, R165, 0x4, R4 ;  /* 0x00000004a5067825 */ /* 0x000fe400078e0204 */
[----:B------:R-:W2:Y:S02]  /*413c0*/  LDL.LU R165, [R1+0xa0c] ;  /* 0x000a0c0001a57983 */ /* 0x000ea40000300800 */
[----:B------:R-:W-:Y:S02]  /*413d0*/  VIADD R8, R9, 0x106 ;  /* 0x0000010609087836 */ /* 0x000fe40000000000 */
[----:B------:R1:W-:Y:S01]  /*413e0*/  @P2 STG.E desc[UR6][R12.64], R164 ;  /* 0x000000a40c002986 */ /* 0x0003e2000c101906 */
[C---:B------:R-:W-:Y:S02]  /*413f0*/  LOP3.LUT P5, RZ, R20.reuse, 0x100000, RZ, 0xc0, !PT ;  /* 0x0010000014ff7812 */ /* 0x040fe400078ac0ff */
[----:B------:R-:W-:Y:S01]  /*41400*/  LOP3.LUT P0, RZ, R20, 0x200000, RZ, 0xc0, !PT ;  /* 0x0020000014ff7812 */ /* 0x000fe2000780c0ff */
[----:B-1----:R-:W2:Y:S01]  /*41410*/  LDL.LU R164, [R1+0x136c] ;  /* 0x00136c0001a47983 */ /* 0x002ea20000300800 */
[----:B------:R-:W-:-:S02]  /*41420*/  IMAD.WIDE R12, R167, 0x4, R2 ;  /* 0x00000004a70c7825 */ /* 0x000fc400078e0202 */
[----:B------:R-:W-:Y:S01]  /*41430*/  ISETP.LT.AND P0, PT, R11, UR4, !P0 ;  /* 0x000000040b007c0c */ /* 0x000fe2000c701270 */
[----:B----4-:R1:W-:Y:S01]  /*41440*/  @P3 STG.E desc[UR6][R6.64], R16 ;  /* 0x0000001006003986 */ /* 0x0103e2000c101906 */
[----:B------:R-:W-:Y:S01]  /*41450*/  ISETP.GE.AND P3, PT, R8, UR8, PT ;  /* 0x0000000808007c0c */ /* 0x000fe2000bf66270 */
[----:B------:R-:W-:Y:S01]  /*41460*/  VIADD R0, R9, 0x1e8 ;  /* 0x000001e809007836 */ /* 0x000fe20000000000 */
[----:B------:R-:W-:Y:S01]  /*41470*/  ULDC UR8, c[0x0][0x22c] ;  /* 0x00008b0000087ab9 */ /* 0x000fe20000000800 */
[----:B------:R4:W-:Y:S04]  /*41480*/  @P4 STG.E desc[UR6][R12.64], R229 ;  /* 0x000000e50c004986 */ /* 0x0009e8000c101906 */
[----:B-1----:R-:W2:Y:S01]  /*41490*/  LDL.LU R16, [R1+0x1fc] ;  /* 0x0001fc0001107983 */ /* 0x002ea20000300800 */
[----:B------:R-:W-:Y:S01]  /*414a0*/  ISETP.LT.AND P4, PT, R10, UR4, !P3 ;  /* 0x000000040a007c0c */ /* 0x000fe2000df81270 */
[----:B------:R-:W-:-:S02]  /*414b0*/  IMAD.WIDE R6, R167, 0x4, R4 ;  /* 0x00000004a7067825 */ /* 0x000fc400078e0204 */
[----:B----4-:R-:W4:Y:S04]  /*414c0*/  LDL.LU R229, [R1+0x60c] ;  /* 0x00060c0001e57983 */ /* 0x010f280000300800 */
[----:B------:R-:W4:Y:S01]  /*414d0*/  LDL.LU R167, [R1+0x1370] ;  /* 0x0013700001a77983 */ /* 0x000f220000300800 */
[----:B------:R-:W-:-:S03]  /*414e0*/  IMAD.WIDE R12, R166, 0x4, R2 ;  /* 0x00000004a60c7825 */ /* 0x000fc600078e0202 */
[----:B------:R1:W-:Y:S04]  /*414f0*/  @P5 STG.E desc[UR6][R6.64], R18 ;  /* 0x0000001206005986 */ /* 0x0003e8000c101906 */
[----:B------:R1:W-:Y:S02]  /*41500*/  @P6 STG.E desc[UR6][R12.64], R23 ;  /* 0x000000170c006986 */ /* 0x0003e4000c101906 */
[----:B-1----:R-:W-:Y:S02]  /*41510*/  IMAD.WIDE R6, R166, 0x4, R4 ;  /* 0x00000004a6067825 */ /* 0x002fe400078e0204 */
[----:B------:R-:W4:Y:S04]  /*41520*/  LDL.LU R23, [R1+0xe50] ;  /* 0x000e500001177983 */ /* 0x000f280000300800 */
[----:B------:R-:W4:Y:S01]  /*41530*/  LDL.LU R166, [R1+0x1374] ;  /* 0x0013740001a67983 */ /* 0x000f220000300800 */
[----:B------:R-:W-:-:S03]  /*41540*/  IMAD.WIDE R12, R228, 0x4, R2 ;  /* 0x00000004e40c7825 */ /* 0x000fc600078e0202 */
[----:B------:R1:W-:Y:S02]  /*41550*/  @P0 STG.E desc[UR6][R6.64], R17 ;  /* 0x0000001106000986 */ /* 0x0003e4000c101906 */
[----:B-1----:R-:W-:Y:S02]  /*41560*/  IMAD.WIDE R6, R228, 0x4, R4 ;  /* 0x00000004e4067825 */ /* 0x002fe400078e0204 */
[----:B---3--:R1:W-:Y:S04]  /*41570*/  @P4 STG.E desc[UR6][R12.64], R22 ;  /* 0x000000160c004986 */ /* 0x0083e8000c101906 */
[----:B-1----:R-:W3:Y:S04]  /*41580*/  LDL.LU R22, [R1+0x610] ;  /* 0x0006100001167983 */ /* 0x002ee80000300800 */
[----:B------:R-:W3:Y:S01]  /*41590*/  LDL.LU R228, [R1+0x210] ;  /* 0x0002100001e47983 */ /* 0x000ee20000300800 */
[----:B------:R-:W-:Y:S01]  /*415a0*/  ISETP.GE.AND P1, PT, R0, UR5, PT ;  /* 0x0000000500007c0c */ /* 0x000fe2000bf26270 */
[----:B------:R-:W-:Y:S01]  /*415b0*/  VIADD R0, R9, 0x1e9 ;  /* 0x000001e909007836 */ /* 0x000fe20000000000 */
[----:B------:R-:W-:-:S04]  /*415c0*/  ISETP.LT.AND P3, PT, R11, UR4, !P3 ;  /* 0x000000040b007c0c */ /* 0x000fc8000df61270 */
[----:B------:R-:W-:Y:S01]  /*415d0*/  ISETP.GE.AND P2, PT, R0, UR5, PT ;  /* 0x0000000500007c0c */ /* 0x000fe2000bf46270 */
[----:B------:R-:W-:-:S05]  /*415e0*/  VIADD R0, R9, 0x107 ;  /* 0x0000010709007836 */ /* 0x000fca0000000000 */
[----:B------:R-:W-:Y:S01]  /*415f0*/  ISETP.GE.AND P5, PT, R0, UR8, PT ;  /* 0x0000000800007c0c */ /* 0x000fe2000bfa6270 */
[----:B------:R-:W-:Y:S01]  /*41600*/  VIADD R0, R9, 0x108 ;  /* 0x0000010809007836 */ /* 0x000fe20000000000 */
[----:B------:R-:W-:Y:S02]  /*41610*/  ULDC UR8, c[0x0][0x22c] ;  /* 0x00008b0000087ab9 */ /* 0x000fe40000000800 */
[----:B------:R-:W-:Y:S02]  /*41620*/  ISETP.LT.AND P6, PT, R10, UR4, !P5 ;  /* 0x000000040a007c0c */ /* 0x000fe4000efc1270 */
[----:B------:R-:W-:Y:S01]  /*41630*/  ISETP.LT.AND P5, PT, R11, UR4, !P5 ;  /* 0x000000040b007c0c */ /* 0x000fe2000efa1270 */
[----:B--2---:R1:W-:Y:S01]  /*41640*/  @P3 STG.E desc[UR6][R6.64], R165 ;  /* 0x000000a506003986 */ /* 0x0043e2000c101906 */
[----:B------:R-:W-:Y:S01]  /*41650*/  IMAD.WIDE R12, R164, 0x4, R2 ;  /* 0x00000004a40c7825 */ /* 0x000fe200078e0202 */
[----:B------:R-:W-:Y:S01]  /*41660*/  ISETP.GE.AND P0, PT, R0, UR8, PT ;  /* 0x0000000800007c0c */ /* 0x000fe2000bf06270 */
[----:B------:R-:W-:-:S02]  /*41670*/  ULDC UR8, c[0x0][0x22c] ;  /* 0x00008b0000087ab9 */ /* 0x000fc40000000800 */
[----:B------:R-:W-:Y:S01]  /*41680*/  VIADD R0, R9, 0x109 ;  /* 0x0000010909007836 */ /* 0x000fe20000000000 */
[----:B-1----:R-:W2:Y:S01]  /*41690*/  LDL.LU R165, [R1+0x1378] ;  /* 0x0013780001a57983 */ /* 0x002ea20000300800 */
[----:B------:R-:W-:-:S03]  /*416a0*/  IMAD.WIDE R6, R164, 0x4, R4 ;  /* 0x00000004a4067825 */ /* 0x000fc600078e0204 */
[----:B------:R-:W2:Y:S01]  /*416b0*/  LDL.LU R17, [R1+0x200] ;  /* 0x0002000001117983 */ /* 0x000ea20000300800 */
[----:B------:R-:W-:-:S03]  /*416c0*/  ISETP.LT.AND P4, PT, R10, UR4, !P0 ;  /* 0x000000040a007c0c */ /* 0x000fc6000c781270 */
[----:B------:R-:W2:Y:S01]  /*416d0*/  LDL.LU R164, [R1+0xe54] ;  /* 0x000e540001a47983 */ /* 0x000ea20000300800 */
[----:B------:R-:W-:Y:S02]  /*416e0*/  ISETP.GE.AND P3, PT, R0, UR8, PT ;  /* 0x0000000800007c0c */ /* 0x000fe4000bf66270 */
[----:B------:R-:W-:Y:S01]  /*416f0*/  ISETP.LT.AND P0, PT, R11, UR4, !P0 ;  /* 0x000000040b007c0c */ /* 0x000fe2000c701270 */
[----:B------:R1:W-:Y:S01]  /*41700*/  @P6 STG.E desc[UR6][R12.64], R16 ;  /* 0x000000100c006986 */ /* 0x0003e2000c101906 */
[----:B------:R-:W-:Y:S01]  /*41710*/  ISETP.LT.AND P6, PT, R10, UR4, !P3 ;  /* 0x000000040a007c0c */ /* 0x000fe2000dfc1270 */
[----:B------:R-:W-:Y:S01]  /*41720*/  VIADD R0, R9, 0x10a ;  /* 0x0000010a09007836 */ /* 0x000fe20000000000 */
[----:B------:R-:W-:Y:S01]  /*41730*/  ULDC UR8, c[0x0][0x22c] ;  /* 0x00008b0000087ab9 */ /* 0x000fe20000000800 */
[----:B----4-:R4:W-:Y:S01]  /*41740*/  @P5 STG.E desc[UR6][R6.64], R229 ;  /* 0x000000e506005986 */ /* 0x0109e2000c101906 */
[----:B-1----:R-:W-:-:S03]  /*41750*/  IMAD.WIDE R12, R167, 0x4, R2 ;  /* 0x00000004a70c7825 */ /* 0x002fc600078e0202 */
[----:B----4-:R-:W4:Y:S04]  /*41760*/  LDL.LU R229, [R1+0x137c] ;  /* 0x00137c0001e57983 */ /* 0x010f280000300800 */
[----:B------:R-:W4:Y:S01]  /*41770*/  LDL.LU R16, [R1+0x614] ;  /* 0x0006140001107983 */ /* 0x000f220000300800 */
[----:B------:R-:W-:-:S03]  /*41780*/  IMAD.WIDE R6, R167, 0x4, R4 ;  /* 0x00000004a7067825 */ /* 0x000fc600078e0204 */
[----:B------:R1:W-:Y:S04]  /*41790*/  @P4 STG.E desc[UR6][R12.64], R23 ;  /* 0x000000170c004986 */ /* 0x0003e8000c101906 */
[----:B-1----:R-:W4:Y:S01]  /*417a0*/  LDL.LU R23, [R1+0x214] ;  /* 0x0002140001177983 */ /* 0x002f220000300800 */
[----:B------:R-:W-:-:S03]  /*417b0*/  IMAD.WIDE R12, R166, 0x4, R2 ;  /* 0x00000004a60c7825 */ /* 0x000fc600078e0202 */
[----:B------:R-:W4:Y:S04]  /*417c0*/  LDL.LU R167, [R1+0x1380] ;  /* 0x0013800001a77983 */ /* 0x000f280000300800 */
[----:B---3--:R1:W-:Y:S04]  /*417d0*/  @P0 STG.E desc[UR6][R6.64], R22 ;  /* 0x0000001606000986 */ /* 0x0083e8000c101906 */
[----:B------:R3:W-:Y:S04]  /*417e0*/  @P6 STG.E desc[UR6][R12.64], R228 ;  /* 0x000000e40c006986 */ /* 0x0007e8000c101906 */
[----:B-1----:R-:W4:Y:S04]  /*417f0*/  LDL.LU R22, [R1+0x204] ;  /* 0x0002040001167983 */ /* 0x002f280000300800 */
[----:B---3--:R-:W3:Y:S01]  /*41800*/  LDL.LU R228, [R1+0xe58] ;  /* 0x000e580001e47983 */ /* 0x008ee20000300800 */
[----:B------:R-:W-:-:S02]  /*41810*/  ISETP.GE.AND P5, PT, R0, UR8, PT ;  /* 0x0000000800007c0c */ /* 0x000fc4000bfa6270 */
[C---:B------:R-:W-:Y:S01]  /*41820*/  ISETP.LT.AND P3, PT, R11.reuse, UR4, !P3 ;  /* 0x000000040b007c0c */ /* 0x040fe2000df61270 */
[----:B------:R-:W-:Y:S01]  /*41830*/  IMAD.WIDE R6, R166, 0x4, R4 ;  /* 0x00000004a6067825 */ /* 0x000fe200078e0204 */
[----:B------:R-:W-:Y:S01]  /*41840*/  ISETP.LT.AND P4, PT, R10, UR4, !P5 ;  /* 0x000000040a007c0c */ /* 0x000fe2000ef81270 */
[----:B------:R-:W3:Y:S01]  /*41850*/  LDL.LU R166, [R1+0x1384] ;  /* 0x0013840001a67983 */ /* 0x000ee20000300800 */
[----:B------:R-:W-:Y:S01]  /*41860*/  ISETP.LT.AND P5, PT, R11, UR4, !P5 ;  /* 0x000000040b007c0c */ /* 0x000fe2000efa1270 */
[C---:B------:R-:W-:Y:S01]  /*41870*/  VIADD R0, R9.reuse, 0x10b ;  /* 0x0000010b09007836 */ /* 0x040fe20000000000 */
[----:B------:R-:W-:Y:S01]  /*41880*/  ULDC UR8, c[0x0][0x22c] ;  /* 0x00008b0000087ab9 */ /* 0x000fe20000000800 */
[----:B------:R-:W3:Y:S03]  /*41890*/  LDL.LU R18, [R1+0x618] ;  /* 0x0006180001127983 */ /* 0x000ee60000300800 */
[----:B------:R-:W-:Y:S01]  /*418a0*/  ISETP.GE.AND P0, PT, R0, UR8, PT ;  /* 0x0000000800007c0c */ /* 0x000fe2000bf06270 */
[----:B------:R-:W-:Y:S01]  /*418b0*/  VIADD R0, R9, 0x10c ;  /* 0x0000010c09007836 */ /* 0x000fe20000000000 */
[----:B------:R-:W-:Y:S01]  /*418c0*/  ULDC UR8, c[0x0][0x22c] ;  /* 0x00008b0000087ab9 */ /* 0x000fe20000000800 */
[----:B--2---:R-:W-:Y:S01]  /*418d0*/  IMAD.WIDE R12, R165, 0x4, R2 ;  /* 0x00000004a50c7825 */ /* 0x004fe200078e0202 */
[----:B------:R1:W-:Y:S04]  /*418e0*/  @P3 STG.E desc[UR6][R6.64], R17 ;  /* 0x0000001106003986 */ /* 0x0003e8000c101906 */
[----:B------:R2:W-:Y:S01]  /*418f0*/  @P4 STG.E desc[UR6][R12.64], R164 ;  /* 0x000000a40c004986 */ /* 0x0005e2000c101906 */
[----:B------:R-:W-:-:S02]  /*41900*/  ISETP.LT.AND P6, PT, R10, UR4, !P0 ;  /* 0x000000040a007c0c */ /* 0x000fc4000c7c1270 */
[----:B------:R-:W-:Y:S01]  /*41910*/  ISETP.GE.AND P3, PT, R0, UR8, PT ;  /* 0x0000000800007c0c */ /* 0x000fe2000bf66270 */
[----:B-1----:R-:W-:Y:S01]  /*41920*/  IMAD.WIDE R6, R165, 0x4, R4 ;  /* 0x00000004a5067825 */ /* 0x002fe200078e0204 */
[----:B--2---:R-:W2:Y:S01]  /*41930*/  LDL.LU R164, [R1+0x218] ;  /* 0x0002180001a47983 */ /* 0x004ea20000300800 */
[----:B------:R-:W-:Y:S02]  /*41940*/  ISETP.LT.AND P0, PT, R11, UR4, !P0 ;  /* 0x000000040b007c0c */ /* 0x000fe4000c701270 */
[----:B----4-:R-:W-:Y:S01]  /*41950*/  IMAD.WIDE R12, R229, 0x4, R2 ;  /* 0x00000004e50c7825 */ /* 0x010fe200078e0202 */
[----:B------:R-:W4:Y:S01]  /*41960*/  LDL.LU R165, [R1+0x1388] ;  /* 0x0013880001a57983 */ /* 0x000f220000300800 */
[----:B------:R-:W-:-:S03]  /*41970*/  ULDC UR8, c[0x0][0x22c] ;  /* 0x00008b0000087ab9 */ /* 0x000fc60000000800 */
[----:B------:R1:W-:Y:S04]  /*41980*/  @P5 STG.E desc[UR6][R6.64], R16 ;  /* 0x0000001006005986 */ /* 0x0003e8000c101906 */
[----:B------:R-:W4:Y:S01]  /*41990*/  LDL.LU R17, [R1+0x208] ;  /* 0x0002080001117983 */ /* 0x000f220000300800 */
[----:B------:R-:W-:-:S03]  /*419a0*/  ISETP.LT.AND P4, PT, R10, UR4, !P3 ;  /* 0x000000040a007c0c */ /* 0x000fc6000df81270 */
[----:B-1----:R-:W4:Y:S01]  /*419b0*/  LDL.LU R16, [R1+0xe5c] ;  /* 0x000e5c0001107983 */ /* 0x002f220000300800 */
[----:B------:R-:W-:-:S03]  /*419c0*/  IMAD.WIDE R6, R229, 0x4, R4 ;  /* 0x00000004e5067825 */ /* 0x000fc600078e0204 */
[----:B------:R-:W4:Y:S04]  /*419d0*/  LDL.LU R229, [R1+0x61c] ;  /* 0x00061c0001e57983 */ /* 0x000f280000300800 */
[----:B------:R1:W-:Y:S04]  /*419e0*/  @P6 STG.E desc[UR6][R12.64], R23 ;  /* 0x000000170c006986 */ /* 0x0003e8000c101906 */
[----:B-1----:R-:W4:Y:S01]  /*419f0*/  LDL.LU R23, [R1+0x138c] ;  /* 0x00138c0001177983 */ /* 0x002f220000300800 */
[----:B------:R-:W-:-:S03]  /*41a00*/  IMAD.WIDE R12, R167, 0x4, R2 ;  /* 0x00000004a70c7825 */ /* 0x000fc600078e0202 */
[----:B------:R1:W-:Y:S04]  /*41a10*/  @P0 STG.E desc[UR6][R6.64], R22 ;  /* 0x0000001606000986 */ /* 0x0003e8000c101906 */
[----:B---3--:R3:W-:Y:S04]  /*41a20*/  @P4 STG.E desc[UR6][R12.64], R228 ;  /* 0x000000e40c004986 */ /* 0x0087e8000c101906 */
[----:B-1----:R-:W4:Y:S04]  /*41a30*/  LDL.LU R22, [R1+0x21c] ;  /* 0x00021c0001167983 */ /* 0x002f280000300800 */
[----:B---3--:R-:W3:Y:S01]  /*41a40*/  LDL.LU R228, [R1+0x20c] ;  /* 0x00020c0001e47983 */ /* 0x008ee20000300800 */
[----:B------:R-:W-:Y:S01]  /*41a50*/  VIADD R0, R9, 0x10d ;  /* 0x0000010d09007836 */ /* 0x000fe20000000000 */
[----:B------:R-:W-:-:S04]  /*41a60*/  ISETP.LT.AND P3, PT, R11, UR4, !P3 ;  /* 0x000000040b007c0c */ /* 0x000fc8000df61270 */
[----:B------:R-:W-:Y:S01]  /*41a70*/  ISETP.GE.AND P5, PT, R0, UR8, PT ;  /* 0x0000000800007c0c */ /* 0x000fe2000bfa6270 */
[----:B------:R-:W-:Y:S01]  /*41a80*/  VIADD R0, R9, 0x10e ;  /* 0x0000010e09007836 */ /* 0x000fe20000000000 */
[----:B------:R-:W-:Y:S02]  /*41a90*/  ULDC UR8, c[0x0][0x22c] ;  /* 0x00008b0000087ab9 */ /* 0x000fe40000000800 */
[----:B------:R-:W-:Y:S02]  /*41aa0*/  ISETP.LT.AND P6, PT, R10, UR4, !P5 ;  /* 0x000000040a007c0c */ /* 0x000fe4000efc1270 */
[----:B------:R-:W-:Y:S02]  /*41ab0*/  ISETP.GE.AND P0, PT, R0, UR8, PT ;  /* 0x0000000800007c0c */ /* 0x000fe4000bf06270 */
[----:B------:R-:W-:Y:S01]  /*41ac0*/  ISETP.LT.AND P5, PT, R11, UR4, !P5 ;  /* 0x000000040b007c0c */ /* 0x000fe2000efa1270 */
[----:B------:R-:W-:Y:S01]  /*41ad0*/  IMAD.WIDE R6, R167, 0x4, R4 ;  /* 0x00000004a7067825 */ /* 0x000fe200078e0204 */
[----:B------:R-:W-:Y:S01]  /*41ae0*/  ISETP.LT.AND P4, PT, R10, UR4, !P0 ;  /* 0x000000040a007c0c */ /* 0x000fe2000c781270 */
[----:B------:R-:W3:Y:S02]  /*41af0*/  LDL.LU R167, [R1+0x1390] ;  /* 0x0013900001a77983 */ /* 0x000ee40000300800 */
[----:B------:R-:W-:Y:S01]  /*41b00*/  IMAD.WIDE R12, R166, 0x4, R2 ;  /* 0x00000004a60c7825 */ /* 0x000fe200078e0202 */
[----:B------:R-:W-:Y:S01]  /*41b10*/  ISETP.LT.AND P0, PT, R11, UR4, !P0 ;  /* 0x000000040b007c0c */ /* 0x000fe2000c701270 */
[----:B------:R1:W-:Y:S01]  /*41b20*/  @P3 STG.E desc[UR6][R6.64], R18 ;  /* 0x0000001206003986 */ /* 0x0003e2000c101906 */
[----:B------:R-:W-:Y:S01]  /*41b30*/  ULDC UR8, c[0x0][0x22c] ;  /* 0x00008b0000087ab9 */ /* 0x000fe20000000800 */
[----:B------:R-:W-:-:S02]  /*41b40*/  VIADD R0, R9, 0x10f ;  /* 0x0000010f09007836 */ /* 0x000fc40000000000 */
[----:B--2---:R2:W-:Y:S01]  /*41b50*/  @P6 STG.E desc[UR6][R12.64], R164 ;  /* 0x000000a40c006986 */ /* 0x0045e2000c101906 */
[----:B-1----:R-:W-:Y:S02]  /*41b60*/  IMAD.WIDE R6, R166, 0x4, R4 ;  /* 0x00000004a6067825 */ /* 0x002fe400078e0204 */
[----:B------:R-:W-:Y:S01]  /*41b70*/  ISETP.GE.AND P3, PT, R0, UR8, PT ;  /* 0x0000000800007c0c */ /* 0x000fe2000bf66270 */
[----:B------:R-:W-:Y:S01]  /*41b80*/  ULDC UR8, c[0x0][0x22c] ;  /* 0x00008b0000087ab9 */ /* 0x000fe20000000800 */
[----:B--2---:R-:W2:Y:S04]  /*41b90*/  LDL.LU R164, [R1+0xe60] ;  /* 0x000e600001a47983 */ /* 0x004ea80000300800 */
[----:B------:R-:W2:Y:S01]  /*41ba0*/  LDL.LU R166, [R1+0x1394] ;  /* 0x0013940001a67983 */ /* 0x000ea20000300800 */
[----:B------:R-:W-:-:S02]  /*41bb0*/  ISETP.LT.AND P6, PT, R10, UR4, !P3 ;  /* 0x000000040a007c0c */ /* 0x000fc4000dfc1270 */
[----:B------:R-:W-:Y:S01]  /*41bc0*/  ISETP.LT.AND P3, PT, R11, UR4, !P3 ;  /* 0x000000040b007c0c */ /* 0x000fe2000df61270 */
[C---:B----4-:R-:W-:Y:S01]  /*41bd0*/  IMAD.WIDE R12, R165.reuse, 0x4, R2 ;  /* 0x00000004a50c7825 */ /* 0x050fe200078e0202 */
[----:B------:R1:W-:Y:S04]  /*41be0*/  @P5 STG.E desc[UR6][R6.64], R17 ;  /* 0x0000001106005986 */ /* 0x0003e8000c101906 */
[----:B------:R4:W-:Y:S01]  /*41bf0*/  @P4 STG.E desc[UR6][R12.64], R16 ;  /* 0x000000100c004986 */ /* 0x0009e2000c101906 */
[----:B-1----:R-:W-:-:S03]  /*41c00*/  IMAD.WIDE R6, R165, 0x4, R4 ;  /* 0x00000004a5067825 */ /* 0x002fc600078e0204 */
[----:B----4-:R-:W4:Y:S04]  /*41c10*/  LDL.LU R16, [R1+0xa20] ;  /* 0x000a200001107983 */ /* 0x010f280000300800 */
[----:B------:R-:W4:Y:S04]  /*41c20*/  LDL.LU R165, [R1+0x620] ;  /* 0x0006200001a57983 */ /* 0x000f280000300800 */
[----:B------:R1:W-:Y:S04]  /*41c30*/  @P0 STG.E desc[UR6][R6.64], R229 ;  /* 0x000000e506000986 */ /* 0x0003e8000c101906 */
[----:B-1----:R-:W4:Y:S04]  /*41c40*/  LDL.LU R229, [R1+0x1398] ;  /* 0x0013980001e57983 */ /* 0x002f280000300800 */
[----:B------:R-:W4:Y:S01]  /*41c50*/  LDL.LU R17, [R1+0xa10] ;  /* 0x000a100001117983 */ /* 0x000f220000300800 */
[----:B------:R-:W-:-:S04]  /*41c60*/  IMAD.WIDE R12, R23, 0x4, R2 ;  /* 0x00000004170c7825 */ /* 0x000fc800078e0202 */
[----:B------:R-:W-:Y:S02]  /*41c70*/  IMAD.WIDE R6, R23, 0x4, R4 ;  /* 0x0000000417067825 */ /* 0x000fe400078e0204 */
[----:B------:R-:W4:Y:S04]  /*41c80*/  LDL.LU R23, [R1+0xe64] ;  /* 0x000e640001177983 */ /* 0x000f280000300800 */
[----:B------:R-:W-:Y:S04]  /*41c90*/  @P6 STG.E desc[UR6][R12.64], R22 ;  /* 0x000000160c006986 */ /* 0x000fe8000c101906 */
[----:B---3--:R1:W-:Y:S04]  /*41ca0*/  @P3 STG.E desc[UR6][R6.64], R228 ;  /* 0x000000e406003986 */ /* 0x0083e8000c101906 */
[----:B-1----:R-:W3:Y:S04]  /*41cb0*/  LDL.LU R228, [R1+0x139c] ;  /* 0x00139c0001e47983 */ /* 0x002ee80000300800 */
[----:B------:R-:W3:Y:S01]  /*41cc0*/  LDL.LU R22, [R1+0xa24] ;  /* 0x000a240001167983 */ /* 0x000ee20000300800 */
[----:B------:R-:W-:-:S05]  /*41cd0*/  VIADD R0, R9, 0x110 ;  /* 0x0000011009007836 */ /* 0x000fca0000000000 */
[----:B------:R-:W-:Y:S01]  /*41ce0*/  ISETP.GE.AND P5, PT, R0, UR8, PT ;  /* 0x0000000800007c0c */ /* 0x000fe2000bfa6270 */
[----:B------:R-:W-:Y:S01]  /*41cf0*/  VIADD R0, R9, 0x111 ;  /* 0x0000011109007836 */ /* 0x000fe20000000000 */
[----:B------:R-:W-:Y:S02]  /*41d00*/  ULDC UR8, c[0x0][0x22c] ;  /* 0x00008b0000087ab9 */ /* 0x000fe40000000800 */
[----:B------:R-:W-:Y:S02]  /*41d10*/  ISETP.LT.AND P4, PT, R10, UR4, !P5 ;  /* 0x000000040a007c0c */ /* 0x000fe4000ef81270 */
[----:B------:R-:W-:Y:S02]  /*41d20*/  ISETP.GE.AND P0, PT, R0, UR8, PT ;  /* 0x0000000800007c0c */ /* 0x000fe4000bf06270 */
[----:B------:R-:W-:Y:S01]  /*41d30*/  ISETP.LT.AND P5, PT, R11, UR4, !P5 ;  /* 0x000000040b007c0c */ /* 0x000fe2000efa1270 */
[----:B------:R-:W-:Y:S01]  /*41d40*/  VIADD R0, R9, 0x112 ;  /* 0x0000011209007836 */ /* 0x000fe20000000000 */
[----:B------:R-:W-:Y:S01]  /*41d50*/  ISETP.LT.AND P6, PT, R10, UR4, !P0 ;  /* 0x000000040a007c0c */ /* 0x000fe2000c7c1270 */
[----:B------:R-:W-:Y:S01]  /*41d60*/  IMAD.WIDE R12, R167, 0x4, R2 ;  /* 0x00000004a70c7825 */ /* 0x000fe200078e0202 */
[----:B------:R-:W-:-:S02]  /*41d70*/  ULDC UR8, c[0x0][0x22c] ;  /* 0x00008b0000087ab9 */ /* 0x000fc40000000800 */
[----:B------:R-:W-:Y:S01]  /*41d80*/  ISETP.GE.AND P3, PT, R0, UR8, PT ;  /* 0x0000000800007c0c */ /* 0x000fe2000bf66270 */
[----:B------:R-:W-:Y:S01]  /*41d90*/  IMAD.WIDE R6, R167, 0x4, R4 ;  /* 0x00000004a7067825 */ /* 0x000fe200078e0204 */
[C---:B------:R-:W-:Y:S01]  /*41da0*/  ISETP.LT.AND P0, PT, R11.reuse, UR4, !P0 ;  /* 0x000000040b007c0c */ /* 0x040fe2000c701270 */
[----:B------:R-:W-:Y:S01]  /*41db0*/  ULDC UR8, c[0x0][0x22c] ;  /* 0x00008b0000087ab9 */ /* 0x000fe20000000800 */
[----:B--2---:R1:W-:Y:S01]  /*41dc0*/  @P4 STG.E desc[UR6][R12.64], R164 ;  /* 0x000000a40c004986 */ /* 0x0043e2000c101906 */
[----:B------:R-:W-:Y:S02]  /*41dd0*/  ISETP.LT.AND P4, PT, R10, UR4, !P3 ;  /* 0x000000040a007c0c */ /* 0x000fe4000df81270 */
[----:B------:R-:W-:Y:S01]  /*41de0*/  ISETP.LT.AND P3, PT, R11, UR4, !P3 ;  /* 0x000000040b007c0c */ /* 0x000fe2000df61270 */
[----:B-1----:R-:W2:Y:S01]  /*41df0*/  LDL.LU R164, [R1+0x624] ;  /* 0x0006240001a47983 */ /* 0x002ea20000300800 */
[----:B------:R-:W-:-:S03]  /*41e00*/  IMAD.WIDE R12, R166, 0x4, R2 ;  /* 0x00000004a60c7825 */ /* 0x000fc600078e0202 */
[----:B------:R-:W2:Y:S04]  /*41e10*/  LDL.LU R167, [R1+0x13a0] ;  /* 0x0013a00001a77983 */ /* 0x000ea80000300800 */
[----:B----4-:R1:W-:Y:S04]  /*41e20*/  @P5 STG.E desc[UR6][R6.64], R16 ;  /* 0x0000001006005986 */ /* 0x0103e8000c101906 */
[----:B------:R4:W-:Y:S04]  /*41e30*/  @P6 STG.E desc[UR6][R12.64], R165 ;  /* 0x000000a50c006986 */ /* 0x0009e8000c101906 */
[----:B-1----:R-:W2:Y:S04]  /*41e40*/  LDL.LU R16, [R1+0xa14] ;  /* 0x000a140001107983 */ /* 0x002ea80000300800 */
[----:B----4-:R-:W4:Y:S01]  /*41e50*/  LDL.LU R165, [R1+0xe68] ;  /* 0x000e680001a57983 */ /* 0x010f220000300800 */
[----:B------:R-:W-:-:S03]  /*41e60*/  IMAD.WIDE R6, R166, 0x4, R4 ;  /* 0x00000004a6067825 */ /* 0x000fc600078e0204 */
[----:B------:R-:W4:Y:S01]  /*41e70*/  LDL.LU R166, [R1+0x13a4] ;  /* 0x0013a40001a67983 */ /* 0x000f220000300800 */
[----:B------:R-:W-:-:S03]  /*41e80*/  IMAD.WIDE R12, R229, 0x4, R2 ;  /* 0x00000004e50c7825 */ /* 0x000fc600078e0202 */
[----:B------:R1:W-:Y:S04]  /*41e90*/  @P0 STG.E desc[UR6][R6.64], R17 ;  /* 0x0000001106000986 */ /* 0x0003e8000c101906 */
[----:B------:R-:W4:Y:S04]  /*41ea0*/  LDL.LU R18, [R1+0xa28] ;  /* 0x000a280001127983 */ /* 0x000f280000300800 */
[----:B------:R1:W-:Y:S02]  /*41eb0*/  @P4 STG.E desc[UR6][R12.64], R23 ;  /* 0x000000170c004986 */ /* 0x0003e4000c101906 */
[----:B-1----:R-:W-:-:S02]  /*41ec0*/  IMAD.WIDE R6, R229, 0x4, R4 ;  /* 0x00000004e5067825 */ /* 0x002fc400078e0204 */
[----:B------:R-:W4:Y:S04]  /*41ed0*/  LDL.LU R23, [R1+0x628] ;  /* 0x0006280001177983 */ /* 0x000f280000300800 */
[----:B------:R-:W4:Y:S04]  /*41ee0*/  LDL.LU R229, [R1+0x13a8] ;  /* 0x0013a80001e57983 */ /* 0x000f280000300800 */
[----:B------:R-:W4:Y:S04]  /*41ef0*/  LDL.LU R17, [R1+0xa18] ;  /* 0x000a180001117983 */ /* 0x000f280000300800 */
[----:B---3--:R1:W-:Y:S04]  /*41f00*/  @P3 STG.E desc[UR6][R6.64], R22 ;  /* 0x0000001606003986 */ /* 0x0083e8000c101906 */
[----:B-1----:R-:W3:Y:S01]  /*41f10*/  LDL.LU R22, [R1+0xe6c] ;  /* 0x000e6c0001167983 */ /* 0x002ee20000300800 */
        /* <DEDUP_REMOVED lines=10> */
[----:B------:R-:W-:-:S03]  /*41fc0*/  ULDC UR8, c[0x0][0x22c] ;  /* 0x00008b0000087ab9 */ /* 0x000fc60000000800 */
[----:B------:R-:W-:Y:S02]  /*41fd0*/  IMAD.WIDE R6, R228, 0x4, R4 ;  /* 0x00000004e4067825 */ /* 0x000fe400078e0204 */
[----:B------:R-:W3:Y:S01]  /*41fe0*/  LDL.LU R228, [R1+0xa2c] ;  /* 0x000a2c0001e47983 */ /* 0x000ee20000300800 */
[----:B------:R-:W-:Y:S01]  /*41ff0*/  ISETP.GE.AND P3, PT, R0, UR8, PT ;  /* 0x0000000800007c0c */ /* 0x000fe2000bf66270 */
[----:B------:R-:W-:Y:S01]  /*42000*/  VIADD R0, R9, 0x116 ;  /* 0x0000011609007836 */ /* 0x000fe20000000000 */
[C---:B------:R-:W-:Y:S01]  /*42010*/  ISETP.LT.AND P0, PT, R11.reuse, UR4, !P0 ;  /* 0x000000040b007c0c */ /* 0x040fe2000c701270 */
[----:B--2---:R1:W-:Y:S01]  /*42020*/  @P6 STG.E desc[UR6][R12.64], R164 ;  /* 0x000000a40c006986 */ /* 0x0043e2000c101906 */
[----:B------:R-:W-:Y:S01]  /*42030*/  ISETP.LT.AND P6, PT, R10, UR4, !P3 ;  /* 0x000000040a007c0c */ /* 0x000fe2000dfc1270 */
[----:B------:R-:W-:Y:S01]  /*42040*/  ULDC UR8, c[0x0][0x22c] ;  /* 0x00008b0000087ab9 */ /* 0x000fe20000000800 */
[----:B------:R-:W-:Y:S01]  /*42050*/  ISETP.LT.AND P3, PT, R11, UR4, !P3 ;  /* 0x000000040b007c0c */ /* 0x000fe2000df61270 */
[----:B-1----:R-:W2:Y:S01]  /*42060*/  LDL.LU R164, [R1+0x13ac] ;  /* 0x0013ac0001a47983 */ /* 0x002ea20000300800 */
[----:B------:R-:W-:-:S03]  /*42070*/  IMAD.WIDE R12, R167, 0x4, R2 ;  /* 0x00000004a70c7825 */ /* 0x000fc600078e0202 */
[----:B------:R1:W-:Y:S01]  /*42080*/  @P5 STG.E desc[UR6][R6.64], R16 ;  /* 0x0000001006005986 */ /* 0x0003e2000c101906 */
[----:B------:R-:W-:-:S03]  /*42090*/  ISETP.GE.AND P5, PT, R0, UR8, PT ;  /* 0x0000000800007c0c */ /* 0x000fc6000bfa6270 */
[----:B----4-:R4:W-:Y:S01]  /*420a0*/  @P4 STG.E desc[UR6][R12.64], R165 ;  /* 0x000000a50c004986 */ /* 0x0109e2000c101906 */
[----:B------:R-:W-:-:S03]  /*420b0*/  ISETP.LT.AND P4, PT, R10, UR4, !P5 ;  /* 0x000000040a007c0c */ /* 0x000fc6000ef81270 */
[----:B-1----:R-:W2:Y:S01]  /*420c0*/  LDL.LU R16, [R1+0x62c] ;  /* 0x00062c0001107983 */ /* 0x002ea20000300800 */
[----:B------:R-:W-:Y:S01]  /*420d0*/  IMAD.WIDE R6, R167, 0x4, R4 ;  /* 0x00000004a7067825 */ /* 0x000fe200078e0204 */
[----:B------:R-:W-:Y:S02]  /*420e0*/  ULDC UR8, c[0x0][0x22c] ;  /* 0x00008b0000087ab9 */ /* 0x000fe40000000800 */
[----:B----4-:R-:W4:Y:S01]  /*420f0*/  LDL.LU R165, [R1+0xa1c] ;  /* 0x000a1c0001a57983 */ /* 0x010f220000300800 */
[----:B------:R-:W-:-:S03]  /*42100*/  IMAD.WIDE R12, R166, 0x4, R2 ;  /* 0x00000004a60c7825 */ /* 0x000fc600078e0202 */
[----:B------:R-:W4:Y:S04]  /*42110*/  LDL.LU R167, [R1+0x13b0] ;  /* 0x0013b00001a77983 */ /* 0x000f280000300800 */
[----:B------:R1:W-:Y:S04]  /*42120*/  @P0 STG.E desc[UR6][R6.64], R18 ;  /* 0x0000001206000986 */ /* 0x0003e8000c101906 */
[----:B------:R1:W-:Y:S02]  /*42130*/  @P6 STG.E desc[UR6][R12.64], R23 ;  /* 0x000000170c006986 */ /* 0x0003e4000c101906 */
[----:B-1----:R-:W-:-:S05]  /*42140*/  IMAD.WIDE R6, R166, 0x4, R4 ;  /* 0x00000004a6067825 */ /* 0x002fca00078e0204 */
[----:B------:R1:W-:Y:S01]  /*42150*/  @P3 STG.E desc[UR6][R6.64], R17 ;  /* 0x0000001106003986 */ /* 0x0003e2000c101906 */
[----:B------:R-:W-:-:S03]  /*42160*/  IMAD.WIDE R12, R229, 0x4, R2 ;  /* 0x00000004e50c7825 */ /* 0x000fc600078e0202 */
[----:B------:R-:W4:Y:S04]  /*42170*/  LDL.LU R23, [R1+0xe70] ;  /* 0x000e700001177983 */ /* 0x000f280000300800 */
[----:B------:R-:W4:Y:S01]  /*42180*/  LDL.LU R166, [R1+0x13b4] ;  /* 0x0013b40001a67983 */ /* 0x000f220000300800 */
[----:B-1----:R-:W-:-:S03]  /*42190*/  IMAD.WIDE R6, R229, 0x4, R4 ;  /* 0x00000004e5067825 */ /* 0x002fc600078e0204 */
[----:B---3--:R1:W-:Y:S04]  /*421a0*/  @P4 STG.E desc[UR6][R12.64], R22 ;  /* 0x000000160c004986 */ /* 0x0083e8000c101906 */
[----:B-1----:R-:W3:Y:S04]  /*421b0*/  LDL.LU R22, [R1+0xa30] ;  /* 0x000a300001167983 */ /* 0x002ee80000300800 */
[----:B------:R-:W3:Y:S01]  /*421c0*/  LDL.LU R229, [R1+0x220] ;  /* 0x0002200001e57983 */ /* 0x000ee20000300800 */
[----:B------:R-:W-:Y:S01]  /*421d0*/  VIADD R0, R9, 0x117 ;  /* 0x0000011709007836 */ /* 0x000fe20000000000 */
[----:B------:R-:W-:-:S04]  /*421e0*/  ISETP.LT.AND P5, PT, R11, UR4, !P5 ;  /* 0x000000040b007c0c */ /* 0x000fc8000efa1270 */
[----:B------:R-:W-:Y:S01]  /*421f0*/  ISETP.GE.AND P0, PT, R0, UR8, PT ;  /* 0x0000000800007c0c */ /* 0x000fe2000bf06270 */
[----:B------:R-:W-:Y:S01]  /*42200*/  VIADD R0, R9, 0x118 ;  /* 0x0000011809007836 */ /* 0x000fe20000000000 */
[----:B------:R-:W-:Y:S02]  /*42210*/  ULDC UR8, c[0x0][0x22c] ;  /* 0x00008b0000087ab9 */ /* 0x000fe40000000800 */
[----:B------:R-:W-:Y:S02]  /*42220*/  ISETP.LT.AND P6, PT, R10, UR4, !P0 ;  /* 0x000000040a007c0c */ /* 0x000fe4000c7c1270 */
[----:B------:R-:W-:-:S03]  /*42230*/  ISETP.LT.AND P0, PT, R11, UR4, !P0 ;  /* 0x000000040b007c0c */ /* 0x000fc6000c701270 */
[----:B------:R1:W-:Y:S01]  /*42240*/  @P5 STG.E desc[UR6][R6.64], R228 ;  /* 0x000000e406005986 */ /* 0x0003e2000c101906 */
[----:B------:R-:W-:Y:S01]  /*42250*/  ISETP.GE.AND P3, PT, R0, UR8, PT ;  /* 0x0000000800007c0c */ /* 0x000fe2000bf66270 */
[----:B------:R-:W-:Y:S01]  /*42260*/  VIADD R0, R9, 0x119 ;  /* 0x0000011909007836 */ /* 0x000fe20000000000 */
[----:B------:R-:W-:Y:S01]  /*42270*/  ULDC UR8, c[0x0][0x22c] ;  /* 0x00008b0000087ab9 */ /* 0x000fe20000000800 */
[C---:B--2---:R-:W-:Y:S01]  /*42280*/  IMAD.WIDE R12, R164.reuse, 0x4, R2 ;  /* 0x00000004a40c7825 */ /* 0x044fe200078e0202 */
[----:B-1----:R-:W2:Y:S03]  /*42290*/  LDL.LU R228, [R1+0x13b8] ;  /* 0x0013b80001e47983 */ /* 0x002ea60000300800 */
[----:B------:R-:W-:Y:S01]  /*422a0*/  IMAD.WIDE R6, R164, 0x4, R4 ;  /* 0x00000004a4067825 */ /* 0x000fe200078e0204 */
[----:B------:R-:W2:Y:S01]  /*422b0*/  LDL.LU R17, [R1+0x630] ;  /* 0x0006300001117983 */ /* 0x000ea20000300800 */
[----:B------:R-:W-:-:S03]  /*422c0*/  ISETP.LT.AND P4, PT, R10, UR4, !P3 ;  /* 0x000000040a007c0c */ /* 0x000fc6000df81270 */
[----:B------:R-:W2:Y:S01]  /*422d0*/  LDL.LU R164, [R1+0xe74] ;  /* 0x000e740001a47983 */ /* 0x000ea20000300800 */
[----:B------:R-:W-:Y:S02]  /*422e0*/  ISETP.GE.AND P5, PT, R0, UR8, PT ;  /* 0x0000000800007c0c */ /* 0x000fe4000bfa6270 */
[----:B------:R-:W-:Y:S01]  /*422f0*/  ISETP.LT.AND P3, PT, R11, UR4, !P3 ;  /* 0x000000040b007c0c */ /* 0x000fe2000df61270 */
[----:B------:R-:W-:Y:S01]  /*42300*/  @P6 STG.E desc[UR6][R12.64], R16 ;  /* 0x000000100c006986 */ /* 0x000fe2000c101906 */
[----:B------:R-:W-:Y:S01]  /*42310*/  VIADD R0, R9, 0x11a ;  /* 0x0000011a09007836 */ /* 0x000fe20000000000 */
[----:B------:R-:W-:Y:S02]  /*42320*/  ULDC UR8, c[0x0][0x22c] ;  /* 0x00008b0000087ab9 */ /* 0x000fe40000000800 */
[----:B----4-:R1:W-:Y:S01]  /*42330*/  @P0 STG.E desc[UR6][R6.64], R165 ;  /* 0x000000a506000986 */ /* 0x0103e2000c101906 */
[----:B------:R-:W-:-:S03]  /*42340*/  ISETP.LT.AND P6, PT, R10, UR4, !P5 ;  /* 0x000000040a007c0c */ /* 0x000fc6000efc1270 */
[----:B-1----:R-:W4:Y:S04]  /*42350*/  LDL.LU R165, [R1+0x13bc] ;  /* 0x0013bc0001a57983 */ /* 0x002f280000300800 */
[----:B------:R-:W4:Y:S01]  /*42360*/  LDL.LU R16, [R1+0xa34] ;  /* 0x000a340001107983 */ /* 0x000f220000300800 */
[----:B------:R-:W-:-:S04]  /*42370*/  IMAD.WIDE R12, R167, 0x4, R2 ;  /* 0x00000004a70c7825 */ /* 0x000fc800078e0202 */
[----:B------:R-:W-:Y:S01]  /*42380*/  IMAD.WIDE R6, R167, 0x4, R4 ;  /* 0x00000004a7067825 */ /* 0x000fe200078e0204 */
        /* <DEDUP_REMOVED lines=14> */
[----:B------:R-:W-:Y:S01]  /*42470*/  VIADD R0, R9, 0x11b ;  /* 0x0000011b09007836 */ /* 0x000fe20000000000 */
[----:B------:R-:W-:Y:S01]  /*42480*/  ULDC UR8, c[0x0][0x22c] ;  /* 0x00008b0000087ab9 */ /* 0x000fe20000000800 */
[----:B------:R-:W3:Y:S01]  /*42490*/  LDL.LU R18, [R1+0xa38] ;  /* 0x000a380001127983 */ /* 0x000ee20000300800 */
[----:B--2---:R-:W-:Y:S02]  /*424a0*/  IMAD.WIDE R12, R228, 0x4, R2 ;  /* 0x00000004e40c7825 */ /* 0x004fe400078e0202 */
[----:B------:R-:W-:Y:S01]  /*424b0*/  ISETP.GE.AND P3, PT, R0, UR8, PT ;  /* 0x0000000800007c0c */ /* 0x000fe2000bf66270 */
[----:B------:R-:W-:-:S02]  /*424c0*/  ULDC UR8, c[0x0][0x22c] ;  /* 0x00008b0000087ab9 */ /* 0x000fc40000000800 */
[----:B------:R1:W-:Y:S01]  /*424d0*/  @P5 STG.E desc[UR6][R6.64], R17 ;  /* 0x0000001106005986 */ /* 0x0003e2000c101906 */
[----:B------:R-:W-:-:S03]  /*424e0*/  VIADD R0, R9, 0x11c ;  /* 0x0000011c09007836 */ /* 0x000fc60000000000 */
[----:B------:R2:W-:Y:S01]  /*424f0*/  @P4 STG.E desc[UR6][R12.64], R164 ;  /* 0x000000a40c004986 */ /* 0x0005e2000c101906 */
[----:B------:R-:W-:Y:S02]  /*42500*/  ISETP.LT.AND P6, PT, R10, UR4, !P3 ;  /* 0x000000040a007c0c */ /* 0x000fe4000dfc1270 */
        /* <DEDUP_REMOVED lines=36> */
[----:B--2---:R2:W-:Y:S03]  /*42750*/  @P6 STG.E desc[UR6][R12.64], R164 ;  /* 0x000000a40c006986 */ /* 0x0045e6000c101906 */
[----:B------:R-:W-:Y:S01]  /*42760*/  ISETP.GE.AND P5, PT, R0, UR8, PT ;  /* 0x0000000800007c0c */ /* 0x000fe2000bfa6270 */
[----:B-1----:R-:W-:Y:S01]  /*42770*/  IMAD.WIDE R6, R166, 0x4, R4 ;  /* 0x00000004a6067825 */ /* 0x002fe200078e0204 */
[----:B--2---:R-:W2:Y:S03]  /*42780*/  LDL.LU R164, [R1+0xe80] ;  /* 0x000e800001a47983 */ /* 0x004ea60000300800 */
[----:B----4-:R-:W-:Y:S01]  /*42790*/  IMAD.WIDE R12, R228, 0x4, R2 ;  /* 0x00000004e40c7825 */ /* 0x010fe200078e0202 */
[----:B------:R-:W4:Y:S01]  /*427a0*/  LDL.LU R166, [R1+0x13d4] ;  /* 0x0013d40001a67983 */ /* 0x000f220000300800 */
[----:B------:R-:W-:Y:S01]  /*427b0*/  ISETP.LT.AND P6, PT, R10, UR4, !P5 ;  /* 0x000000040a007c0c */ /* 0x000fe2000efc1270 */
[----:B------:R-:W-:-:S02]  /*427c0*/  ULDC UR8, c[0x0][0x22c] ;  /* 0x00008b0000087ab9 */ /* 0x000fc40000000800 */
[----:B------:R1:W-:Y:S01]  /*427d0*/  @P0 STG.E desc[UR6][R6.64], R17 ;  /* 0x0000001106000986 */ /* 0x0003e2000c101906 */
[----:B------:R-:W-:-:S03]  /*427e0*/  ISETP.LT.AND P5, PT, R11, UR4, !P5 ;  /* 0x000000040b007c0c */ /* 0x000fc6000efa1270 */
[----:B------:R1:W-:Y:S02]  /*427f0*/  @P4 STG.E desc[UR6][R12.64], R16 ;  /* 0x000000100c004986 */ /* 0x0003e4000c101906 */
[----:B-1----:R-:W-:Y:S02]  /*42800*/  IMAD.WIDE R6, R228, 0x4, R4 ;  /* 0x00000004e4067825 */ /* 0x002fe400078e0204 */
[----:B------:R-:W4:Y:S04]  /*42810*/  LDL.LU R16, [R1+0x640] ;  /* 0x0006400001107983 */ /* 0x000f280000300800 */
[----:B------:R-:W4:Y:S04]  /*42820*/  LDL.LU R228, [R1+0x240] ;  /* 0x0002400001e47983 */ /* 0x000f280000300800 */
[----:B------:R1:W-:Y:S01]  /*42830*/  @P3 STG.E desc[UR6][R6.64], R165 ;  /* 0x000000a506003986 */ /* 0x0003e2000c101906 */
[----:B------:R-:W-:-:S03]  /*42840*/  IMAD.WIDE R12, R23, 0x4, R2 ;  /* 0x00000004170c7825 */ /* 0x000fc600078e0202 */
[----:B-1----:R-:W4:Y:S01]  /*42850*/  LDL.LU R165, [R1+0x13d8] ;  /* 0x0013d80001a57983 */ /* 0x002f220000300800 */
[----:B------:R-:W-:-:S03]  /*42860*/  IMAD.WIDE R6, R23, 0x4, R4 ;  /* 0x0000000417067825 */ /* 0x000fc600078e0204 */
[----:B------:R-:W4:Y:S04]  /*42870*/  LDL.LU R17, [R1+0x230] ;  /* 0x0002300001117983 */ /* 0x000f280000300800 */
        /* <DEDUP_REMOVED lines=18> */
[----:B------:R-:W-:Y:S01]  /*429a0*/  ISETP.LT.AND P3, PT, R11, UR4, !P3 ;  /* 0x000000040b007c0c */ /* 0x000fe2000df61270 */
[----:B--2---:R1:W-:Y:S01]  /*429b0*/  @P4 STG.E desc[UR6][R12.64], R164 ;  /* 0x000000a40c004986 */ /* 0x0043e2000c101906 */
[----:B------:R-:W-:Y:S01]  /*429c0*/  ISETP.LT.AND P4, PT, R10, UR4, !P5 ;  /* 0x000000040a007c0c */ /* 0x000fe2000ef81270 */
[----:B------:R-:W-:Y:S01]  /*429d0*/  VIADD R0, R9, 0x123 ;  /* 0x0000012309007836 */ /* 0x000fe20000000000 */
[----:B------:R-:W-:Y:S01]  /*429e0*/  ISETP.LT.AND P5, PT, R11, UR4, !P5 ;  /* 0x000000040b007c0c */ /* 0x000fe2000efa1270 */
[----:B------:R-:W-:Y:S01]  /*429f0*/  ULDC UR8, c[0x0][0x22c] ;  /* 0x00008b0000087ab9 */ /* 0x000fe20000000800 */
[----:B-1----:R-:W2:Y:S04]  /*42a00*/  LDL.LU R164, [R1+0x244] ;  /* 0x0002440001a47983 */ /* 0x002ea80000300800 */
[----:B------:R-:W2:Y:S01]  /*42a10*/  LDL.LU R167, [R1+0x13e0] ;  /* 0x0013e00001a77983 */ /* 0x000ea20000300800 */
[----:B----4-:R-:W-:-:S03]  /*42a20*/  IMAD.WIDE R12, R166, 0x4, R2 ;  /* 0x00000004a60c7825 */ /* 0x010fc600078e0202 */
[----:B------:R1:W-:Y:S04]  /*42a30*/  @P0 STG.E desc[UR6][R6.64], R16 ;  /* 0x0000001006000986 */ /* 0x0003e8000c101906 */
[----:B------:R4:W-:Y:S04]  /*42a40*/  @P6 STG.E desc[UR6][R12.64], R228 ;  /* 0x000000e40c006986 */ /* 0x0009e8000c101906 */
[----:B-1----:R-:W2:Y:S04]  /*42a50*/  LDL.LU R16, [R1+0x234] ;  /* 0x0002340001107983 */ /* 0x002ea80000300800 */
[----:B----4-:R-:W4:Y:S01]  /*42a60*/  LDL.LU R228, [R1+0xe88] ;  /* 0x000e880001e47983 */ /* 0x010f220000300800 */
[----:B------:R-:W-:-:S03]  /*42a70*/  IMAD.WIDE R6, R166, 0x4, R4 ;  /* 0x00000004a6067825 */ /* 0x000fc600078e0204 */
[----:B------:R-:W4:Y:S01]  /*42a80*/  LDL.LU R166, [R1+0x13e4] ;  /* 0x0013e40001a67983 */ /* 0x000f220000300800 */
[----:B------:R-:W-:-:S03]  /*42a90*/  IMAD.WIDE R12, R165, 0x4, R2 ;  /* 0x00000004a50c7825 */ /* 0x000fc600078e0202 */
[----:B------:R1:W-:Y:S04]  /*42aa0*/  @P3 STG.E desc[UR6][R6.64], R17 ;  /* 0x0000001106003986 */ /* 0x0003e8000c101906 */
[----:B------:R1:W-:Y:S04]  /*42ab0*/  @P4 STG.E desc[UR6][R12.64], R23 ;  /* 0x000000170c004986 */ /* 0x0003e8000c101906 */
[----:B------:R-:W4:Y:S01]  /*42ac0*/  LDL.LU R18, [R1+0x648] ;  /* 0x0006480001127983 */ /* 0x000f220000300800 */
[----:B-1----:R-:W-:-:S03]  /*42ad0*/  IMAD.WIDE R6, R165, 0x4, R4 ;  /* 0x00000004a5067825 */ /* 0x002fc600078e0204 */
[----:B------:R-:W4:Y:S04]  /*42ae0*/  LDL.LU R23, [R1+0x248] ;  /* 0x0002480001177983 */ /* 0x000f280000300800 */
[----:B------:R-:W4:Y:S04]  /*42af0*/  LDL.LU R165, [R1+0x13e8] ;  /* 0x0013e80001a57983 */ /* 0x000f280000300800 */
[----:B------:R-:W4:Y:S04]  /*42b00*/  LDL.LU R17, [R1+0x238] ;  /* 0x0002380001117983 */ /* 0x000f280000300800 */
[----:B---3--:R1:W-:Y:S04]  /*42b10*/  @P5 STG.E desc[UR6][R6.64], R22 ;  /* 0x0000001606005986 */ /* 0x0083e8000c101906 */
[----:B-1----:R-:W3:Y:S01]  /*42b20*/  LDL.LU R22, [R1+0xe8c] ;  /* 0x000e8c0001167983 */ /* 0x002ee20000300800 */
[----:B------:R-:W-:Y:S01]  /*42b30*/  ISETP.GE.AND P0, PT, R0, UR8, PT ;  /* 0x0000000800007c0c */ /* 0x000fe2000bf06270 */
[----:B------:R-:W-:Y:S01]  /*42b40*/  VIADD R0, R9, 0x124 ;  /* 0x0000012409007836 */ /* 0x000fe20000000000 */
[----:B------:R-:W-:-:S02]  /*42b50*/  ULDC UR8, c[0x0][0x22c] ;  /* 0x00008b0000087ab9 */ /* 0x000fc40000000800 */
        /* <DEDUP_REMOVED lines=12> */
[----:B------:R-:W-:Y:S01]  /*42c20*/  ULDC UR8, c[0x0][0x22c] ;  /* 0x00008b0000087ab9 */ /* 0x000fe20000000800 */
[----:B--2---:R1:W-:Y:S01]  /*42c30*/  @P6 STG.E desc[UR6][R12.64], R164 ;  /* 0x000000a40c006986 */ /* 0x0043e2000c101906 */
[----:B------:R-:W-:Y:S02]  /*42c40*/  ISETP.LT.AND P6, PT, R10, UR4, !P5 ;  /* 0x000000040a007c0c */ /* 0x000fe4000efc1270 */
        /* <DEDUP_REMOVED lines=15> */
[----:B-1----:R-:W-:-:S04]  /*42d40*/  IMAD.WIDE R6, R166, 0x4, R4 ;  /* 0x00000004a6067825 */ /* 0x002fc800078e0204 */
[C---:B------:R-:W-:Y:S01]  /*42d50*/  IMAD.WIDE R12, R165.reuse, 0x4, R2 ;  /* 0x00000004a50c7825 */ /* 0x040fe200078e0202 */
[----:B------:R-:W4:Y:S04]  /*42d60*/  LDL.LU R23, [R1+0xe90] ;  /* 0x000e900001177983 */ /* 0x000f280000300800 */
[----:B------:R-:W4:Y:S04]  /*42d70*/  LDL.LU R166, [R1+0x13f4] ;  /* 0x0013f40001a67983 */ /* 0x000f280000300800 */
[----:B------:R1:W-:Y:S02]  /*42d80*/  @P5 STG.E desc[UR6][R6.64], R17 ;  /* 0x0000001106005986 */ /* 0x0003e4000c101906 */
[----:B-1----:R-:W-:-:S02]  /*42d90*/  IMAD.WIDE R6, R165, 0x4, R4 ;  /* 0x00000004a5067825 */ /* 0x002fc400078e0204 */
        /* <DEDUP_REMOVED lines=782> */
[----:B--2---:R-:W-:Y:S01]  /*45e80*/  IMAD.WIDE R12, R164, 0x4, R2 ;  /* 0x00000004a40c7825 */ /* 0x004fe200078e0202 */
[----:B------:R-:W-:Y:S01]  /*45e90*/  ISETP.LT.AND P4, PT, R10, UR4, !P0 ;  /* 0x000000040a007c0c */ /* 0x000fe2000c781270 */
[----:B-1----:R-:W2:Y:S02]  /*45ea0*/  LDL.LU R165, [R1+0x14fc] ;  /* 0x0014fc0001a57983 */ /* 0x002ea40000300800 */
[----:B------:R-:W-:Y:S02]  /*45eb0*/  IMAD.WIDE R6, R164, 0x4, R4 ;  /* 0x00000004a4067825 */ /* 0x000fe400078e0204 */
[----:B------:R-:W2:Y:S04]  /*45ec0*/  LDL.LU R17, [R1+0x2c0] ;  /* 0x0002c00001117983 */ /* 0x000ea80000300800 */
[----:B------:R-:W2:Y:S01]  /*45ed0*/  LDL.LU R164, [R1+0xf14] ;  /* 0x000f140001a47983 */ /* 0x000ea20000300800 */
[----:B------:R-:W-:-:S02]  /*45ee0*/  ISETP.GE.AND P3, PT, R0, UR8, PT ;  /* 0x0000000800007c0c */ /* 0x000fc4000bf66270 */
        /* <DEDUP_REMOVED lines=33> */
[----:B------:R-:W-:Y:S01]  /*46100*/  ISETP.LT.AND P6, PT, R10, UR4, !P0 ;  /* 0x000000040a007c0c */ /* 0x000fe2000c7c1270 */
[----:B-1----:R-:W-:Y:S02]  /*46110*/  IMAD.WIDE R6, R165, 0x4, R4 ;  /* 0x00000004a5067825 */ /* 0x002fe400078e0204 */
[----:B------:R-:W3:Y:S04]  /*46120*/  LDL.LU R165, [R1+0x2d8] ;  /* 0x0002d80001a57983 */ /* 0x000ee80000300800 */
[----:B--2---:R-:W2:Y:S01]  /*46130*/  LDL.LU R164, [R1+0x150c] ;  /* 0x00150c0001a47983 */ /* 0x004ea20000300800 */
[----:B------:R-:W-:-:S03]  /*46140*/  ISETP.GE.AND P3, PT, R0, UR8, PT ;  /* 0x0000000800007c0c */ /* 0x000fc6000bf66270 */
[----:B------:R-:W2:Y:S01]  /*46150*/  LDL.LU R17, [R1+0x2c8] ;  /* 0x0002c80001117983 */ /* 0x000ea20000300800 */
[----:B------:R-:W-:-:S03]  /*46160*/  ISETP.LT.AND P0, PT, R11, UR4, !P0 ;  /* 0x000000040b007c0c */ /* 0x000fc6000c701270 */
[----:B----4-:R1:W-:Y:S01]  /*46170*/  @P5 STG.E desc[UR6][R6.64], R16 ;  /* 0x0000001006005986 */ /* 0x0103e2000c101906 */
[----:B------:R-:W-:Y:S01]  /*46180*/  ISETP.LT.AND P4, PT, R10, UR4, !P3 ;  /* 0x000000040a007c0c */ /* 0x000fe2000df81270 */
[C---:B------:R-:W-:Y:S01]  /*46190*/  IMAD.WIDE R12, R229.reuse, 0x4, R2 ;  /* 0x00000004e50c7825 */ /* 0x040fe200078e0202 */
[----:B------:R-:W-:Y:S01]  /*461a0*/  ULDC UR8, c[0x0][0x22c] ;  /* 0x00008b0000087ab9 */ /* 0x000fe20000000800 */
[----:B-1----:R-:W4:Y:S02]  /*461b0*/  LDL.LU R16, [R1+0xf1c] ;  /* 0x000f1c0001107983 */ /* 0x002f240000300800 */
[----:B------:R-:W-:Y:S02]  /*461c0*/  IMAD.WIDE R6, R229, 0x4, R4 ;  /* 0x00000004e5067825 */ /* 0x000fe400078e0204 */
        /* <DEDUP_REMOVED lines=24> */
[----:B------:R2:W-:Y:S03]  /*46350*/  @P6 STG.E desc[UR6][R12.64], R165 ;  /* 0x000000a50c006986 */ /* 0x0005e6000c101906 */
[----:B------:R-:W-:Y:S01]  /*46360*/  ISETP.GE.AND P3, PT, R0, UR8, PT ;  /* 0x0000000800007c0c */ /* 0x000fe2000bf66270 */
[----:B-1----:R-:W-:-:S04]  /*46370*/  IMAD.WIDE R6, R166, 0x4, R4 ;  /* 0x00000004a6067825 */ /* 0x002fc800078e0204 */
[----:B--2---:R-:W-:Y:S01]  /*46380*/  IMAD.WIDE R12, R164, 0x4, R2 ;  /* 0x00000004a40c7825 */ /* 0x004fe200078e0202 */
[----:B------:R-:W2:Y:S01]  /*46390*/  LDL.LU R165, [R1+0xf20] ;  /* 0x000f200001a57983 */ /* 0x000ea20000300800 */
[----:B------:R-:W-:-:S03]  /*463a0*/  ULDC UR8, c[0x0][0x22c] ;  /* 0x00008b0000087ab9 */ /* 0x000fc60000000800 */
[----:B------:R1:W-:Y:S01]  /*463b0*/  @P5 STG.E desc[UR6][R6.64], R17 ;  /* 0x0000001106005986 */ /* 0x0003e2000c101906 */
[----:B------:R-:W-:-:S03]  /*463c0*/  ISETP.LT.AND P6, PT, R10, UR4, !P3 ;  /* 0x000000040a007c0c */ /* 0x000fc6000dfc1270 */
[----:B------:R-:W2:Y:S01]  /*463d0*/  LDL.LU R166, [R1+0x151c] ;  /* 0x00151c0001a67983 */ /* 0x000ea20000300800 */
[----:B------:R-:W-:Y:S01]  /*463e0*/  ISETP.LT.AND P3, PT, R11, UR4, !P3 ;  /* 0x000000040b007c0c */ /* 0x000fe2000df61270 */
[----:B-1----:R-:W-:Y:S02]  /*463f0*/  IMAD.WIDE R6, R164, 0x4, R4 ;  /* 0x00000004a4067825 */ /* 0x002fe400078e0204 */
[----:B----4-:R1:W-:Y:S04]  /*46400*/  @P4 STG.E desc[UR6][R12.64], R16 ;  /* 0x000000100c004986 */ /* 0x0103e8000c101906 */
[----:B------:R4:W-:Y:S04]  /*46410*/  @P0 STG.E desc[UR6][R6.64], R229 ;  /* 0x000000e506000986 */ /* 0x0009e8000c101906 */
[----:B-1----:R-:W2:Y:S04]  /*46420*/  LDL.LU R16, [R1+0xae0] ;  /* 0x000ae00001107983 */ /* 0x002ea80000300800 */
[----:B------:R-:W2:Y:S04]  /*46430*/  LDL.LU R164, [R1+0x6e0] ;  /* 0x0006e00001a47983 */ /* 0x000ea80000300800 */
[----:B----4-:R-:W4:Y:S01]  /*46440*/  LDL.LU R229, [R1+0x1520] ;  /* 0x0015200001e57983 */ /* 0x010f220000300800 */
[----:B------:R-:W-:-:S03]  /*46450*/  IMAD.WIDE R12, R23, 0x4, R2 ;  /* 0x00000004170c7825 */ /* 0x000fc600078e0202 */
[----:B------:R-:W4:Y:S01]  /*46460*/  LDL.LU R17, [R1+0xad0] ;  /* 0x000ad00001117983 */ /* 0x000f220000300800 */
[----:B------:R-:W-:-:S03]  /*46470*/  IMAD.WIDE R6, R23, 0x4, R4 ;  /* 0x0000000417067825 */ /* 0x000fc600078e0204 */
        /* <DEDUP_REMOVED lines=24> */
[----:B-1----:R-:W2:Y:S01]  /*46600*/  LDL.LU R165, [R1+0x6e4] ;  /* 0x0006e40001a57983 */ /* 0x002ea20000300800 */
[----:B------:R-:W-:-:S03]  /*46610*/  IMAD.WIDE R12, R166, 0x4, R2 ;  /* 0x00000004a60c7825 */ /* 0x000fc600078e0202 */
[----:B------:R-:W2:Y:S04]  /*46620*/  LDL.LU R167, [R1+0x1530] ;  /* 0x0015300001a77983 */ /* 0x000ea80000300800 */
[----:B------:R1:W-:Y:S04]  /*46630*/  @P5 STG.E desc[UR6][R6.64], R16 ;  /* 0x0000001006005986 */ /* 0x0003e8000c101906 */
[----:B------:R4:W-:Y:S04]  /*46640*/  @P6 STG.E desc[UR6][R12.64], R164 ;  /* 0x000000a40c006986 */ /* 0x0009e8000c101906 */
[----:B-1----:R-:W2:Y:S01]  /*46650*/  LDL.LU R16, [R1+0xad4] ;  /* 0x000ad40001107983 */ /* 0x002ea20000300800 */
[----:B------:R-:W-:-:S03]  /*46660*/  IMAD.WIDE R6, R166, 0x4, R4 ;  /* 0x00000004a6067825 */ /* 0x000fc600078e0204 */
[----:B----4-:R-:W4:Y:S01]  /*46670*/  LDL.LU R164, [R1+0xf28] ;  /* 0x000f280001a47983 */ /* 0x010f220000300800 */
[----:B------:R-:W-:-:S03]  /*46680*/  IMAD.WIDE R12, R229, 0x4, R2 ;  /* 0x00000004e50c7825 */ /* 0x000fc600078e0202 */
[----:B------:R-:W4:Y:S04]  /*46690*/  LDL.LU R166, [R1+0x1538] ;  /* 0x0015380001a67983 */ /* 0x000f280000300800 */
        /* <DEDUP_REMOVED lines=18> */
[----:B------:R-:W-:Y:S02]  /*467c0*/  ULDC UR8, c[0x0][0x22c] ;  /* 0x00008b0000087ab9 */ /* 0x000fe40000000800 */
[----:B------:R-:W-:Y:S01]  /*467d0*/  ISETP.GE.AND P3, PT, R0, UR8, PT ;  /* 0x0000000800007c0c */ /* 0x000fe2000bf66270 */
[----:B------:R-:W-:Y:S01]  /*467e0*/  IMAD.WIDE R6, R228, 0x4, R4 ;  /* 0x00000004e4067825 */ /* 0x000fe200078e0204 */
[----:B------:R-:W-:Y:S01]  /*467f0*/  ISETP.LT.AND P0, PT, R11, UR4, !P0 ;  /* 0x000000040b007c0c */ /* 0x000fe2000c701270 */
[----:B------:R-:W-:Y:S01]  /*46800*/  ULDC UR8, c[0x0][0x22c] ;  /* 0x00008b0000087ab9 */ /* 0x000fe20000000800 */
[----:B------:R-:W3:Y:S01]  /*46810*/  LDL.LU R228, [R1+0xaec] ;  /* 0x000aec0001e47983 */ /* 0x000ee20000300800 */
[----:B------:R-:W-:-:S03]  /*46820*/  VIADD R0, R9, 0x176 ;  /* 0x0000017609007836 */ /* 0x000fc60000000000 */
[----:B--2---:R1:W-:Y:S01]  /*46830*/  @P6 STG.E desc[UR6][R12.64], R165 ;  /* 0x000000a50c006986 */ /* 0x0043e2000c101906 */
[----:B------:R-:W-:Y:S02]  /*46840*/  ISETP.LT.AND P6, PT, R10, UR4, !P3 ;  /* 0x000000040a007c0c */ /* 0x000fe4000dfc1270 */
[----:B------:R-:W-:Y:S01]  /*46850*/  ISETP.LT.AND P3, PT, R11, UR4, !P3 ;  /* 0x000000040b007c0c */ /* 0x000fe2000df61270 */
[----:B-1----:R-:W-:Y:S01]  /*46860*/  IMAD.WIDE R12, R167, 0x4, R2 ;  /* 0x00000004a70c7825 */ /* 0x002fe200078e0202 */
[----:B------:R-:W2:Y:S04]  /*46870*/  LDL.LU R165, [R1+0x1544] ;  /* 0x0015440001a57983 */ /* 0x000ea80000300800 */
[----:B------:R1:W-:Y:S01]  /*46880*/  @P5 STG.E desc[UR6][R6.64], R16 ;  /* 0x0000001006005986 */ /* 0x0003e2000c101906 */
[----:B------:R-:W-:-:S03]  /*46890*/  ISETP.GE.AND P5, PT, R0, UR8, PT ;  /* 0x0000000800007c0c */ /* 0x000fc6000bfa6270 */
[----:B----4-:R4:W-:Y:S01]  /*468a0*/  @P4 STG.E desc[UR6][R12.64], R164 ;  /* 0x000000a40c004986 */ /* 0x0109e2000c101906 */
[----:B------:R-:W-:Y:S01]  /*468b0*/  ISETP.LT.AND P4, PT, R10, UR4, !P5 ;  /* 0x000000040a007c0c */ /* 0x000fe2000ef81270 */
[----:B-1----:R-:W-:Y:S02]  /*468c0*/  IMAD.WIDE R6, R167, 0x4, R4 ;  /* 0x00000004a7067825 */ /* 0x002fe400078e0204 */
[----:B------:R-:W2:Y:S01]  /*468d0*/  LDL.LU R16, [R1+0x6ec] ;  /* 0x0006ec0001107983 */ /* 0x000ea20000300800 */
[----:B------:R-:W-:Y:S01]  /*468e0*/  ULDC UR8, c[0x0][0x22c] ;  /* 0x00008b0000087ab9 */ /* 0x000fe20000000800 */
[C---:B----4-:R-:W-:Y:S02]  /*468f0*/  IMAD.WIDE R12, R166.reuse, 0x4, R2 ;  /* 0x00000004a60c7825 */ /* 0x050fe400078e0202 */
[----:B------:R-:W4:Y:S04]  /*46900*/  LDL.LU R164, [R1+0xadc] ;  /* 0x000adc0001a47983 */ /* 0x000f280000300800 */
[----:B------:R-:W4:Y:S04]  /*46910*/  LDL.LU R167, [R1+0x154c] ;  /* 0x00154c0001a77983 */ /* 0x000f280000300800 */
[----:B------:R1:W-:Y:S04]  /*46920*/  @P0 STG.E desc[UR6][R6.64], R18 ;  /* 0x0000001206000986 */ /* 0x0003e8000c101906 */
[----:B------:R1:W-:Y:S02]  /*46930*/  @P6 STG.E desc[UR6][R12.64], R23 ;  /* 0x000000170c006986 */ /* 0x0003e4000c101906 */
[----:B-1----:R-:W-:-:S04]  /*46940*/  IMAD.WIDE R6, R166, 0x4, R4 ;  /* 0x00000004a6067825 */ /* 0x002fc800078e0204 */
[----:B------:R-:W-:Y:S01]  /*46950*/  IMAD.WIDE R12, R229, 0x4, R2 ;  /* 0x00000004e50c7825 */ /* 0x000fe200078e0202 */
[----:B------:R-:W4:Y:S04]  /*46960*/  LDL.LU R23, [R1+0xf30] ;  /* 0x000f300001177983 */ /* 0x000f280000300800 */
[----:B------:R-:W-:Y:S04]  /*46970*/  @P3 STG.E desc[UR6][R6.64], R17 ;  /* 0x0000001106003986 */ /* 0x000fe8000c101906 */
[----:B------:R-:W4:Y:S04]  /*46980*/  LDL.LU R166, [R1+0x1554] ;  /* 0x0015540001a67983 */ /* 0x000f280000300800 */
[----:B---3--:R1:W-:Y:S04]  /*46990*/  @P4 STG.E desc[UR6][R12.64], R22 ;  /* 0x000000160c004986 */ /* 0x0083e8000c101906 */
[----:B-1----:R-:W3:Y:S01]  /*469a0*/  LDL.LU R22, [R1+0xaf0] ;  /* 0x000af00001167983 */ /* 0x002ee20000300800 */
[----:B------:R-:W-:Y:S01]  /*469b0*/  VIADD R0, R9, 0x177 ;  /* 0x0000017709007836 */ /* 0x000fe20000000000 */
[----:B------:R-:W-:-:S04]  /*469c0*/  ISETP.LT.AND P5, PT, R11, UR4, !P5 ;  /* 0x000000040b007c0c */ /* 0x000fc8000efa1270 */
[----:B------:R-:W-:Y:S01]  /*469d0*/  ISETP.GE.AND P0, PT, R0, UR8, PT ;  /* 0x0000000800007c0c */ /* 0x000fe2000bf06270 */
[----:B------:R-:W-:Y:S01]  /*469e0*/  VIADD R0, R9, 0x178 ;  /* 0x0000017809007836 */ /* 0x000fe20000000000 */
[----:B------:R-:W-:Y:S02]  /*469f0*/  ULDC UR8, c[0x0][0x22c] ;  /* 0x00008b0000087ab9 */ /* 0x000fe40000000800 */
[----:B------:R-:W-:Y:S02]  /*46a00*/  ISETP.LT.AND P6, PT, R10, UR4, !P0 ;  /* 0x000000040a007c0c */ /* 0x000fe4000c7c1270 */
[----:B------:R-:W-:Y:S01]  /*46a10*/  ISETP.LT.AND P0, PT, R11, UR4, !P0 ;  /* 0x000000040b007c0c */ /* 0x000fe2000c701270 */
[----:B------:R-:W-:Y:S01]  /*46a20*/  IMAD.WIDE R6, R229, 0x4, R4 ;  /* 0x00000004e5067825 */ /* 0x000fe200078e0204 */
[----:B------:R-:W-:Y:S01]  /*46a30*/  ISETP.GE.AND P3, PT, R0, UR8, PT ;  /* 0x0000000800007c0c */ /* 0x000fe2000bf66270 */
[----:B------:R-:W3:Y:S01]  /*46a40*/  LDL.LU R229, [R1+0x2e0] ;  /* 0x0002e00001e57983 */ /* 0x000ee20000300800 */
[----:B------:R-:W-:-:S02]  /*46a50*/  ULDC UR8, c[0x0][0x22c] ;  /* 0x00008b0000087ab9 */ /* 0x000fc40000000800 */
[----:B------:R-:W-:Y:S01]  /*46a60*/  ISETP.LT.AND P4, PT, R10, UR4, !P3 ;  /* 0x000000040a007c0c */ /* 0x000fe2000df81270 */
[----:B------:R1:W-:Y:S01]  /*46a70*/  @P5 STG.E desc[UR6][R6.64], R228 ;  /* 0x000000e406005986 */ /* 0x0003e2000c101906 */
[----:B------:R-:W-:Y:S01]  /*46a80*/  ISETP.LT.AND P3, PT, R11, UR4, !P3 ;  /* 0x000000040b007c0c */ /* 0x000fe2000df61270 */
[C---:B--2---:R-:W-:Y:S02]  /*46a90*/  IMAD.WIDE R12, R165.reuse, 0x4, R2 ;  /* 0x00000004a50c7825 */ /* 0x044fe400078e0202 */
[----:B-1----:R-:W2:Y:S02]  /*46aa0*/  LDL.LU R228, [R1+0x155c] ;  /* 0x00155c0001e47983 */ /* 0x002ea40000300800 */
[----:B------:R-:W-:Y:S02]  /*46ab0*/  IMAD.WIDE R6, R165, 0x4, R4 ;  /* 0x00000004a5067825 */ /* 0x000fe400078e0204 */
[----:B------:R-:W2:Y:S04]  /*46ac0*/  LDL.LU R17, [R1+0x6f0] ;  /* 0x0006f00001117983 */ /* 0x000ea80000300800 */
[----:B------:R-:W2:Y:S04]  /*46ad0*/  LDL.LU R165, [R1+0xf34] ;  /* 0x000f340001a57983 */ /* 0x000ea80000300800 */
[----:B------:R1:W-:Y:S04]  /*46ae0*/  @P6 STG.E desc[UR6][R12.64], R16 ;  /* 0x000000100c006986 */ /* 0x0003e8000c101906 */
[----:B----4-:R4:W-:Y:S01]  /*46af0*/  @P0 STG.E desc[UR6][R6.64], R164 ;  /* 0x000000a406000986 */ /* 0x0109e2000c101906 */
[----:B-1----:R-:W-:-:S03]  /*46b00*/  IMAD.WIDE R12, R167, 0x4, R2 ;  /* 0x00000004a70c7825 */ /* 0x002fc600078e0202 */
[----:B----4-:R-:W4:Y:S01]  /*46b10*/  LDL.LU R164, [R1+0x1560] ;  /* 0x0015600001a47983 */ /* 0x010f220000300800 */
[----:B------:R-:W-:-:S03]  /*46b20*/  IMAD.WIDE R6, R167, 0x4, R4 ;  /* 0x00000004a7067825 */ /* 0x000fc600078e0204 */
[----:B------:R-:W4:Y:S04]  /*46b30*/  LDL.LU R16, [R1+0xaf4] ;  /* 0x000af40001107983 */ /* 0x000f280000300800 */
[----:B------:R1:W-:Y:S04]  /*46b40*/  @P4 STG.E desc[UR6][R12.64], R23 ;  /* 0x000000170c004986 */ /* 0x0003e8000c101906 */
[----:B-1----:R-:W4:Y:S04]  /*46b50*/  LDL.LU R23, [R1+0x2e4] ;  /* 0x0002e40001177983 */ /* 0x002f280000300800 */
[----:B------:R-:W4:Y:S04]  /*46b60*/  LDL.LU R167, [R1+0x1568] ;  /* 0x0015680001a77983 */ /* 0x000f280000300800 */
[----:B---3--:R1:W-:Y:S04]  /*46b70*/  @P3 STG.E desc[UR6][R6.64], R22 ;  /* 0x0000001606003986 */ /* 0x0083e8000c101906 */
[----:B-1----:R-:W3:Y:S01]  /*46b80*/  LDL.LU R22, [R1+0x6f4] ;  /* 0x0006f40001167983 */ /* 0x002ee20000300800 */
[----:B------:R-:W-:-:S05]  /*46b90*/  VIADD R0, R9, 0x179 ;  /* 0x0000017909007836 */ /* 0x000fca0000000000 */
[----:B------:R-:W-:Y:S01]  /*46ba0*/  ISETP.GE.AND P5, PT, R0, UR8, PT ;  /* 0x0000000800007c0c */ /* 0x000fe2000bfa6270 */
[C---:B------:R-:W-:Y:S01]  /*46bb0*/  VIADD R0, R9.reuse, 0x17a ;  /* 0x0000017a09007836 */ /* 0x040fe20000000000 */
[----:B------:R-:W-:Y:S02]  /*46bc0*/  ULDC UR8, c[0x0][0x22c] ;  /* 0x00008b0000087ab9 */ /* 0x000fe40000000800 */
[----:B------:R-:W-:Y:S02]  /*46bd0*/  ISETP.LT.AND P6, PT, R10, UR4, !P5 ;  /* 0x000000040a007c0c */ /* 0x000fe4000efc1270 */
[----:B------:R-:W-:Y:S01]  /*46be0*/  ISETP.GE.AND P0, PT, R0, UR8, PT ;  /* 0x0000000800007c0c */ /* 0x000fe2000bf06270 */
[----:B------:R-:W-:Y:S01]  /*46bf0*/  VIADD R0, R9, 0x17b ;  /* 0x0000017b09007836 */ /* 0x000fe20000000000 */
[----:B------:R-:W-:Y:S01]  /*46c00*/  ISETP.LT.AND P5, PT, R11, UR4, !P5 ;  /* 0x000000040b007c0c */ /* 0x000fe2000efa1270 */
[----:B------:R-:W-:Y:S01]  /*46c10*/  IMAD.WIDE R12, R166, 0x4, R2 ;  /* 0x00000004a60c7825 */ /* 0x000fe200078e0202 */
[----:B------:R-:W-:Y:S01]  /*46c20*/  ISETP.LT.AND P4, PT, R10, UR4, !P0 ;  /* 0x000000040a007c0c */ /* 0x000fe2000c781270 */
[----:B------:R-:W-:-:S02]  /*46c30*/  ULDC UR8, c[0x0][0x22c] ;  /* 0x00008b0000087ab9 */ /* 0x000fc40000000800 */
[----:B------:R-:W-:Y:S01]  /*46c40*/  ISETP.GE.AND P3, PT, R0, UR8, PT ;  /* 0x0000000800007c0c */ /* 0x000fe2000bf66270 */
[----:B------:R-:W-:Y:S01]  /*46c50*/  IMAD.WIDE R6, R166, 0x4, R4 ;  /* 0x00000004a6067825 */ /* 0x000fe200078e0204 */
[----:B------:R-:W-:Y:S01]  /*46c60*/  ISETP.LT.AND P0, PT, R11, UR4, !P0 ;  /* 0x000000040b007c0c */ /* 0x000fe2000c701270 */
[----:B------:R-:W-:Y:S01]  /*46c70*/  ULDC UR8, c[0x0][0x22c] ;  /* 0x00008b0000087ab9 */ /* 0x000fe20000000800 */
[----:B------:R1:W-:Y:S01]  /*46c80*/  @P6 STG.E desc[UR6][R12.64], R229 ;  /* 0x000000e50c006986 */ /* 0x0003e2000c101906 */
[----:B------:R-:W-:-:S03]  /*46c90*/  ISETP.LT.AND P6, PT, R10, UR4, !P3 ;  /* 0x000000040a007c0c */ /* 0x000fc6000dfc1270 */
[----:B--2---:R2:W-:Y:S01]  /*46ca0*/  @P5 STG.E desc[UR6][R6.64], R17 ;  /* 0x0000001106005986 */ /* 0x0045e2000c101906 */
[----:B------:R-:W-:-:S03]  /*46cb0*/  ISETP.LT.AND P3, PT, R11, UR4, !P3 ;  /* 0x000000040b007c0c */ /* 0x000fc6000df61270 */
[----:B-1----:R-:W3:Y:S01]  /*46cc0*/  LDL.LU R229, [R1+0xf38] ;  /* 0x000f380001e57983 */ /* 0x002ee20000300800 */
[----:B------:R-:W-:-:S03]  /*46cd0*/  IMAD.WIDE R12, R228, 0x4, R2 ;  /* 0x00000004e40c7825 */ /* 0x000fc600078e0202 */
[----:B------:R-:W3:Y:S01]  /*46ce0*/  LDL.LU R166, [R1+0x156c] ;  /* 0x00156c0001a67983 */ /* 0x000ee20000300800 */
[----:B--2---:R-:W-:-:S03]  /*46cf0*/  IMAD.WIDE R6, R228, 0x4, R4 ;  /* 0x00000004e4067825 */ /* 0x004fc600078e0204 */
[----:B------:R-:W2:Y:S04]  /*46d00*/  LDL.LU R18, [R1+0xaf8] ;  /* 0x000af80001127983 */ /* 0x000ea80000300800 */
[----:B------:R-:W2:Y:S04]  /*46d10*/  LDL.LU R228, [R1+0x2e8] ;  /* 0x0002e80001e47983 */ /* 0x000ea80000300800 */
[----:B------:R1:W-:Y:S04]  /*46d20*/  @P4 STG.E desc[UR6][R12.64], R165 ;  /* 0x000000a50c004986 */ /* 0x0003e8000c101906 */
[----:B-1----:R-:W2:Y:S04]  /*46d30*/  LDL.LU R165, [R1+0x1578] ;  /* 0x0015780001a57983 */ /* 0x002ea80000300800 */
[----:B------:R-:W2:Y:S01]  /*46d40*/  LDL.LU R17, [R1+0x6f8] ;  /* 0x0006f80001117983 */ /* 0x000ea20000300800 */
[----:B----4-:R-:W-:-:S03]  /*46d50*/  IMAD.WIDE R12, R164, 0x4, R2 ;  /* 0x00000004a40c7825 */ /* 0x010fc600078e0202 */
[----:B------:R1:W-:Y:S02]  /*46d60*/  @P0 STG.E desc[UR6][R6.64], R16 ;  /* 0x0000001006000986 */ /* 0x0003e4000c101906 */
[----:B-1----:R-:W-:Y:S02]  /*46d70*/  IMAD.WIDE R6, R164, 0x4, R4 ;  /* 0x00000004a4067825 */ /* 0x002fe400078e0204 */
[----:B------:R-:W4:Y:S04]  /*46d80*/  LDL.LU R16, [R1+0xf3c] ;  /* 0x000f3c0001107983 */ /* 0x000f280000300800 */
[----:B------:R-:W4:Y:S04]  /*46d90*/  LDL.LU R164, [R1+0xafc] ;  /* 0x000afc0001a47983 */ /* 0x000f280000300800 */
[----:B------:R1:W-:Y:S04]  /*46da0*/  @P6 STG.E desc[UR6][R12.64], R23 ;  /* 0x000000170c006986 */ /* 0x0003e8000c101906 */
[----:B-1----:R-:W4:Y:S04]  /*46db0*/  LDL.LU R23, [R1+0x157c] ;  /* 0x00157c0001177983 */ /* 0x002f280000300800 */
        /* <DEDUP_REMOVED lines=16> */
[----:B------:R1:W-:Y:S02]  /*46ec0*/  @P4 STG.E desc[UR6][R12.64], R229 ;  /* 0x000000e50c004986 */ /* 0x0003e4000c101906 */
[----:B------:R-:W-:Y:S01]  /*46ed0*/  VIADD R0, R9, 0x17f ;  /* 0x0000017f09007836 */ /* 0x000fe20000000000 */
[----:B------:R-:W-:Y:S01]  /*46ee0*/  ISETP.LT.AND P4, PT, R10, UR4, !P3 ;  /* 0x000000040a007c0c */ /* 0x000fe2000df81270 */
[----:B------:R-:W-:Y:S01]  /*46ef0*/  ULDC UR8, c[0x0][0x22c] ;  /* 0x00008b0000087ab9 */ /* 0x000fe20000000800 */
[----:B------:R-:W3:Y:S04]  /*46f00*/  LDL.LU R167, [R1+0x6fc] ;  /* 0x0006fc0001a77983 */ /* 0x000ee80000300800 */
[----:B--2---:R2:W-:Y:S01]  /*46f10*/  @P5 STG.E desc[UR6][R6.64], R18 ;  /* 0x0000001206005986 */ /* 0x0045e2000c101906 */
[----:B------:R-:W-:Y:S01]  /*46f20*/  ISETP.GE.AND P5, PT, R0, UR8, PT ;  /* 0x0000000800007c0c */ /* 0x000fe2000bfa6270 */
[----:B-1----:R-:W-:-:S02]  /*46f30*/  IMAD.WIDE R12, R166, 0x4, R2 ;  /* 0x00000004a60c7825 */ /* 0x002fc400078e0202 */
[----:B------:R-:W3:Y:S01]  /*46f40*/  LDL.LU R229, [R1+0x1584] ;  /* 0x0015840001e57983 */ /* 0x000ee20000300800 */
[----:B------:R-:W-:Y:S01]  /*46f50*/  ISETP.LT.AND P3, PT, R11, UR4, !P3 ;  /* 0x000000040b007c0c */ /* 0x000fe2000df61270 */
[----:B------:R-:W-:Y:S02]  /*46f60*/  ULDC UR8, c[0x0][0x22c] ;  /* 0x00008b0000087ab9 */ /* 0x000fe40000000800 */
[----:B------:R1:W-:Y:S01]  /*46f70*/  @P6 STG.E desc[UR6][R12.64], R228 ;  /* 0x000000e40c006986 */ /* 0x0003e2000c101906 */
[----:B------:R-:W-:Y:S01]  /*46f80*/  ISETP.LT.AND P6, PT, R10, UR4, !P5 ;  /* 0x000000040a007c0c */ /* 0x000fe2000efc1270 */
[----:B--2---:R-:W-:Y:S02]  /*46f90*/  IMAD.WIDE R6, R166, 0x4, R4 ;  /* 0x00000004a6067825 */ /* 0x004fe400078e0204 */
[----:B-1----:R-:W2:Y:S02]  /*46fa0*/  LDL.LU R228, [R1+0xf40] ;  /* 0x000f400001e47983 */ /* 0x002ea40000300800 */
[----:B------:R-:W-:-:S02]  /*46fb0*/  IMAD.WIDE R12, R165, 0x4, R2 ;  /* 0x00000004a50c7825 */ /* 0x000fc400078e0202 */
[----:B------:R-:W2:Y:S04]  /*46fc0*/  LDL.LU R166, [R1+0x1588] ;  /* 0x0015880001a67983 */ /* 0x000ea80000300800 */
[----:B------:R1:W-:Y:S02]  /*46fd0*/  @P0 STG.E desc[UR6][R6.64], R17 ;  /* 0x0000001106000986 */ /* 0x0003e4000c101906 */
[----:B-1----:R-:W-:Y:S02]  /*46fe0*/  IMAD.WIDE R6, R165, 0x4, R4 ;  /* 0x00000004a5067825 */ /* 0x002fe400078e0204 */
[----:B------:R-:W2:Y:S04]  /*46ff0*/  LDL.LU R17, [R1+0x700] ;  /* 0x0007000001117983 */ /* 0x000ea80000300800 */
[----:B------:R-:W2:Y:S04]  /*47000*/  LDL.LU R165, [R1+0x300] ;  /* 0x0003000001a57983 */ /* 0x000ea80000300800 */
[----:B----4-:R-:W-:Y:S04]  /*47010*/  @P4 STG.E desc[UR6][R12.64], R16 ;  /* 0x000000100c004986 */ /* 0x010fe8000c101906 */
[----:B------:R1:W-:Y:S04]  /*47020*/  @P3 STG.E desc[UR6][R6.64], R164 ;  /* 0x000000a406003986 */ /* 0x0003e8000c101906 */
[----:B-1----:R-:W4:Y:S01]  /*47030*/  LDL.LU R164, [R1+0x1590] ;  /* 0x0015900001a47983 */ /* 0x002f220000300800 */
[----:B------:R-:W-:-:S05]  /*47040*/  IMAD.WIDE R12, R23, 0x4, R2 ;  /* 0x00000004170c7825 */ /* 0x000fca00078e0202 */
[----:B---3--:R1:W-:Y:S04]  /*47050*/  @P6 STG.E desc[UR6][R12.64], R22 ;  /* 0x000000160c006986 */ /* 0x0083e8000c101906 */
[----:B-1----:R-:W3:Y:S01]  /*47060*/  LDL.LU R22, [R1+0x2f0] ;  /* 0x0002f00001167983 */ /* 0x002ee20000300800 */
[----:B------:R-:W-:Y:S01]  /*47070*/  VIADD R0, R9, 0x180 ;  /* 0x0000018009007836 */ /* 0x000fe20000000000 */
[----:B------:R-:W-:-:S04]  /*47080*/  ISETP.LT.AND P5, PT, R11, UR4, !P5 ;  /* 0x000000040b007c0c */ /* 0x000fc8000efa1270 */
[----:B------:R-:W-:Y:S01]  /*47090*/  ISETP.GE.AND P0, PT, R0, UR8, PT ;  /* 0x0000000800007c0c */ /* 0x000fe2000bf06270 */
[----:B------:R-:W-:Y:S01]  /*470a0*/  VIADD R0, R9, 0x181 ;  /* 0x0000018109007836 */ /* 0x000fe20000000000 */
[----:B------:R-:W-:Y:S02]  /*470b0*/  ULDC UR8, c[0x0][0x22c] ;  /* 0x00008b0000087ab9 */ /* 0x000fe40000000800 */
[----:B------:R-:W-:Y:S01]  /*470c0*/  ISETP.LT.AND P4, PT, R10, UR4, !P0 ;  /* 0x000000040a007c0c */ /* 0x000fe2000c781270 */
[----:B------:R-:W-:Y:S01]  /*470d0*/  IMAD.WIDE R6, R23, 0x4, R4 ;  /* 0x0000000417067825 */ /* 0x000fe200078e0204 */
[----:B------:R-:W-:Y:S01]  /*470e0*/  ISETP.GE.AND P3, PT, R0, UR8, PT ;  /* 0x0000000800007c0c */ /* 0x000fe2000bf66270 */
[----:B------:R-:W4:Y:S01]  /*470f0*/  LDL.LU R23, [R1+0xf44] ;  /* 0x000f440001177983 */ /* 0x000f220000300800 */
[----:B------:R-:W-:-:S03]  /*47100*/  ISETP.LT.AND P0, PT, R11, UR4, !P0 ;  /* 0x000000040b007c0c */ /* 0x000fc6000c701270 */
[----:B------:R1:W-:Y:S01]  /*47110*/  @P5 STG.E desc[UR6][R6.64], R167 ;  /* 0x000000a706005986 */ /* 0x0003e2000c101906 */
[----:B------:R-:W-:Y:S01]  /*47120*/  ISETP.LT.AND P6, PT, R10, UR4, !P3 ;  /* 0x000000040a007c0c */ /* 0x000fe2000dfc1270 */
[----:B------:R-:W-:Y:S01]  /*47130*/  IMAD.WIDE R12, R229, 0x4, R2 ;  /* 0x00000004e50c7825 */ /* 0x000fe200078e0202 */
[----:B------:R-:W-:Y:S01]  /*47140*/  ISETP.LT.AND P3, PT, R11, UR4, !P3 ;  /* 0x000000040b007c0c */ /* 0x000fe2000df61270 */
[----:B------:R-:W-:Y:S01]  /*47150*/  ULDC UR8, c[0x0][0x22c] ;  /* 0x00008b0000087ab9 */ /* 0x000fe20000000800 */
[----:B-1----:R-:W4:Y:S01]  /*47160*/  LDL.LU R167, [R1+0x1598] ;  /* 0x0015980001a77983 */ /* 0x002f220000300800 */
[----:B------:R-:W-:-:S03]  /*47170*/  IMAD.WIDE R6, R229, 0x4, R4 ;  /* 0x00000004e5067825 */ /* 0x000fc600078e0204 */
[----:B------:R-:W4:Y:S04]  /*47180*/  LDL.LU R16, [R1+0x704] ;  /* 0x0007040001107983 */ /* 0x000f280000300800 */
[----:B--2---:R1:W-:Y:S04]  /*47190*/  @P4 STG.E desc[UR6][R12.64], R228 ;  /* 0x000000e40c004986 */ /* 0x0043e8000c101906 */
[----:B-1----:R-:W2:Y:S01]  /*471a0*/  LDL.LU R228, [R1+0x304] ;  /* 0x0003040001e47983 */ /* 0x002ea20000300800 */
[----:B------:R-:W-:-:S03]  /*471b0*/  IMAD.WIDE R12, R166, 0x4, R2 ;  /* 0x00000004a60c7825 */ /* 0x000fc600078e0202 */
[----:B------:R-:W2:Y:S04]  /*471c0*/  LDL.LU R229, [R1+0x15a0] ;  /* 0x0015a00001e57983 */ /* 0x000ea80000300800 */
[----:B------:R-:W2:Y:S04]  /*471d0*/  LDL.LU R18, [R1+0x2f4] ;  /* 0x0002f40001127983 */ /* 0x000ea80000300800 */
[----:B------:R1:W-:Y:S04]  /*471e0*/  @P0 STG.E desc[UR6][R6.64], R17 ;  /* 0x0000001106000986 */ /* 0x0003e8000c101906 */
[----:B------:R1:W-:Y:S02]  /*471f0*/  @P6 STG.E desc[UR6][R12.64], R165 ;  /* 0x000000a50c006986 */ /* 0x0003e4000c101906 */
[----:B-1----:R-:W-:-:S02]  /*47200*/  IMAD.WIDE R6, R166, 0x4, R4 ;  /* 0x00000004a6067825 */ /* 0x002fc400078e0204 */
[----:B------:R-:W2:Y:S04]  /*47210*/  LDL.LU R165, [R1+0xf48] ;  /* 0x000f480001a57983 */ /* 0x000ea80000300800 */
[----:B------:R-:W2:Y:S04]  /*47220*/  LDL.LU R166, [R1+0x15a8] ;  /* 0x0015a80001a67983 */ /* 0x000ea80000300800 */
        /* <DEDUP_REMOVED lines=10> */
[----:B----4-:R-:W-:Y:S01]  /*472d0*/  IMAD.WIDE R12, R164, 0x4, R2 ;  /* 0x00000004a40c7825 */ /* 0x010fe200078e0202 */
[----:B------:R-:W-:Y:S01]  /*472e0*/  ISETP.LT.AND P6, PT, R10, UR4, !P0 ;  /* 0x000000040a007c0c */ /* 0x000fe2000c7c1270 */
[----:B------:R-:W-:-:S02]  /*472f0*/  ULDC UR8, c[0x0][0x22c] ;  /* 0x00008b0000087ab9 */ /* 0x000fc40000000800 */
[----:B------:R-:W-:Y:S02]  /*47300*/  ISETP.GE.AND P3, PT, R0, UR8, PT ;  /* 0x0000000800007c0c */ /* 0x000fe4000bf66270 */
[C---:B------:R-:W-:Y:S02]  /*47310*/  ISETP.LT.AND P0, PT, R11.reuse, UR4, !P0 ;  /* 0x000000040b007c0c */ /* 0x040fe4000c701270 */
        /* <DEDUP_REMOVED lines=8> */
[----:B------:R-:W4:Y:S04]  /*473a0*/  LDL.LU R17, [R1+0x2f8] ;  /* 0x0002f80001117983 */ /* 0x000f280000300800 */
[----:B------:R1:W-:Y:S04]  /*473b0*/  @P5 STG.E desc[UR6][R6.64], R16 ;  /* 0x0000001006005986 */ /* 0x0003e8000c101906 */
[----:B--2---:R2:W-:Y:S01]  /*473c0*/  @P6 STG.E desc[UR6][R12.64], R228 ;  /* 0x000000e40c006986 */ /* 0x0045e2000c101906 */
[----:B-1----:R-:W-:-:S03]  /*473d0*/  IMAD.WIDE R6, R167, 0x4, R4 ;  /* 0x00000004a7067825 */ /* 0x002fc600078e0204 */
[----:B------:R-:W4:Y:S01]  /*473e0*/  LDL.LU R16, [R1+0xf4c] ;  /* 0x000f4c0001107983 */ /* 0x000f220000300800 */
[----:B--2---:R-:W-:-:S03]  /*473f0*/  IMAD.WIDE R12, R229, 0x4, R2 ;  /* 0x00000004e50c7825 */ /* 0x004fc600078e0202 */
        /* <DEDUP_REMOVED lines=11> */
[----:B------:R-:W-:Y:S01]  /*474b0*/  VIADD R0, R9, 0x186 ;  /* 0x0000018609007836 */ /* 0x000fe20000000000 */
[----:B------:R-:W-:Y:S02]  /*474c0*/  ULDC UR8, c[0x0][0x22c] ;  /* 0x00008b0000087ab9 */ /* 0x000fe40000000800 */
[----:B------:R-:W-:Y:S02]  /*474d0*/  ISETP.LT.AND P6, PT, R10, UR4, !P5 ;  /* 0x000000040a007c0c */ /* 0x000fe4000efc1270 */
[----:B------:R-:W-:Y:S02]  /*474e0*/  ISETP.LT.AND P5, PT, R11, UR4, !P5 ;  /* 0x000000040b007c0c */ /* 0x000fe4000efa1270 */
[----:B------:R-:W-:Y:S01]  /*474f0*/  ISETP.GE.AND P0, PT, R0, UR8, PT ;  /* 0x0000000800007c0c */ /* 0x000fe2000bf06270 */
[----:B------:R-:W-:Y:S01]  /*47500*/  VIADD R0, R9, 0x187 ;  /* 0x0000018709007836 */ /* 0x000fe20000000000 */
[----:B------:R-:W-:Y:S01]  /*47510*/  ULDC UR8, c[0x0][0x22c] ;  /* 0x00008b0000087ab9 */ /* 0x000fe20000000800 */
[----:B------:R-:W-:Y:S01]  /*47520*/  IMAD.WIDE R12, R166, 0x4, R2 ;  /* 0x00000004a60c7825 */ /* 0x000fe200078e0202 */
[----:B------:R-:W-:-:S02]  /*47530*/  ISETP.LT.AND P4, PT, R10, UR4, !P0 ;  /* 0x000000040a007c0c */ /* 0x000fc4000c781270 */
[----:B------:R-:W-:Y:S01]  /*47540*/  ISETP.LT.AND P0, PT, R11, UR4, !P0 ;  /* 0x000000040b007c0c */ /* 0x000fe2000c701270 */
[----:B------:R-:W-:Y:S01]  /*47550*/  IMAD.WIDE R6, R166, 0x4, R4 ;  /* 0x00000004a6067825 */ /* 0x000fe200078e0204 */
[----:B------:R-:W-:Y:S01]  /*47560*/  ISETP.GE.AND P3, PT, R0, UR8, PT ;  /* 0x0000000800007c0c */ /* 0x000fe2000bf66270 */
[----:B----4-:R1:W-:Y:S01]  /*47570*/  @P6 STG.E desc[UR6][R12.64], R23 ;  /* 0x000000170c006986 */ /* 0x0103e2000c101906 */
[----:B------:R-:W-:Y:S02]  /*47580*/  ULDC UR8, c[0x0][0x22c] ;  /* 0x00008b0000087ab9 */ /* 0x000fe40000000800 */
[----:B------:R-:W-:Y:S01]  /*47590*/  ISETP.LT.AND P6, PT, R10, UR4, !P3 ;  /* 0x000000040a007c0c */ /* 0x000fe2000dfc1270 */
[----:B------:R4:W-:Y:S04]  /*475a0*/  @P5 STG.E desc[UR6][R6.64], R17 ;  /* 0x0000001106005986 */ /* 0x0009e8000c101906 */
[----:B-1----:R-:W3:Y:S01]  /*475b0*/  LDL.LU R23, [R1+0xb00] ;  /* 0x000b000001177983 */ /* 0x002ee20000300800 */
[----:B------:R-:W-:-:S03]  /*475c0*/  IMAD.WIDE R12, R164, 0x4, R2 ;  /* 0x00000004a40c7825 */ /* 0x000fc600078e0202 */
[----:B------:R-:W3:Y:S01]  /*475d0*/  LDL.LU R166, [R1+0x15c4] ;  /* 0x0015c40001a67983 */ /* 0x000ee20000300800 */
[----:B----4-:R-:W-:-:S03]  /*475e0*/  IMAD.WIDE R6, R164, 0x4, R4 ;  /* 0x00000004a4067825 */ /* 0x010fc600078e0204 */
[----:B------:R-:W4:Y:S01]  /*475f0*/  LDL.LU R18, [R1+0xc0] ;  /* 0x0000c00001127983 */ /* 0x000f220000300800 */
[----:B------:R-:W-:-:S03]  /*47600*/  ISETP.LT.AND P3, PT, R11, UR4, !P3 ;  /* 0x000000040b007c0c */ /* 0x000fc6000df61270 */
[----:B------:R1:W-:Y:S04]  /*47610*/  @P4 STG.E desc[UR6][R12.64], R16 ;  /* 0x000000100c004986 */ /* 0x0003e8000c101906 */
[----:B------:R-:W4:Y:S04]  /*47620*/  LDL.LU R164, [R1+0x80] ;  /* 0x0000800001a47983 */ /* 0x000f280000300800 */
[----:B--2---:R2:W-:Y:S01]  /*47630*/  @P0 STG.E desc[UR6][R6.64], R167 ;  /* 0x000000a706000986 */ /* 0x0045e2000c101906 */
[----:B-1----:R-:W-:-:S03]  /*47640*/  IMAD.WIDE R12, R228, 0x4, R2 ;  /* 0x00000004e40c7825 */ /* 0x002fc600078e0202 */
[----:B--2---:R-:W2:Y:S04]  /*47650*/  LDL.LU R167, [R1+0x15c8] ;  /* 0x0015c80001a77983 */ /* 0x004ea80000300800 */
[----:B------:R-:W2:Y:S01]  /*47660*/  LDL.LU R17, [R1+0x20] ;  /* 0x0000200001117983 */ /* 0x000ea20000300800 */
[----:B------:R-:W-:-:S03]  /*47670*/  IMAD.WIDE R6, R228, 0x4, R4 ;  /* 0x00000004e4067825 */ /* 0x000fc600078e0204 */
[----:B------:R1:W-:Y:S04]  /*47680*/  @P6 STG.E desc[UR6][R12.64], R165 ;  /* 0x000000a50c006986 */ /* 0x0003e8000c101906 */
[----:B-1----:R-:W2:Y:S04]  /*47690*/  LDL.LU R165, [R1+0xb04] ;  /* 0x000b040001a57983 */ /* 0x002ea80000300800 */
        /* <DEDUP_REMOVED lines=14> */
[----:B------:R-:W-:Y:S01]  /*47780*/  ULDC UR8, c[0x0][0x22c] ;  /* 0x00008b0000087ab9 */ /* 0x000fe20000000800 */
[----:B------:R-:W-:-:S02]  /*47790*/  ISETP.LT.AND P0, PT, R11, UR4, !P0 ;  /* 0x000000040b007c0c */ /* 0x000fc4000c701270 */
[----:B------:R-:W-:Y:S01]  /*477a0*/  ISETP.GE.AND P3, PT, R0, UR8, PT ;  /* 0x0000000800007c0c */ /* 0x000fe2000bf66270 */
[----:B------:R-:W-:Y:S01]  /*477b0*/  IMAD.WIDE R6, R229, 0x4, R4 ;  /* 0x00000004e5067825 */ /* 0x000fe200078e0204 */
[----:B------:R1:W-:Y:S01]  /*477c0*/  @P4 STG.E desc[UR6][R12.64], R23 ;  /* 0x000000170c004986 */ /* 0x0003e2000c101906 */
[----:B------:R-:W-:Y:S02]  /*477d0*/  ULDC UR8, c[0x0][0x22c] ;  /* 0x00008b0000087ab9 */ /* 0x000fe40000000800 */
[----:B------:R-:W-:Y:S01]  /*477e0*/  VIADD R0, R9, 0x18b ;  /* 0x0000018b09007836 */ /* 0x000fe20000000000 */
[----:B------:R-:W-:Y:S02]  /*477f0*/  ISETP.LT.AND P4, PT, R10, UR4, !P3 ;  /* 0x000000040a007c0c */ /* 0x000fe4000df81270 */
[----:B------:R-:W-:Y:S01]  /*47800*/  ISETP.LT.AND P3, PT, R11, UR4, !P3 ;  /* 0x000000040b007c0c */ /* 0x000fe2000df61270 */
[----:B----4-:R4:W-:Y:S01]  /*47810*/  @P5 STG.E desc[UR6][R6.64], R18 ;  /* 0x0000001206005986 */ /* 0x0109e2000c101906 */
[----:B------:R-:W-:Y:S01]  /*47820*/  ISETP.GE.AND P5, PT, R0, UR8, PT ;  /* 0x0000000800007c0c */ /* 0x000fe2000bfa6270 */
[----:B-1----:R-:W-:-:S02]  /*47830*/  IMAD.WIDE R12, R166, 0x4, R2 ;  /* 0x00000004a60c7825 */ /* 0x002fc400078e0202 */
[----:B------:R-:W3:Y:S01]  /*47840*/  LDL.LU R23, [R1+0xb08] ;  /* 0x000b080001177983 */ /* 0x000ee20000300800 */
[----:B------:R-:W-:-:S03]  /*47850*/  ULDC UR8, c[0x0][0x22c] ;  /* 0x00008b0000087ab9 */ /* 0x000fc60000000800 */
[----:B------:R1:W-:Y:S01]  /*47860*/  @P6 STG.E desc[UR6][R12.64], R164 ;  /* 0x000000a40c006986 */ /* 0x0003e2000c101906 */
[----:B------:R-:W-:Y:S01]  /*47870*/  ISETP.LT.AND P6, PT, R10, UR4, !P5 ;  /* 0x000000040a007c0c */ /* 0x000fe2000efc1270 */
[----:B----4-:R-:W-:Y:S01]  /*47880*/  IMAD.WIDE R6, R166, 0x4, R4 ;  /* 0x00000004a6067825 */ /* 0x010fe200078e0204 */
[----:B------:R-:W-:Y:S01]  /*47890*/  ISETP.LT.AND P5, PT, R11, UR4, !P5 ;  /* 0x000000040b007c0c */ /* 0x000fe2000efa1270 */
[----:B------:R-:W4:Y:S04]  /*478a0*/  LDL.LU R229, [R1+0x15d4] ;  /* 0x0015d40001e57983 */ /* 0x000f280000300800 */
[----:B-1----:R-:W4:Y:S01]  /*478b0*/  LDL.LU R164, [R1+0xc8] ;  /* 0x0000c80001a47983 */ /* 0x002f220000300800 */
[----:B--2---:R-:W-:-:S03]  /*478c0*/  IMAD.WIDE R12, R167, 0x4, R2 ;  /* 0x00000004a70c7825 */ /* 0x004fc600078e0202 */
[----:B------:R-:W2:Y:S04]  /*478d0*/  LDL.LU R166, [R1+0x15dc] ;  /* 0x0015dc0001a67983 */ /* 0x000ea80000300800 */
[----:B------:R1:W-:Y:S02]  /*478e0*/  @P0 STG.E desc[UR6][R6.64], R17 ;  /* 0x0000001106000986 */ /* 0x0003e4000c101906 */
[----:B-1----:R-:W-:Y:S02]  /*478f0*/  IMAD.WIDE R6, R167, 0x4, R4 ;  /* 0x00000004a7067825 */ /* 0x002fe400078e0204 */
[----:B------:R1:W-:Y:S04]  /*47900*/  @P4 STG.E desc[UR6][R12.64], R165 ;  /* 0x000000a50c004986 */ /* 0x0003e8000c101906 */
[----:B------:R1:W-:Y:S02]  /*47910*/  @P3 STG.E desc[UR6][R6.64], R16 ;  /* 0x0000001006003986 */ /* 0x0003e4000c101906 */
[----:B-1----:R-:W-:-:S02]  /*47920*/  IMAD.WIDE R12, R228, 0x4, R2 ;  /* 0x00000004e40c7825 */ /* 0x002fc400078e0202 */
[----:B------:R-:W2:Y:S04]  /*47930*/  LDL.LU R165, [R1+0xb0c] ;  /* 0x000b0c0001a57983 */ /* 0x000ea80000300800 */
[----:B------:R-:W2:Y:S01]  /*47940*/  LDL.LU R167, [R1+0x15e4] ;  /* 0x0015e40001a77983 */ /* 0x000ea20000300800 */
[----:B------:R-:W-:-:S03]  /*47950*/  IMAD.WIDE R6, R228, 0x4, R4 ;  /* 0x00000004e4067825 */ /* 0x000fc600078e0204 */
[----:B------:R-:W2:Y:S04]  /*47960*/  LDL.LU R228, [R1+0x15ec] ;  /* 0x0015ec0001e47983 */ /* 0x000ea80000300800 */
[----:B---3--:R-:W-:Y:S04]  /*47970*/  @P6 STG.E desc[UR6][R12.64], R22 ;  /* 0x000000160c006986 */ /* 0x008fe8000c101906 */
[----:B------:R1:W-:Y:S04]  /*47980*/  @P5 STG.E desc[UR6][R6.64], R252 ;  /* 0x000000fc06005986 */ /* 0x0003e8000c101906 */
        /* <DEDUP_REMOVED lines=8> */
[----:B----4-:R-:W-:Y:S01]  /*47a10*/  IMAD.WIDE R12, R229, 0x4, R2 ;  /* 0x00000004e50c7825 */ /* 0x010fe200078e0202 */
[----:B------:R-:W-:Y:S01]  /*47a20*/  ISETP.LT.AND P6, PT, R10, UR4, !P3 ;  /* 0x000000040a007c0c */ /* 0x000fe2000dfc1270 */
[----:B------:R-:W-:Y:S01]  /*47a30*/  ULDC UR8, c[0x0][0x22c] ;  /* 0x00008b0000087ab9 */ /* 0x000fe20000000800 */
[----:B------:R-:W-:Y:S01]  /*47a40*/  ISETP.LT.AND P3, PT, R11, UR4, !P3 ;  /* 0x000000040b007c0c */ /* 0x000fe2000df61270 */
[----:B------:R-:W-:-:S04]  /*47a50*/  IMAD.WIDE R6, R229, 0x4, R4 ;  /* 0x00000004e5067825 */ /* 0x000fc800078e0204 */
[----:B------:R2:W-:Y:S04]  /*47a60*/  @P4 STG.E desc[UR6][R12.64], R23 ;  /* 0x000000170c004986 */ /* 0x0005e8000c101906 */
[----:B------:R1:W-:Y:S04]  /*47a70*/  @P0 STG.E desc[UR6][R6.64], R164 ;  /* 0x000000a406000986 */ /* 0x0003e8000c101906 */
[----:B------:R-:W4:Y:S01]  /*47a80*/  LDL.LU R229, [R1+0x15f4] ;  /* 0x0015f40001e57983 */ /* 0x000f220000300800 */
[----:B--2---:R-:W-:-:S04]  /*47a90*/  IMAD.WIDE R12, R166, 0x4, R2 ;  /* 0x00000004a60c7825 */ /* 0x004fc800078e0202 */
[----:B-1----:R-:W-:Y:S01]  /*47aa0*/  IMAD.WIDE R6, R166, 0x4, R4 ;  /* 0x00000004a6067825 */ /* 0x002fe200078e0204 */
[----:B---3--:R1:W-:Y:S04]  /*47ab0*/  @P6 STG.E desc[UR6][R12.64], R252 ;  /* 0x000000fc0c006986 */ /* 0x0083e8000c101906 */
[----:B------:R2:W-:Y:S04]  /*47ac0*/  @P3 STG.E desc[UR6][R6.64], R231 ;  /* 0x000000e706003986 */ /* 0x0005e8000c101906 */
[----:B-1----:R-:W3:Y:S04]  /*47ad0*/  LDL.LU R252, [R1+0x175c] ;  /* 0x00175c0001fc7983 */ /* 0x002ee80000300800 */
[----:B------:R-:W4:Y:S04]  /*47ae0*/  LDL.LU R166, [R1+0x15f8] ;  /* 0x0015f80001a67983 */ /* 0x000f280000300800 */
[----:B--2---:R-:W2:Y:S01]  /*47af0*/  LDL.LU R231, [R1+0x1758] ;  /* 0x0017580001e77983 */ /* 0x004ea20000300800 */
[----:B------:R-:W-:-:S04]  /*47b00*/  IMAD.WIDE R12, R167, 0x4, R2 ;  /* 0x00000004a70c7825 */ /* 0x000fc800078e0202 */
[----:B------:R-:W-:Y:S02]  /*47b10*/  IMAD.WIDE R6, R167, 0x4, R4 ;  /* 0x00000004a7067825 */ /* 0x000fe400078e0204 */
[----:B------:R-:W4:Y:S02]  /*47b20*/  LDL.LU R167, [R1+0x1600] ;  /* 0x0016000001a77983 */ /* 0x000f240000300800 */
        /* <DEDUP_REMOVED lines=9> */
[----:B------:R-:W-:Y:S01]  /*47bc0*/  ULDC UR8, c[0x0][0x22c] ;  /* 0x00008b0000087ab9 */ /* 0x000fe20000000800 */
[----:B------:R-:W-:-:S02]  /*47bd0*/  ISETP.LT.AND P0, PT, R11, UR4, !P0 ;  /* 0x000000040b007c0c */ /* 0x000fc4000c701270 */
[----:B------:R-:W-:-:S03]  /*47be0*/  ISETP.GE.AND P3, PT, R0, UR8, PT ;  /* 0x0000000800007c0c */ /* 0x000fc6000bf66270 */
[----:B------:R1:W-:Y:S01]  /*47bf0*/  @P4 STG.E desc[UR6][R12.64], R165 ;  /* 0x000000a50c004986 */ /* 0x0003e2000c101906 */
[----:B------:R-:W-:Y:S01]  /*47c00*/  ISETP.LT.AND P4, PT, R10, UR4, !P3 ;  /* 0x000000040a007c0c */ /* 0x000fe2000df81270 */
[----:B------:R-:W-:Y:S01]  /*47c10*/  VIADD R0, R9, 0x191 ;  /* 0x0000019109007836 */ /* 0x000fe20000000000 */
[----:B------:R-:W-:Y:S01]  /*47c20*/  ISETP.LT.AND P3, PT, R11, UR4, !P3 ;  /* 0x000000040b007c0c */ /* 0x000fe2000df61270 */
[----:B------:R-:W-:Y:S01]  /*47c30*/  ULDC UR8, c[0x0][0x22c] ;  /* 0x00008b0000087ab9 */ /* 0x000fe20000000800 */
[C---:B-1----:R-:W-:Y:S01]  /*47c40*/  IMAD.WIDE R12, R228.reuse, 0x4, R2 ;  /* 0x00000004e40c7825 */ /* 0x042fe200078e0202 */
[----:B---3--:R1:W-:Y:S04]  /*47c50*/  @P5 STG.E desc[UR6][R6.64], R252 ;  /* 0x000000fc06005986 */ /* 0x0083e8000c101906 */
[----:B--2---:R2:W-:Y:S04]  /*47c60*/  @P6 STG.E desc[UR6][R12.64], R231 ;  /* 0x000000e70c006986 */ /* 0x0045e8000c101906 */
[----:B-1----:R-:W3:Y:S01]  /*47c70*/  LDL.LU R252, [R1+0x1754] ;  /* 0x0017540001fc7983 */ /* 0x002ee20000300800 */
[----:B------:R-:W-:-:S03]  /*47c80*/  IMAD.WIDE R6, R228, 0x4, R4 ;  /* 0x00000004e4067825 */ /* 0x000fc600078e0204 */
[----:B--2---:R-:W2:Y:S04]  /*47c90*/  LDL.LU R231, [R1+0x1750] ;  /* 0x0017500001e77983 */ /* 0x004ea80000300800 */
[----:B------:R-:W3:Y:S01]  /*47ca0*/  LDL.LU R228, [R1+0x1604] ;  /* 0x0016040001e47983 */ /* 0x000ee20000300800 */
[----:B----4-:R-:W-:-:S03]  /*47cb0*/  IMAD.WIDE R12, R229, 0x4, R2 ;  /* 0x00000004e50c7825 */ /* 0x010fc600078e0202 */
[----:B------:R1:W-:Y:S01]  /*47cc0*/  @P0 STG.E desc[UR6][R6.64], R230 ;  /* 0x000000e606000986 */ /* 0x0003e2000c101906 */
[----:B------:R-:W-:-:S03]  /*47cd0*/  ISETP.GE.AND P5, PT, R0, UR8, PT ;  /* 0x0000000800007c0c */ /* 0x000fc6000bfa6270 */
[----:B------:R4:W-:Y:S04]  /*47ce0*/  @P4 STG.E desc[UR6][R12.64], R248 ;  /* 0x000000f80c004986 */ /* 0x0009e8000c101906 */
[----:B-1----:R-:W2:Y:S01]  /*47cf0*/  LDL.LU R230, [R1+0x174c] ;  /* 0x00174c0001e67983 */ /* 0x002ea20000300800 */
[----:B------:R-:W-:Y:S01]  /*47d00*/  IMAD.WIDE R6, R229, 0x4, R4 ;  /* 0x00000004e5067825 */ /* 0x000fe200078e0204 */
[----:B------:R-:W-:Y:S02]  /*47d10*/  ULDC UR8, c[0x0][0x22c] ;  /* 0x00008b0000087ab9 */ /* 0x000fe40000000800 */
[----:B------:R-:W2:Y:S01]  /*47d20*/  LDL.LU R229, [R1+0x1610] ;  /* 0x0016100001e57983 */ /* 0x000ea20000300800 */
[----:B----4-:R-:W-:-:S03]  /*47d30*/  IMAD.WIDE R12, R166, 0x4, R2 ;  /* 0x00000004a60c7825 */ /* 0x010fc600078e0202 */
[----:B------:R1:W-:Y:S01]  /*47d40*/  @P3 STG.E desc[UR6][R6.64], R244 ;  /* 0x000000f406003986 */ /* 0x0003e2000c101906 */
[----:B------:R-:W-:Y:S02]  /*47d50*/  ISETP.LT.AND P6, PT, R10, UR4, !P5 ;  /* 0x000000040a007c0c */ /* 0x000fe4000efc1270 */
[----:B------:R-:W-:Y:S01]  /*47d60*/  ISETP.LT.AND P5, PT, R11, UR4, !P5 ;  /* 0x000000040b007c0c */ /* 0x000fe2000efa1270 */
[----:B-1----:R-:W-:Y:S02]  /*47d70*/  IMAD.WIDE R6, R166, 0x4, R4 ;  /* 0x00000004a6067825 */ /* 0x002fe400078e0204 */
[----:B------:R-:W4:Y:S08]  /*47d80*/  LDL.LU R166, [R1+0x1614] ;  /* 0x0016140001a67983 */ /* 0x000f300000300800 */
[----:B------:R1:W-:Y:S04]  /*47d90*/  @P6 STG.E desc[UR6][R12.64], R240 ;  /* 0x000000f00c006986 */ /* 0x0003e8000c101906 */
[----:B------:R1:W-:Y:S02]  /*47da0*/  @P5 STG.E desc[UR6][R6.64], R236 ;  /* 0x000000ec06005986 */ /* 0x0003e4000c101906 */
[----:B-1----:R-:W-:-:S04]  /*47db0*/  IMAD.WIDE R12, R167, 0x4, R2 ;  /* 0x00000004a70c7825 */ /* 0x002fc800078e0202 */
[----:B------:R-:W-:Y:S02]  /*47dc0*/  IMAD.WIDE R6, R167, 0x4, R4 ;  /* 0x00000004a7067825 */ /* 0x000fe400078e0204 */
[----:B------:R-:W4:Y:S02]  /*47dd0*/  LDL.LU R167, [R1+0x161c] ;  /* 0x00161c0001a77983 */ /* 0x000f240000300800 */
        /* <DEDUP_REMOVED lines=8> */
[----:B------:R-:W-:-:S02]  /*47e60*/  ULDC UR8, c[0x0][0x22c] ;  /* 0x00008b0000087ab9 */ /* 0x000fc40000000800 */
[----:B------:R-:W-:Y:S02]  /*47e70*/  ISETP.LT.AND P6, PT, R10, UR4, !P3 ;  /* 0x000000040a007c0c */ /* 0x000fe4000dfc1270 */
[----:B------:R-:W-:Y:S02]  /*47e80*/  ISETP.LT.AND P3, PT, R11, UR4, !P3 ;  /* 0x000000040b007c0c */ /* 0x000fe4000df61270 */
[----:B------:R-:W-:Y:S01]  /*47e90*/  ISETP.GE.AND P5, PT, R0, UR8, PT ;  /* 0x0000000800007c0c */ /* 0x000fe2000bfa6270 */
[----:B------:R3:W-:Y:S01]  /*47ea0*/  @P4 STG.E desc[UR6][R12.64], R249 ;  /* 0x000000f90c004986 */ /* 0x0007e2000c101906 */
[----:B------:R-:W-:Y:S01]  /*47eb0*/  VIADD R0, R9, 0x195 ;  /* 0x0000019509007836 */ /* 0x000fe20000000000 */
[----:B------:R-:W-:Y:S01]  /*47ec0*/  ULDC UR8, c[0x0][0x22c] ;  /* 0x00008b0000087ab9 */ /* 0x000fe20000000800 */
[----:B------:R-:W-:Y:S01]  /*47ed0*/  ISETP.LT.AND P4, PT, R10, UR4, !P5 ;  /* 0x000000040a007c0c */ /* 0x000fe2000ef81270 */
[----:B------:R1:W-:Y:S01]  /*47ee0*/  @P0 STG.E desc[UR6][R6.64], R245 ;  /* 0x000000f506000986 */ /* 0x0003e2000c101906 */
[----:B------:R-:W-:-:S02]  /*47ef0*/  ISETP.LT.AND P5, PT, R11, UR4, !P5 ;  /* 0x000000040b007c0c */ /* 0x000fc4000efa1270 */
[----:B------:R-:W-:Y:S01]  /*47f00*/  ISETP.GE.AND P0, PT, R0, UR8, PT ;  /* 0x0000000800007c0c */ /* 0x000fe2000bf06270 */
[----:B---3--:R-:W-:Y:S01]  /*47f10*/  IMAD.WIDE R12, R228, 0x4, R2 ;  /* 0x00000004e40c7825 */ /* 0x008fe200078e0202 */
[----:B------:R-:W-:-:S03]  /*47f20*/  ULDC UR8, c[0x0][0x22c] ;  /* 0x00008b0000087ab9 */ /* 0x000fc60000000800 */
[----:B-1----:R-:W-:Y:S02]  /*47f30*/  IMAD.WIDE R6, R228, 0x4, R4 ;  /* 0x00000004e4067825 */ /* 0x002fe400078e0204 */
[----:B------:R-:W3:Y:S04]  /*47f40*/  LDL.LU R228, [R1+0x1620] ;  /* 0x0016200001e47983 */ /* 0x000ee80000300800 */
[----:B------:R2:W-:Y:S04]  /*47f50*/  @P6 STG.E desc[UR6][R12.64], R241 ;  /* 0x000000f10c006986 */ /* 0x0005e8000c101906 */
[----:B------:R1:W-:Y:S01]  /*47f60*/  @P3 STG.E desc[UR6][R6.64], R237 ;  /* 0x000000ed06003986 */ /* 0x0003e2000c101906 */
[----:B--2---:R-:W-:-:S04]  /*47f70*/  IMAD.WIDE R12, R229, 0x4, R2 ;  /* 0x00000004e50c7825 */ /* 0x004fc800078e0202 */
[----:B-1----:R-:W-:Y:S02]  /*47f80*/  IMAD.WIDE R6, R229, 0x4, R4 ;  /* 0x00000004e5067825 */ /* 0x002fe400078e0204 */
[----:B------:R-:W2:Y:S04]  /*47f90*/  LDL.LU R229, [R1+0x1624] ;  /* 0x0016240001e57983 */ /* 0x000ea80000300800 */
[----:B------:R4:W-:Y:S04]  /*47fa0*/  @P4 STG.E desc[UR6][R12.64], R250 ;  /* 0x000000fa0c004986 */ /* 0x0009e8000c101906 */
[----:B------:R1:W-:Y:S01]  /*47fb0*/  @P5 STG.E desc[UR6][R6.64], R246 ;  /* 0x000000f606005986 */ /* 0x0003e2000c101906 */
[----:B------:R-:W-:-:S02]  /*47fc0*/  ISETP.LT.AND P6, PT, R10, UR4, !P0 ;  /* 0x000000040a007c0c */ /* 0x000fc4000c7c1270 */
[----:B------:R-:W-:Y:S01]  /*47fd0*/  ISETP.LT.AND P0, PT, R11, UR4, !P0 ;  /* 0x000000040b007c0c */ /* 0x000fe2000c701270 */
[----:B----4-:R-:W-:-:S04]  /*47fe0*/  IMAD.WIDE R12, R166, 0x4, R2 ;  /* 0x00000004a60c7825 */ /* 0x010fc800078e0202 */
[----:B-1----:R-:W-:Y:S02]  /*47ff0*/  IMAD.WIDE R6, R166, 0x4, R4 ;  /* 0x00000004a6067825 */ /* 0x002fe400078e0204 */
[----:B------:R-:W4:Y:S04]  /*48000*/  LDL.LU R166, [R1+0x162c] ;  /* 0x00162c0001a67983 */ /* 0x000f280000300800 */
        /* <DEDUP_REMOVED lines=424> */
[----:B------:R-:W-:Y:S01]  /*49a90*/  VIADD R8, R9, 0x1ea ;  /* 0x000001ea09087836 */ /* 0x000fe20000000000 */
[----:B------:R-:W-:Y:S01]  /*49aa0*/  ULDC UR8, c[0x0][0x22c] ;  /* 0x00008b0000087ab9 */ /* 0x000fe20000000800 */
[----:B------:R-:W4:Y:S01]  /*49ab0*/  LDS.128 R24, [R21] ;  /* 0x0000000015187984 */ /* 0x000f220000000c00 */
[----:B---3--:R-:W-:-:S04]  /*49ac0*/  IMAD.WIDE R12, R228, 0x4, R2 ;  /* 0x00000004e40c7825 */ /* 0x008fc800078e0202 */
        /* <DEDUP_REMOVED lines=25> */
[----:B------:R-:W-:-:S09]  /*49c60*/  ISETP.LT.AND P0, PT, R11, UR4, !P0 ;  /* 0x000000040b007c0c */ /* 0x000fd2000c701270 */
[----:B------:R3:W-:Y:S01]  /*49c70*/  @P4 STG.E desc[UR6][R12.64], R33 ;  /* 0x000000210c004986 */ /* 0x0007e2000c101906 */
[----:B------:R-:W-:Y:S01]  /*49c80*/  ISETP.LT.AND P6, PT, R10, UR4, !P3 ;  /* 0x000000040a007c0c */ /* 0x000fe2000dfc1270 */
[----:B------:R-:W-:Y:S01]  /*49c90*/  VIADD R0, R9, 0x1c4 ;  /* 0x000001c409007836 */ /* 0x000fe20000000000 */
[----:B------:R-:W-:Y:S01]  /*49ca0*/  ISETP.LT.AND P3, PT, R11, UR4, !P3 ;  /* 0x000000040b007c0c */ /* 0x000fe2000df61270 */
[----:B------:R1:W-:Y:S01]  /*49cb0*/  @P0 STG.E desc[UR6][R6.64], R45 ;  /* 0x0000002d06000986 */ /* 0x0003e2000c101906 */
[----:B------:R-:W-:Y:S02]  /*49cc0*/  ULDC UR8, c[0x0][0x22c] ;  /* 0x00008b0000087ab9 */ /* 0x000fe40000000800 */
[----:B------:R-:W-:Y:S01]  /*49cd0*/  ISETP.GE.AND P5, PT, R0, UR8, PT ;  /* 0x0000000800007c0c */ /* 0x000fe2000bfa6270 */
[----:B---3--:R-:W-:Y:S01]  /*49ce0*/  IMAD.WIDE R12, R228, 0x4, R2 ;  /* 0x00000004e40c7825 */ /* 0x008fe200078e0202 */
[----:B------:R-:W-:-:S03]  /*49cf0*/  ULDC UR8, c[0x0][0x22c] ;  /* 0x00008b0000087ab9 */ /* 0x000fc60000000800 */
[----:B-1----:R-:W-:Y:S02]  /*49d00*/  IMAD.WIDE R6, R228, 0x4, R4 ;  /* 0x00000004e4067825 */ /* 0x002fe400078e0204 */
[----:B------:R2:W-:Y:S04]  /*49d10*/  @P6 STG.E desc[UR6][R12.64], R57 ;  /* 0x000000390c006986 */ /* 0x0005e8000c101906 */
[----:B------:R-:W3:Y:S04]  /*49d20*/  LDL.LU R228, [R1+0x1728] ;  /* 0x0017280001e47983 */ /* 0x000ee80000300800 */
[----:B------:R1:W-:Y:S01]  /*49d30*/  @P3 STG.E desc[UR6][R6.64], R53 ;  /* 0x0000003506003986 */ /* 0x0003e2000c101906 */
[----:B--2---:R-:W-:-:S04]  /*49d40*/  IMAD.WIDE R12, R229, 0x4, R2 ;  /* 0x00000004e50c7825 */ /* 0x004fc800078e0202 */
[----:B------:R-:W-:Y:S02]  /*49d50*/  IMAD.WIDE R14, R229, 0x4, R4 ;  /* 0x00000004e50e7825 */ /* 0x000fe400078e0204 */
[----:B------:R-:W2:Y:S01]  /*49d60*/  LDL.LU R229, [R1+0x1718] ;  /* 0x0017180001e57983 */ /* 0x000ea20000300800 */
[----:B------:R-:W-:Y:S02]  /*49d70*/  ISETP.LT.AND P4, PT, R10, UR4, !P5 ;  /* 0x000000040a007c0c */ /* 0x000fe4000ef81270 */
        /* <DEDUP_REMOVED lines=17> */
[----:B------:R-:W-:Y:S01]  /*49e90*/  ULDC UR8, c[0x0][0x22c] ;  /* 0x00008b0000087ab9 */ /* 0x000fe20000000800 */
[----:B------:R-:W-:-:S02]  /*49ea0*/  ISETP.LT.AND P4, PT, R10, UR4, !P3 ;  /* 0x000000040a007c0c */ /* 0x000fc4000df81270 */
[----:B------:R-:W-:Y:S02]  /*49eb0*/  ISETP.LT.AND P3, PT, R11, UR4, !P3 ;  /* 0x000000040b007c0c */ /* 0x000fe4000df61270 */
[----:B------:R-:W-:-:S03]  /*49ec0*/  ISETP.GE.AND P5, PT, R0, UR8, PT ;  /* 0x0000000800007c0c */ /* 0x000fc6000bfa6270 */
[----:B------:R3:W-:Y:S01]  /*49ed0*/  @P6 STG.E desc[UR6][R16.64], R58 ;  /* 0x0000003a10006986 */ /* 0x0007e2000c101906 */
[----:B------:R-:W-:Y:S01]  /*49ee0*/  ISETP.LT.AND P6, PT, R10, UR4, !P5 ;  /* 0x000000040a007c0c */ /* 0x000fe2000efc1270 */
[----:B------:R-:W-:Y:S01]  /*49ef0*/  VIADD R0, R9, 0x1c8 ;  /* 0x000001c809007836 */ /* 0x000fe20000000000 */
[----:B------:R-:W-:Y:S01]  /*49f00*/  ISETP.LT.AND P5, PT, R11, UR4, !P5 ;  /* 0x000000040b007c0c */ /* 0x000fe2000efa1270 */
[----:B------:R1:W-:Y:S01]  /*49f10*/  @P0 STG.E desc[UR6][R6.64], R54 ;  /* 0x0000003606000986 */ /* 0x0003e2000c101906 */
[----:B------:R-:W-:-:S03]  /*49f20*/  ULDC UR8, c[0x0][0x22c] ;  /* 0x00008b0000087ab9 */ /* 0x000fc60000000800 */
[----:B------:R2:W-:Y:S04]  /*49f30*/  @P4 STG.E desc[UR6][R12.64], R35 ;  /* 0x000000230c004986 */ /* 0x0005e8000c101906 */
[----:B------:R2:W-:Y:S01]  /*49f40*/  @P3 STG.E desc[UR6][R14.64], R47 ;  /* 0x0000002f0e003986 */ /* 0x0005e2000c101906 */
[----:B------:R-:W-:Y:S01]  /*49f50*/  ISETP.GE.AND P0, PT, R0, UR8, PT ;  /* 0x0000000800007c0c */ /* 0x000fe2000bf06270 */
[----:B---3--:R-:W-:Y:S01]  /*49f60*/  IMAD.WIDE R16, R228, 0x4, R2 ;  /* 0x00000004e4107825 */ /* 0x008fe200078e0202 */
[----:B------:R-:W-:-:S03]  /*49f70*/  ULDC UR8, c[0x0][0x22c] ;  /* 0x00008b0000087ab9 */ /* 0x000fc60000000800 */
[----:B-1----:R-:W-:Y:S02]  /*49f80*/  IMAD.WIDE R6, R228, 0x4, R4 ;  /* 0x00000004e4067825 */ /* 0x002fe400078e0204 */
[----:B------:R-:W3:Y:S04]  /*49f90*/  LDL.LU R228, [R1+0x16fc] ;  /* 0x0016fc0001e47983 */ /* 0x000ee80000300800 */
[----:B------:R4:W-:Y:S01]  /*49fa0*/  @P6 STG.E desc[UR6][R16.64], R59 ;  /* 0x0000003b10006986 */ /* 0x0009e2000c101906 */
[----:B--2---:R-:W-:-:S04]  /*49fb0*/  IMAD.WIDE R12, R229, 0x4, R2 ;  /* 0x00000004e50c7825 */ /* 0x004fc800078e0202 */
[----:B------:R-:W-:Y:S02]  /*49fc0*/  IMAD.WIDE R14, R229, 0x4, R4 ;  /* 0x00000004e50e7825 */ /* 0x000fe400078e0204 */
[----:B------:R-:W2:Y:S04]  /*49fd0*/  LDL.LU R229, [R1+0x16ec] ;  /* 0x0016ec0001e57983 */ /* 0x000ea80000300800 */
[----:B------:R1:W-:Y:S01]  /*49fe0*/  @P5 STG.E desc[UR6][R6.64], R55 ;  /* 0x0000003706005986 */ /* 0x0003e2000c101906 */
        /* <DEDUP_REMOVED lines=210> */
[C---:B------:R-:W-:Y:S02]  /*4ad10*/  VIADD R0, R9.reuse, 0x1dd ;  /* 0x000001dd09007836 */ /* 0x040fe40000000000 */
[----:B------:R-:W4:Y:S03]  /*4ad20*/  LDL.LU R165, [R1+0x15fc] ;  /* 0x0015fc0001a57983 */ /* 0x000f260000300800 */
[----:B------:R-:W-:Y:S01]  /*4ad30*/  ISETP.GE.AND P0, PT, R0, UR8, PT ;  /* 0x0000000800007c0c */ /* 0x000fe2000bf06270 */
[----:B------:R-:W-:Y:S01]  /*4ad40*/  VIADD R0, R9, 0x1de ;  /* 0x000001de09007836 */ /* 0x000fe20000000000 */
[----:B------:R-:W-:-:S02]  /*4ad50*/  ULDC UR8, c[0x0][0x22c] ;  /* 0x00008b0000087ab9 */ /* 0x000fc40000000800 */
[----:B------:R-:W-:Y:S02]  /*4ad60*/  ISETP.LT.AND P6, PT, R10, UR4, !P0 ;  /* 0x000000040a007c0c */ /* 0x000fe4000c7c1270 */
[----:B------:R-:W-:Y:S01]  /*4ad70*/  ISETP.GE.AND P3, PT, R0, UR8, PT ;  /* 0x0000000800007c0c */ /* 0x000fe2000bf66270 */
[----:B------:R-:W-:Y:S01]  /*4ad80*/  VIADD R0, R9, 0x1df ;  /* 0x000001df09007836 */ /* 0x000fe20000000000 */
[C---:B------:R-:W-:Y:S01]  /*4ad90*/  ISETP.LT.AND P0, PT, R11.reuse, UR4, !P0 ;  /* 0x000000040b007c0c */ /* 0x040fe2000c701270 */
[----:B------:R-:W-:Y:S01]  /*4ada0*/  ULDC UR8, c[0x0][0x22c] ;  /* 0x00008b0000087ab9 */ /* 0x000fe20000000800 */
[----:B------:R-:W-:Y:S02]  /*4adb0*/  ISETP.LT.AND P4, PT, R10, UR4, !P3 ;  /* 0x000000040a007c0c */ /* 0x000fe4000df81270 */
[----:B------:R-:W-:Y:S02]  /*4adc0*/  ISETP.GE.AND P5, PT, R0, UR8, PT ;  /* 0x0000000800007c0c */ /* 0x000fe4000bfa6270 */
[----:B------:R-:W-:-:S03]  /*4add0*/  ISETP.LT.AND P3, PT, R11, UR4, !P3 ;  /* 0x000000040b007c0c */ /* 0x000fc6000df61270 */
[----:B------:R3:W-:Y:S01]  /*4ade0*/  @P6 STG.E desc[UR6][R16.64], R106 ;  /* 0x0000006a10006986 */ /* 0x0007e2000c101906 */
[----:B------:R-:W-:Y:S01]  /*4adf0*/  ISETP.LT.AND P6, PT, R10, UR4, !P5 ;  /* 0x000000040a007c0c */ /* 0x000fe2000efc1270 */
[----:B------:R-:W-:Y:S01]  /*4ae00*/  VIADD R0, R9, 0x1e0 ;  /* 0x000001e009007836 */ /* 0x000fe20000000000 */
[----:B------:R-:W-:Y:S01]  /*4ae10*/  ULDC UR8, c[0x0][0x22c] ;  /* 0x00008b0000087ab9 */ /* 0x000fe20000000800 */
[----:B------:R2:W-:Y:S04]  /*4ae20*/  @P0 STG.E desc[UR6][R6.64], R102 ;  /* 0x0000006606000986 */ /* 0x0005e8000c101906 */
[----:B------:R1:W-:Y:S01]  /*4ae30*/  @P4 STG.E desc[UR6][R12.64], R83 ;  /* 0x000000530c004986 */ /* 0x0003e2000c101906 */
[----:B------:R-:W-:-:S03]  /*4ae40*/  ISETP.GE.AND P0, PT, R0, UR8, PT ;  /* 0x0000000800007c0c */ /* 0x000fc6000bf06270 */
[----:B------:R4:W-:Y:S01]  /*4ae50*/  @P3 STG.E desc[UR6][R14.64], R95 ;  /* 0x0000005f0e003986 */ /* 0x0009e2000c101906 */
[----:B------:R-:W-:Y:S01]  /*4ae60*/  ISETP.LT.AND P5, PT, R11, UR4, !P5 ;  /* 0x000000040b007c0c */ /* 0x000fe2000efa1270 */
[----:B---3--:R-:W-:Y:S01]  /*4ae70*/  IMAD.WIDE R16, R228, 0x4, R2 ;  /* 0x00000004e4107825 */ /* 0x008fe200078e0202 */
[----:B------:R-:W-:-:S04]  /*4ae80*/  ULDC UR8, c[0x0][0x22c] ;  /* 0x00008b0000087ab9 */ /* 0x000fc80000000800 */
[----:B------:R3:W-:Y:S01]  /*4ae90*/  @P6 STG.E desc[UR6][R16.64], R107 ;  /* 0x0000006b10006986 */ /* 0x0007e2000c101906 */
[----:B------:R-:W-:Y:S01]  /*4aea0*/  ISETP.LT.AND P4, PT, R10, UR4, !P0 ;  /* 0x000000040a007c0c */ /* 0x000fe2000c781270 */
[----:B--2---:R-:W-:-:S04]  /*4aeb0*/  IMAD.WIDE R6, R229, 0x4, R2 ;  /* 0x00000004e5067825 */ /* 0x004fc800078e0202 */
[--C-:B-1----:R-:W-:Y:S02]  /*4aec0*/  IMAD.WIDE R12, R229, 0x4, R4.reuse ;  /* 0x00000004e50c7825 */ /* 0x102fe400078e0204 */
[----:B------:R-:W2:Y:S02]  /*4aed0*/  LDL.LU R229, [R1+0x15f0] ;  /* 0x0015f00001e57983 */ /* 0x000ea40000300800 */
[----:B------:R-:W-:-:S04]  /*4aee0*/  IMAD.WIDE R18, R228, 0x4, R4 ;  /* 0x00000004e4127825 */ /* 0x000fc800078e0204 */
[----:B----4-:R-:W-:-:S04]  /*4aef0*/  IMAD.WIDE R14, R166, 0x4, R2 ;  /* 0x00000004a60e7825 */ /* 0x010fc800078e0202 */
[--C-:B---3--:R-:W-:Y:S02]  /*4af00*/  IMAD.WIDE R16, R166, 0x4, R4.reuse ;  /* 0x00000004a6107825 */ /* 0x108fe400078e0204 */
[----:B------:R-:W3:Y:S04]  /*4af10*/  LDL.LU R166, [R1+0x15e8] ;  /* 0x0015e80001a67983 */ /* 0x000ee80000300800 */
[----:B------:R1:W-:Y:S04]  /*4af20*/  @P5 STG.E desc[UR6][R18.64], R103 ;  /* 0x0000006712005986 */ /* 0x0003e8000c101906 */
[----:B------:R4:W-:Y:S04]  /*4af30*/  @P4 STG.E desc[UR6][R6.64], R96 ;  /* 0x0000006006004986 */ /* 0x0009e8000c101906 */
[----:B------:R-:W3:Y:S01]  /*4af40*/  LDL.LU R228, [R1+0x15e0] ;  /* 0x0015e00001e47983 */ /* 0x000ee20000300800 */
[----:B-1----:R-:W-:-:S04]  /*4af50*/  IMAD.WIDE R18, R167, 0x4, R4 ;  /* 0x00000004a7127825 */ /* 0x002fc800078e0204 */
[----:B----4-:R-:W-:Y:S02]  /*4af60*/  IMAD.WIDE R6, R167, 0x4, R2 ;  /* 0x00000004a7067825 */ /* 0x010fe400078e0202 */
[----:B------:R-:W4:Y:S02]  /*4af70*/  LDL.LU R167, [R1+0x15d8] ;  /* 0x0015d80001a77983 */ /* 0x000f240000300800 */
[----:B------:R-:W-:Y:S01]  /*4af80*/  VIADD R0, R9, 0x1e1 ;  /* 0x000001e109007836 */ /* 0x000fe20000000000 */
[----:B------:R-:W-:-:S04]  /*4af90*/  ISETP.LT.AND P0, PT, R11, UR4, !P0 ;  /* 0x000000040b007c0c */ /* 0x000fc8000c701270 */
        /* <DEDUP_REMOVED lines=8> */
[----:B------:R-:W-:Y:S01]  /*4b020*/  ISETP.LT.AND P4, PT, R10, UR4, !P6 ;  /* 0x000000040a007c0c */ /* 0x000fe2000f781270 */
[----:B------:R1:W-:Y:S01]  /*4b030*/  @P0 STG.E desc[UR6][R12.64], R108 ;  /* 0x0000006c0c000986 */ /* 0x0003e2000c101906 */
[----:B------:R-:W-:-:S02]  /*4b040*/  ISETP.GE.AND P0, PT, R0, UR8, PT ;  /* 0x0000000800007c0c */ /* 0x000fc4000bf06270 */
[----:B------:R-:W-:-:S03]  /*4b050*/  ISETP.LT.AND P6, PT, R11, UR4, !P6 ;  /* 0x000000040b007c0c */ /* 0x000fc6000f7c1270 */
[----:B------:R1:W-:Y:S01]  /*4b060*/  @P5 STG.E desc[UR6][R14.64], R120 ;  /* 0x000000780e005986 */ /* 0x0003e2000c101906 */
[----:B------:R-:W-:Y:S01]  /*4b070*/  ISETP.LT.AND P5, PT, R10, UR4, !P0 ;  /* 0x000000040a007c0c */ /* 0x000fe2000c7a1270 */
[----:B------:R-:W-:Y:S01]  /*4b080*/  VIADD R0, R9, 0x1e4 ;  /* 0x000001e409007836 */ /* 0x000fe20000000000 */
[----:B------:R-:W-:Y:S01]  /*4b090*/  ISETP.LT.AND P0, PT, R11, UR4, !P0 ;  /* 0x000000040b007c0c */ /* 0x000fe2000c701270 */
[----:B------:R-:W-:Y:S01]  /*4b0a0*/  @P3 STG.E desc[UR6][R16.64], R116 ;  /* 0x0000007410003986 */ /* 0x000fe2000c101906 */
[----:B------:R-:W-:Y:S01]  /*4b0b0*/  ULDC UR8, c[0x0][0x22c] ;  /* 0x00008b0000087ab9 */ /* 0x000fe20000000800 */
[C---:B-1----:R-:W-:Y:S02]  /*4b0c0*/  IMAD.WIDE R12, R165.reuse, 0x4, R2 ;  /* 0x00000004a50c7825 */ /* 0x042fe400078e0202 */
[----:B------:R2:W-:Y:S02]  /*4b0d0*/  @P4 STG.E desc[UR6][R6.64], R97 ;  /* 0x0000006106004986 */ /* 0x0005e4000c101906 */
[----:B------:R-:W-:-:S02]  /*4b0e0*/  IMAD.WIDE R14, R165, 0x4, R4 ;  /* 0x00000004a50e7825 */ /* 0x000fc400078e0204 */
[----:B------:R-:W4:Y:S01]  /*4b0f0*/  LDL.LU R165, [R1+0x15cc] ;  /* 0x0015cc0001a57983 */ /* 0x000f220000300800 */
[----:B------:R-:W-:-:S03]  /*4b100*/  ISETP.GE.AND P3, PT, R0, UR8, PT ;  /* 0x0000000800007c0c */ /* 0x000fc6000bf66270 */
[----:B------:R-:W-:Y:S01]  /*4b110*/  @P6 STG.E desc[UR6][R18.64], R109 ;  /* 0x0000006d12006986 */ /* 0x000fe2000c101906 */
[----:B--2---:R-:W-:-:S04]  /*4b120*/  IMAD.WIDE R6, R229, 0x4, R2 ;  /* 0x00000004e5067825 */ /* 0x004fc800078e0202 */
[----:B------:R-:W-:Y:S01]  /*4b130*/  IMAD.WIDE R16, R229, 0x4, R4 ;  /* 0x00000004e5107825 */ /* 0x000fe200078e0204 */
[----:B------:R-:W-:Y:S01]  /*4b140*/  ULDC UR8, c[0x0][0x22c] ;  /* 0x00008b0000087ab9 */ /* 0x000fe20000000800 */
[----:B------:R-:W2:Y:S04]  /*4b150*/  LDL.LU R229, [R1+0x15c0] ;  /* 0x0015c00001e57983 */ /* 0x000ea80000300800 */
[----:B------:R3:W-:Y:S04]  /*4b160*/  @P5 STG.E desc[UR6][R12.64], R121 ;  /* 0x000000790c005986 */ /* 0x0007e8000c101906 */
[----:B------:R1:W-:Y:S01]  /*4b170*/  @P0 STG.E desc[UR6][R14.64], R117 ;  /* 0x000000750e000986 */ /* 0x0003e2000c101906 */
[----:B------:R-:W-:-:S02]  /*4b180*/  ISETP.LT.AND P6, PT, R10, UR4, !P3 ;  /* 0x000000040a007c0c */ /* 0x000fc4000dfc1270 */
[----:B------:R-:W-:Y:S01]  /*4b190*/  ISETP.LT.AND P3, PT, R11, UR4, !P3 ;  /* 0x000000040b007c0c */ /* 0x000fe2000df61270 */
[----:B---3--:R-:W-:-:S04]  /*4b1a0*/  IMAD.WIDE R12, R166, 0x4, R2 ;  /* 0x00000004a60c7825 */ /* 0x008fc800078e0202 */
[--C-:B-1----:R-:W-:Y:S02]  /*4b1b0*/  IMAD.WIDE R14, R166, 0x4, R4.reuse ;  /* 0x00000004a60e7825 */ /* 0x102fe400078e0204 */
[----:B------:R-:W3:Y:S04]  /*4b1c0*/  LDL.LU R166, [R1+0x15bc] ;  /* 0x0015bc0001a67983 */ /* 0x000ee80000300800 */
[----:B------:R-:W-:Y:S04]  /*4b1d0*/  @P6 STG.E desc[UR6][R6.64], R98 ;  /* 0x0000006206006986 */ /* 0x000fe8000c101906 */
[----:B------:R1:W-:Y:S01]  /*4b1e0*/  @P3 STG.E desc[UR6][R16.64], R110 ;  /* 0x0000006e10003986 */ /* 0x0003e2000c101906 */
[----:B----4-:R-:W-:-:S04]  /*4b1f0*/  IMAD.WIDE R22, R167, 0x4, R4 ;  /* 0x00000004a7167825 */ /* 0x010fc800078e0204 */
[----:B-1----:R-:W-:Y:S02]  /*4b200*/  IMAD.WIDE R16, R167, 0x4, R2 ;  /* 0x00000004a7107825 */ /* 0x002fe400078e0202 */
        /* <DEDUP_REMOVED lines=11> */
[----:B------:R-:W-:Y:S02]  /*4b2c0*/  ISETP.GE.AND P3, PT, R0, UR8, PT ;  /* 0x0000000800007c0c */ /* 0x000fe4000bf66270 */
[----:B------:R-:W-:-:S03]  /*4b2d0*/  ISETP.LT.AND P5, PT, R11, UR4, !P5 ;  /* 0x000000040b007c0c */ /* 0x000fc6000efa1270 */
[----:B------:R1:W-:Y:S01]  /*4b2e0*/  @P0 STG.E desc[UR6][R12.64], R122 ;  /* 0x0000007a0c000986 */ /* 0x0003e2000c101906 */
[----:B------:R-:W-:Y:S01]  /*4b2f0*/  ISETP.LT.AND P0, PT, R10, UR4, !P3 ;  /* 0x000000040a007c0c */ /* 0x000fe2000df01270 */
[C---:B------:R-:W-:Y:S01]  /*4b300*/  IMAD.WIDE R18, R228.reuse, 0x4, R2 ;  /* 0x00000004e4127825 */ /* 0x040fe200078e0202 */
[----:B------:R-:W-:Y:S01]  /*4b310*/  ISETP.LT.AND P3, PT, R11, UR4, !P3 ;  /* 0x000000040b007c0c */ /* 0x000fe2000df61270 */
[----:B------:R-:W-:Y:S02]  /*4b320*/  @P4 STG.E desc[UR6][R14.64], R118 ;  /* 0x000000760e004986 */ /* 0x000fe4000c101906 */
[----:B------:R-:W-:Y:S02]  /*4b330*/  IMAD.WIDE R6, R228, 0x4, R4 ;  /* 0x00000004e4067825 */ /* 0x000fe400078e0204 */
[----:B------:R-:W-:Y:S01]  /*4b340*/  @P6 STG.E desc[UR6][R18.64], R99 ;  /* 0x0000006312006986 */ /* 0x000fe2000c101906 */
[----:B------:R-:W-:-:S03]  /*4b350*/  ISETP.LT.AND P6, PT, R10, UR4, !P1 ;  /* 0x000000040a007c0c */ /* 0x000fc6000cfc1270 */
[----:B------:R1:W-:Y:S02]  /*4b360*/  @P5 STG.E desc[UR6][R6.64], R111 ;  /* 0x0000006f06005986 */ /* 0x0003e4000c101906 */
[C---:B-1----:R-:W-:Y:S02]  /*4b370*/  IMAD.WIDE R12, R165.reuse, 0x4, R2 ;  /* 0x00000004a50c7825 */ /* 0x042fe400078e0202 */
[----:B------:R1:W-:Y:S04]  /*4b380*/  @P0 STG.E desc[UR6][R16.64], R123 ;  /* 0x0000007b10000986 */ /* 0x0003e8000c101906 */
[----:B------:R-:W4:Y:S04]  /*4b390*/  LDL.LU R228, [R1+0x15a4] ;  /* 0x0015a40001e47983 */ /* 0x000f280000300800 */
[----:B------:R-:W-:Y:S01]  /*4b3a0*/  @P3 STG.E desc[UR6][R22.64], R119 ;  /* 0x0000007716003986 */ /* 0x000fe2000c101906 */
[----:B------:R-:W-:-:S03]  /*4b3b0*/  IMAD.WIDE R6, R165, 0x4, R4 ;  /* 0x00000004a5067825 */ /* 0x000fc600078e0204 */
[----:B------:R3:W-:Y:S01]  /*4b3c0*/  @P6 STG.E desc[UR6][R12.64], R112 ;  /* 0x000000700c006986 */ /* 0x0007e2000c101906 */
[----:B------:R-:W-:Y:S02]  /*4b3d0*/  ISETP.LT.AND P1, PT, R11, UR4, !P1 ;  /* 0x000000040b007c0c */ /* 0x000fe4000cf21270 */
[----:B------:R-:W-:-:S11]  /*4b3e0*/  ISETP.LT.AND P0, PT, R10, UR4, !P2 ;  /* 0x000000040a007c0c */ /* 0x000fd6000d701270 */
[----:B------:R4:W-:Y:S01]  /*4b3f0*/  @P1 STG.E desc[UR6][R6.64], R124 ;  /* 0x0000007c06001986 */ /* 0x0009e2000c101906 */
[----:B--2---:R-:W-:-:S04]  /*4b400*/  IMAD.WIDE R14, R229, 0x4, R2 ;  /* 0x00000004e50e7825 */ /* 0x004fc800078e0202 */
[----:B-1----:R-:W-:Y:S02]  /*4b410*/  IMAD.WIDE R16, R229, 0x4, R4 ;  /* 0x00000004e5107825 */ /* 0x002fe400078e0204 */
[----:B------:R-:W2:Y:S04]  /*4b420*/  LDL.LU R229, [R1+0x159c] ;  /* 0x00159c0001e57983 */ /* 0x000ea80000300800 */
[----:B------:R-:W2:Y:S01]  /*4b430*/  LDL.LU R165, [R1+0x1594] ;  /* 0x0015940001a57983 */ /* 0x000ea20000300800 */
[----:B---3--:R-:W-:-:S04]  /*4b440*/  IMAD.WIDE R18, R166, 0x4, R2 ;  /* 0x00000004a6127825 */ /* 0x008fc800078e0202 */
[----:B------:R-:W-:Y:S02]  /*4b450*/  IMAD.WIDE R12, R166, 0x4, R4 ;  /* 0x00000004a60c7825 */ /* 0x000fe400078e0204 */
[----:B------:R-:W3:Y:S04]  /*4b460*/  LDL.LU R166, [R1+0x158c] ;  /* 0x00158c0001a67983 */ /* 0x000ee80000300800 */
[----:B------:R1:W-:Y:S01]  /*4b470*/  @P0 STG.E desc[UR6][R14.64], R136 ;  /* 0x000000880e000986 */ /* 0x0003e2000c101906 */
[----:B----4-:R-:W-:-:S04]  /*4b480*/  IMAD.WIDE R6, R167, 0x4, R2 ;  /* 0x00000004a7067825 */ /* 0x010fc800078e0202 */
[----:B-1----:R-:W-:Y:S02]  /*4b490*/  IMAD.WIDE R14, R167, 0x4, R4 ;  /* 0x00000004a70e7825 */ /* 0x002fe400078e0204 */
[----:B------:R-:W4:Y:S01]  /*4b4a0*/  LDL.LU R167, [R1+0x1580] ;  /* 0x0015800001a77983 */ /* 0x000f220000300800 */
[----:B------:R-:W-:Y:S01]  /*4b4b0*/  ISETP.GE.AND P4, PT, R8, UR5, PT ;  /* 0x0000000508007c0c */ /* 0x000fe2000bf86270 */
[----:B------:R-:W-:Y:S01]  /*4b4c0*/  VIADD R0, R9, 0x1eb ;  /* 0x000001eb09007836 */ /* 0x000fe20000000000 */
[----:B------:R-:W-:Y:S02]  /*4b4d0*/  ISETP.LT.AND P2, PT, R11, UR4, !P2 ;  /* 0x000000040b007c0c */ /* 0x000fe4000d741270 */
[----:B------:R-:W-:Y:S02]  /*4b4e0*/  ISETP.LT.AND P3, PT, R10, UR4, !P4 ;  /* 0x000000040a007c0c */ /* 0x000fe4000e761270 */
[----:B------:R-:W-:Y:S01]  /*4b4f0*/  ISETP.GE.AND P5, PT, R0, UR5, PT ;  /* 0x0000000500007c0c */ /* 0x000fe2000bfa6270 */
[----:B------:R-:W-:Y:S01]  /*4b500*/  VIADD R0, R9, 0x1ec ;  /* 0x000001ec09007836 */ /* 0x000fe20000000000 */
[----:B------:R-:W-:-:S04]  /*4b510*/  ISETP.LT.AND P4, PT, R11, UR4, !P4 ;  /* 0x000000040b007c0c */ /* 0x000fc8000e781270 */
[----:B------:R-:W-:-:S03]  /*4b520*/  ISETP.GE.AND P6, PT, R0, UR5, PT ;  /* 0x0000000500007c0c */ /* 0x000fc6000bfc6270 */
[----:B------:R1:W-:Y:S01]  /*4b530*/  @P2 STG.E desc[UR6][R16.64], R132 ;  /* 0x0000008410002986 */ /* 0x0003e2000c101906 */
[C---:B------:R-:W-:Y:S02]  /*4b540*/  ISETP.LT.AND P2, PT, R10.reuse, UR4, !P5 ;  /* 0x000000040a007c0c */ /* 0x040fe4000ef41270 */
[----:B------:R-:W-:Y:S01]  /*4b550*/  ISETP.LT.AND P5, PT, R11, UR4, !P5 ;  /* 0x000000040b007c0c */ /* 0x000fe2000efa1270 */
[----:B------:R-:W-:Y:S01]  /*4b560*/  @P3 STG.E desc[UR6][R18.64], R113 ;  /* 0x0000007112003986 */ /* 0x000fe2000c101906 */
[----:B------:R-:W-:Y:S01]  /*4b570*/  ISETP.LT.AND P3, PT, R10, UR4, !P6 ;  /* 0x000000040a007c0c */ /* 0x000fe2000f761270 */
[C---:B------:R-:W-:Y:S02]  /*4b580*/  VIADD R0, R9.reuse, 0x1ed ;  /* 0x000001ed09007836 */ /* 0x040fe40000000000 */
[----:B------:R-:W-:Y:S01]  /*4b590*/  VIADD R8, R9, 0x1ee ;  /* 0x000001ee09087836 */ /* 0x000fe20000000000 */
[----:B------:R1:W-:Y:S02]  /*4b5a0*/  @P4 STG.E desc[UR6][R12.64], R125 ;  /* 0x0000007d0c004986 */ /* 0x0003e4000c101906 */
[----:B------:R-:W-:-:S03]  /*4b5b0*/  ISETP.GE.AND P1, PT, R0, UR5, PT ;  /* 0x0000000500007c0c */ /* 0x000fc6000bf26270 */
[----:B------:R-:W-:Y:S01]  /*4b5c0*/  @P2 STG.E desc[UR6][R6.64], R137 ;  /* 0x0000008906002986 */ /* 0x000fe2000c101906 */
[----:B------:R-:W-:-:S03]  /*4b5d0*/  ISETP.GE.AND P0, PT, R8, UR5, PT ;  /* 0x0000000508007c0c */ /* 0x000fc6000bf06270 */
[----:B------:R3:W-:Y:S01]  /*4b5e0*/  @P5 STG.E desc[UR6][R14.64], R133 ;  /* 0x000000850e005986 */ /* 0x0007e2000c101906 */
[----:B-1----:R-:W-:Y:S01]  /*4b5f0*/  IMAD.WIDE R16, R228, 0x4, R2 ;  /* 0x00000004e4107825 */ /* 0x002fe200078e0202 */
[----:B------:R-:W-:-:S03]  /*4b600*/  ISETP.LT.AND P6, PT, R11, UR4, !P6 ;  /* 0x000000040b007c0c */ /* 0x000fc6000f7c1270 */
[----:B------:R-:W-:Y:S01]  /*4b610*/  IMAD.WIDE R12, R228, 0x4, R4 ;  /* 0x00000004e40c7825 */ /* 0x000fe200078e0204 */
[----:B------:R1:W-:Y:S01]  /*4b620*/  @P3 STG.E desc[UR6][R16.64], R114 ;  /* 0x0000007210003986 */ /* 0x0003e2000c101906 */
[C---:B------:R-:W-:Y:S02]  /*4b630*/  ISETP.LT.AND P2, PT, R10.reuse, UR4, !P1 ;  /* 0x000000040a007c0c */ /* 0x040fe4000cf41270 */
[----:B------:R-:W-:Y:S02]  /*4b640*/  ISETP.LT.AND P1, PT, R11, UR4, !P1 ;  /* 0x000000040b007c0c */ /* 0x000fe4000cf21270 */
[----:B------:R-:W-:-:S04]  /*4b650*/  ISETP.LT.AND P5, PT, R10, UR4, !P0 ;  /* 0x000000040a007c0c */ /* 0x000fc8000c7a1270 */
[----:B------:R-:W-:Y:S01]  /*4b660*/  @P6 STG.E desc[UR6][R12.64], R126 ;  /* 0x0000007e0c006986 */ /* 0x000fe2000c101906 */
[----:B--2---:R-:W-:-:S04]  /*4b670*/  IMAD.WIDE R18, R229, 0x4, R2 ;  /* 0x00000004e5127825 */ /* 0x004fc800078e0202 */
[----:B------:R-:W-:Y:S02]  /*4b680*/  IMAD.WIDE R22, R229, 0x4, R4 ;  /* 0x00000004e5167825 */ /* 0x000fe400078e0204 */
[----:B------:R-:W2:Y:S04]  /*4b690*/  LDL.LU R229, [R1+0x1574] ;  /* 0x0015740001e57983 */ /* 0x000ea80000300800 */
[----:B------:R-:W2:Y:S01]  /*4b6a0*/  LDL.LU R228, [R1+0x1570] ;  /* 0x0015700001e47983 */ /* 0x000ea20000300800 */
[----:B---3--:R-:W-:-:S04]  /*4b6b0*/  IMAD.WIDE R14, R166, 0x4, R2 ;  /* 0x00000004a60e7825 */ /* 0x008fc800078e0202 */
[----:B-1----:R-:W-:Y:S02]  /*4b6c0*/  IMAD.WIDE R16, R166, 0x4, R4 ;  /* 0x00000004a6107825 */ /* 0x002fe400078e0204 */
[----:B------:R-:W3:Y:S02]  /*4b6d0*/  LDL.LU R166, [R1+0x1564] ;  /* 0x0015640001a67983 */ /* 0x000ee40000300800 */
[--C-:B------:R-:W-:Y:S02]  /*4b6e0*/  IMAD.WIDE R6, R165, 0x4, R2.reuse ;  /* 0x00000004a5067825 */ /* 0x100fe400078e0202 */
[----:B------:R4:W-:Y:S04]  /*4b6f0*/  @P2 STG.E desc[UR6][R18.64], R138 ;  /* 0x0000008a12002986 */ /* 0x0009e8000c101906 */
[----:B------:R-:W-:Y:S04]  /*4b700*/  @P1 STG.E desc[UR6][R22.64], R134 ;  /* 0x0000008616001986 */ /* 0x000fe8000c101906 */
[----:B------:R1:W-:Y:S01]  /*4b710*/  @P5 STG.E desc[UR6][R6.64], R115 ;  /* 0x0000007306005986 */ /* 0x0003e2000c101906 */
[----:B----4-:R-:W-:-:S04]  /*4b720*/  IMAD.WIDE R18, R167, 0x4, R2 ;  /* 0x00000004a7127825 */ /* 0x010fc800078e0202 */
[----:B-1----:R-:W-:Y:S02]  /*4b730*/  IMAD.WIDE R6, R167, 0x4, R4 ;  /* 0x00000004a7067825 */ /* 0x002fe400078e0204 */
[----:B------:R-:W4:Y:S02]  /*4b740*/  LDL.LU R167, [R1+0x1558] ;  /* 0x0015580001a77983 */ /* 0x000f240000300800 */
[----:B------:R-:W-:Y:S01]  /*4b750*/  VIADD R0, R9, 0x1ef ;  /* 0x000001ef09007836 */ /* 0x000fe20000000000 */
[----:B------:R-:W-:Y:S01]  /*4b760*/  ISETP.LT.AND P0, PT, R11, UR4, !P0 ;  /* 0x000000040b007c0c */ /* 0x000fe2000c701270 */
[----:B------:R-:W-:-:S03]  /*4b770*/  VIADD R8, R9, 0x1f0 ;  /* 0x000001f009087836 */ /* 0x000fc60000000000 */
[----:B------:R-:W-:-:S04]  /*4b780*/  ISETP.GE.AND P4, PT, R0, UR5, PT ;  /* 0x0000000500007c0c */ /* 0x000fc8000bf86270 */
[----:B------:R-:W-:Y:S02]  /*4b790*/  ISETP.LT.AND P1, PT, R10, UR4, !P4 ;  /* 0x000000040a007c0c */ /* 0x000fe4000e721270 */
[----:B------:R-:W-:Y:S01]  /*4b7a0*/  ISETP.GE.AND P3, PT, R8, UR5, PT ;  /* 0x0000000508007c0c */ /* 0x000fe2000bf66270 */
[----:B------:R-:W-:Y:S01]  /*4b7b0*/  IMAD.WIDE R12, R165, 0x4, R4 ;  /* 0x00000004a50c7825 */ /* 0x000fe200078e0204 */
[----:B------:R-:W-:Y:S01]  /*4b7c0*/  ISETP.LT.AND P4, PT, R11, UR4, !P4 ;  /* 0x000000040b007c0c */ /* 0x000fe2000e781270 */
[----:B------:R-:W4:Y:S01]  /*4b7d0*/  LDL.LU R165, [R1+0x1550] ;  /* 0x0015500001a57983 */ /* 0x000f220000300800 */
[----:B------:R-:W-:Y:S01]  /*4b7e0*/  ISETP.LT.AND P2, PT, R10, UR4, !P3 ;  /* 0x000000040a007c0c */ /* 0x000fe2000df41270 */
[C---:B------:R-:W-:Y:S02]  /*4b7f0*/  VIADD R0, R9.reuse, 0x1f1 ;  /* 0x000001f109007836 */ /* 0x040fe40000000000 */
[----:B------:R2:W-:Y:S04]  /*4b800*/  @P0 STG.E desc[UR6][R12.64], R127 ;  /* 0x0000007f0c000986 */ /* 0x0005e8000c101906 */
[----:B------:R1:W-:Y:S01]  /*4b810*/  @P1 STG.E desc[UR6][R14.64], R139 ;  /* 0x0000008b0e001986 */ /* 0x0003e2000c101906 */
[----:B------:R-:W-:Y:S01]  /*4b820*/  ISETP.GE.AND P6, PT, R0, UR5, PT ;  /* 0x0000000500007c0c */ /* 0x000fe2000bfc6270 */
[----:B------:R-:W-:Y:S01]  /*4b830*/  VIADD R0, R9, 0x1f2 ;  /* 0x000001f209007836 */ /* 0x000fe20000000000 */
[----:B------:R-:W-:Y:S01]  /*4b840*/  ISETP.LT.AND P3, PT, R11, UR4, !P3 ;  /* 0x000000040b007c0c */ /* 0x000fe2000df61270 */
[----:B------:R1:W-:Y:S03]  /*4b850*/  @P4 STG.E desc[UR6][R16.64], R135 ;  /* 0x0000008710004986 */ /* 0x0003e6000c101906 */
[----:B------:R-:W-:Y:S01]  /*4b860*/  ISETP.GE.AND P5, PT, R0, UR5, PT ;  /* 0x0000000500007c0c */ /* 0x000fe2000bfa6270 */
[----:B------:R3:W-:Y:S01]  /*4b870*/  @P2 STG.E desc[UR6][R18.64], R128 ;  /* 0x0000008012002986 */ /* 0x0007e2000c101906 */
[----:B------:R-:W-:-:S02]  /*4b880*/  ISETP.LT.AND P2, PT, R10, UR4, !P6 ;  /* 0x000000040a007c0c */ /* 0x000fc4000f741270 */
[C---:B------:R-:W-:Y:S02]  /*4b890*/  ISETP.LT.AND P6, PT, R11.reuse, UR4, !P6 ;  /* 0x000000040b007c0c */ /* 0x040fe4000f7c1270 */
[----:B------:R-:W-:Y:S02]  /*4b8a0*/  ISETP.LT.AND P4, PT, R10, UR4, !P5 ;  /* 0x000000040a007c0c */ /* 0x000fe4000ef81270 */
[----:B------:R-:W-:Y:S01]  /*4b8b0*/  ISETP.LT.AND P5, PT, R11, UR4, !P5 ;  /* 0x000000040b007c0c */ /* 0x000fe2000efa1270 */
[----:B------:R3:W-:Y:S01]  /*4b8c0*/  @P3 STG.E desc[UR6][R6.64], R140 ;  /* 0x0000008c06003986 */ /* 0x0007e2000c101906 */
[----:B--2---:R-:W-:-:S04]  /*4b8d0*/  IMAD.WIDE R12, R229, 0x4, R2 ;  /* 0x00000004e50c7825 */ /* 0x004fc800078e0202 */
[----:B-1----:R-:W-:Y:S02]  /*4b8e0*/  IMAD.WIDE R14, R229, 0x4, R4 ;  /* 0x00000004e50e7825 */ /* 0x002fe400078e0204 */
[----:B------:R-:W2:Y:S02]  /*4b8f0*/  LDL.LU R229, [R1+0x1548] ;  /* 0x0015480001e57983 */ /* 0x000ea40000300800 */
[----:B------:R-:W-:-:S04]  /*4b900*/  IMAD.WIDE R16, R228, 0x4, R2 ;  /* 0x00000004e4107825 */ /* 0x000fc800078e0202 */
[----:B---3--:R-:W-:-:S04]  /*4b910*/  IMAD.WIDE R18, R166, 0x4, R2 ;  /* 0x00000004a6127825 */ /* 0x008fc800078e0202 */
[--C-:B------:R-:W-:Y:S02]  /*4b920*/  IMAD.WIDE R22, R166, 0x4, R4.reuse ;  /* 0x00000004a6167825 */ /* 0x100fe400078e0204 */
[----:B------:R-:W3:Y:S02]  /*4b930*/  LDL.LU R166, [R1+0x1540] ;  /* 0x0015400001a67983 */ /* 0x000ee40000300800 */
[----:B------:R-:W-:Y:S02]  /*4b940*/  IMAD.WIDE R6, R228, 0x4, R4 ;  /* 0x00000004e4067825 */ /* 0x000fe400078e0204 */
[----:B------:R4:W-:Y:S04]  /*4b950*/  @P2 STG.E desc[UR6][R12.64], R152 ;  /* 0x000000980c002986 */ /* 0x0009e8000c101906 */
[----:B------:R-:W-:Y:S04]  /*4b960*/  @P6 STG.E desc[UR6][R14.64], R156 ;  /* 0x0000009c0e006986 */ /* 0x000fe8000c101906 */
[----:B------:R-:W-:Y:S04]  /*4b970*/  @P4 STG.E desc[UR6][R16.64], R129 ;  /* 0x0000008110004986 */ /* 0x000fe8000c101906 */
[----:B------:R1:W-:Y:S04]  /*4b980*/  @P5 STG.E desc[UR6][R6.64], R141 ;  /* 0x0000008d06005986 */ /* 0x0003e8000c101906 */
[----:B------:R-:W3:Y:S01]  /*4b990*/  LDL.LU R228, [R1+0x1534] ;  /* 0x0015340001e47983 */ /* 0x000ee20000300800 */
[----:B----4-:R-:W-:-:S04]  /*4b9a0*/  IMAD.WIDE R12, R167, 0x4, R2 ;  /* 0x00000004a70c7825 */ /* 0x010fc800078e0202 */
[----:B-1----:R-:W-:Y:S02]  /*4b9b0*/  IMAD.WIDE R6, R167, 0x4, R4 ;  /* 0x00000004a7067825 */ /* 0x002fe400078e0204 */
[----:B------:R-:W4:Y:S02]  /*4b9c0*/  LDL.LU R167, [R1+0x1528] ;  /* 0x0015280001a77983 */ /* 0x000f240000300800 */
[C---:B------:R-:W-:Y:S02]  /*4b9d0*/  VIADD R0, R9.reuse, 0x1f3 ;  /* 0x000001f309007836 */ /* 0x040fe40000000000 */
[----:B------:R-:W-:-:S03]  /*4b9e0*/  VIADD R8, R9, 0x1f4 ;  /* 0x000001f409087836 */ /* 0x000fc60000000000 */
[----:B------:R-:W-:Y:S02]  /*4b9f0*/  ISETP.GE.AND P0, PT, R0, UR5, PT ;  /* 0x0000000500007c0c */ /* 0x000fe4000bf06270 */
[----:B------:R-:W-:Y:S02]  /*4ba00*/  ISETP.GE.AND P1, PT, R8, UR5, PT ;  /* 0x0000000508007c0c */ /* 0x000fe4000bf26270 */
[C---:B------:R-:W-:Y:S01]  /*4ba10*/  ISETP.LT.AND P2, PT, R10.reuse, UR4, !P0 ;  /* 0x000000040a007c0c */ /* 0x040fe2000c741270 */
[----:B------:R-:W-:Y:S01]  /*4ba20*/  VIADD R0, R9, 0x1f5 ;  /* 0x000001f509007836 */ /* 0x000fe20000000000 */
[----:B------:R-:W-:Y:S02]  /*4ba30*/  ISETP.LT.AND P0, PT, R11, UR4, !P0 ;  /* 0x000000040b007c0c */ /* 0x000fe4000c701270 */
[----:B------:R-:W-:Y:S02]  /*4ba40*/  ISETP.LT.AND P6, PT, R10, UR4, !P1 ;  /* 0x000000040a007c0c */ /* 0x000fe4000cfc1270 */
[----:B------:R-:W-:-:S02]  /*4ba50*/  ISETP.GE.AND P3, PT, R0, UR5, PT ;  /* 0x0000000500007c0c */ /* 0x000fc4000bf66270 */
[----:B------:R-:W-:-:S05]  /*4ba60*/  ISETP.LT.AND P1, PT, R11, UR4, !P1 ;  /* 0x000000040b007c0c */ /* 0x000fca000cf21270 */
[----:B------:R2:W-:Y:S01]  /*4ba70*/  @P2 STG.E desc[UR6][R18.64], R153 ;  /* 0x0000009912002986 */ /* 0x0005e2000c101906 */
[----:B------:R-:W-:-:S03]  /*4ba80*/  ISETP.LT.AND P2, PT, R10, UR4, !P3 ;  /* 0x000000040a007c0c */ /* 0x000fc6000df41270 */
[----:B------:R-:W-:Y:S01]  /*4ba90*/  @P0 STG.E desc[UR6][R22.64], R157 ;  /* 0x0000009d16000986 */ /* 0x000fe2000c101906 */
[----:B------:R-:W-:-:S03]  /*4baa0*/  IMAD.WIDE R14, R165, 0x4, R2 ;  /* 0x00000004a50e7825 */ /* 0x000fc600078e0202 */
[----:B------:R1:W-:Y:S01]  /*4bab0*/  @P6 STG.E desc[UR6][R12.64], R130 ;  /* 0x000000820c006986 */ /* 0x0003e2000c101906 */
[----:B------:R-:W-:-:S03]  /*4bac0*/  VIADD R8, R9, 0x1f6 ;  /* 0x000001f609087836 */ /* 0x000fc60000000000 */
[----:B------:R3:W-:Y:S02]  /*4bad0*/  @P1 STG.E desc[UR6][R6.64], R142 ;  /* 0x0000008e06001986 */ /* 0x0007e4000c101906 */
[----:B------:R-:W-:Y:S02]  /*4bae0*/  ISETP.GE.AND P4, PT, R8, UR5, PT ;  /* 0x0000000508007c0c */ /* 0x000fe4000bf86270 */
[----:B------:R3:W-:Y:S01]  /*4baf0*/  @P2 STG.E desc[UR6][R14.64], R154 ;  /* 0x0000009a0e002986 */ /* 0x0007e2000c101906 */
[----:B------:R-:W-:Y:S02]  /*4bb00*/  ISETP.LT.AND P3, PT, R11, UR4, !P3 ;  /* 0x000000040b007c0c */ /* 0x000fe4000df61270 */
[----:B------:R-:W-:Y:S01]  /*4bb10*/  ISETP.LT.AND P6, PT, R10, UR4, !P4 ;  /* 0x000000040a007c0c */ /* 0x000fe2000e7c1270 */
[----:B------:R-:W-:-:S10]  /*4bb20*/  IMAD.WIDE R16, R165, 0x4, R4 ;  /* 0x00000004a5107825 */ /* 0x000fd400078e0204 */
[----:B------:R-:W-:Y:S01]  /*4bb30*/  @P3 STG.E desc[UR6][R16.64], R158 ;  /* 0x0000009e10003986 */ /* 0x000fe2000c101906 */
[----:B--2---:R-:W-:-:S04]  /*4bb40*/  IMAD.WIDE R18, R229, 0x4, R2 ;  /* 0x00000004e5127825 */ /* 0x004fc800078e0202 */
[----:B-1----:R-:W-:Y:S02]  /*4bb50*/  IMAD.WIDE R12, R229, 0x4, R4 ;  /* 0x00000004e50c7825 */ /* 0x002fe400078e0204 */
[----:B------:R-:W2:Y:S02]  /*4bb60*/  LDL.LU R229, [R1+0x1524] ;  /* 0x0015240001e57983 */ /* 0x000ea40000300800 */
[----:B---3--:R-:W-:-:S04]  /*4bb70*/  IMAD.WIDE R6, R166, 0x4, R2 ;  /* 0x00000004a6067825 */ /* 0x008fc800078e0202 */
[----:B------:R-:W-:Y:S02]  /*4bb80*/  IMAD.WIDE R14, R166, 0x4, R4 ;  /* 0x00000004a60e7825 */ /* 0x000fe400078e0204 */
[----:B------:R-:W3:Y:S04]  /*4bb90*/  LDL.LU R166, [R1+0x1518] ;  /* 0x0015180001a67983 */ /* 0x000ee80000300800 */
[----:B------:R4:W-:Y:S02]  /*4bba0*/  @P6 STG.E desc[UR6][R18.64], R131 ;  /* 0x0000008312006986 */ /* 0x0009e4000c101906 */
[----:B----4-:R-:W-:-:S04]  /*4bbb0*/  IMAD.WIDE R18, R167, 0x4, R2 ;  /* 0x00000004a7127825 */ /* 0x010fc800078e0202 */
[----:B------:R-:W-:Y:S02]  /*4bbc0*/  IMAD.WIDE R20, R167, 0x4, R4 ;  /* 0x00000004a7147825 */ /* 0x000fe400078e0204 */
[----:B------:R-:W4:Y:S02]  /*4bbd0*/  LDL.LU R167, [R1+0x1748] ;  /* 0x0017480001a77983 */ /* 0x000f240000300800 */
[----:B------:R-:W-:Y:S01]  /*4bbe0*/  VIADD R0, R9, 0x1f7 ;  /* 0x000001f709007836 */ /* 0x000fe20000000000 */
[----:B------:R-:W-:-:S04]  /*4bbf0*/  ISETP.LT.AND P4, PT, R11, UR4, !P4 ;  /* 0x000000040b007c0c */ /* 0x000fc8000e781270 */
[----:B------:R-:W-:Y:S01]  /*4bc00*/  ISETP.GE.AND P5, PT, R0, UR5, PT ;  /* 0x0000000500007c0c */ /* 0x000fe2000bfa6270 */
[----:B------:R-:W-:-:S03]  /*4bc10*/  VIADD R0, R9, 0x1f8 ;  /* 0x000001f809007836 */ /* 0x000fc60000000000 */
[----:B------:R-:W-:Y:S02]  /*4bc20*/  ISETP.LT.AND P2, PT, R10, UR4, !P5 ;  /* 0x000000040a007c0c */ /* 0x000fe4000ef41270 */
[----:B------:R-:W-:Y:S01]  /*4bc30*/  ISETP.GE.AND P0, PT, R0, UR5, PT ;  /* 0x0000000500007c0c */ /* 0x000fe2000bf06270 */
[----:B------:R-:W-:Y:S01]  /*4bc40*/  VIADD R0, R9, 0x1f9 ;  /* 0x000001f909007836 */ /* 0x000fe20000000000 */
[----:B------:R-:W-:Y:S02]  /*4bc50*/  ISETP.LT.AND P5, PT, R11, UR4, !P5 ;  /* 0x000000040b007c0c */ /* 0x000fe4000efa1270 */
[----:B------:R-:W-:Y:S02]  /*4bc60*/  ISETP.LT.AND P6, PT, R10, UR4, !P0 ;  /* 0x000000040a007c0c */ /* 0x000fe4000c7c1270 */
[----:B------:R-:W-:Y:S01]  /*4bc70*/  ISETP.GE.AND P1, PT, R0, UR5, PT ;  /* 0x0000000500007c0c */ /* 0x000fe2000bf26270 */
[----:B------:R-:W-:Y:S01]  /*4bc80*/  VIADD R0, R9, 0x1fa ;  /* 0x000001fa09007836 */ /* 0x000fe20000000000 */
[----:B------:R1:W-:Y:S01]  /*4bc90*/  @P4 STG.E desc[UR6][R12.64], R143 ;  /* 0x0000008f0c004986 */ /* 0x0003e2000c101906 */
[----:B------:R-:W-:Y:S01]  /*4bca0*/  ISETP.LT.AND P0, PT, R11, UR4, !P0 ;  /* 0x000000040b007c0c */ /* 0x000fe2000c701270 */
[----:B------:R-:W-:Y:S01]  /*4bcb0*/  IMAD.WIDE R16, R228, 0x4, R2 ;  /* 0x00000004e4107825 */ /* 0x000fe200078e0202 */
[----:B------:R-:W-:-:S02]  /*4bcc0*/  ISETP.LT.AND P4, PT, R10, UR4, !P1 ;  /* 0x000000040a007c0c */ /* 0x000fc4000cf81270 */
[----:B------:R-:W-:Y:S02]  /*4bcd0*/  ISETP.LT.AND P1, PT, R11, UR4, !P1 ;  /* 0x000000040b007c0c */ /* 0x000fe4000cf21270 */
[----:B------:R-:W-:Y:S01]  /*4bce0*/  ISETP.GE.AND P3, PT, R0, UR5, PT ;  /* 0x0000000500007c0c */ /* 0x000fe2000bf66270 */
[----:B------:R-:W-:Y:S01]  /*4bcf0*/  VIADD R0, R9, 0x1fb ;  /* 0x000001fb09007836 */ /* 0x000fe20000000000 */
[----:B------:R-:W-:Y:S04]  /*4bd00*/  @P2 STG.E desc[UR6][R6.64], R155 ;  /* 0x0000009b06002986 */ /* 0x000fe8000c101906 */
[----:B------:R-:W-:Y:S01]  /*4bd10*/  @P5 STG.E desc[UR6][R14.64], R159 ;  /* 0x0000009f0e005986 */ /* 0x000fe2000c101906 */
[----:B-1----:R-:W-:Y:S01]  /*4bd20*/  IMAD.WIDE R12, R228, 0x4, R4 ;  /* 0x00000004e40c7825 */ /* 0x002fe200078e0204 */
[----:B------:R-:W-:-:S02]  /*4bd30*/  ISETP.GE.AND P2, PT, R0, UR5, PT ;  /* 0x0000000500007c0c */ /* 0x000fc4000bf46270 */
[----:B------:R1:W-:Y:S01]  /*4bd40*/  @P6 STG.E desc[UR6][R16.64], R144 ;  /* 0x0000009010006986 */ /* 0x0003e2000c101906 */
[----:B------:R-:W-:Y:S01]  /*4bd50*/  ISETP.LT.AND P6, PT, R10, UR4, !P3 ;  /* 0x000000040a007c0c */ /* 0x000fe2000dfc1270 */
[----:B------:R-:W-:Y:S02]  /*4bd60*/  VIADD R0, R9, 0x1fc ;  /* 0x000001fc09007836 */ /* 0x000fe40000000000 */
[----:B------:R2:W-:Y:S01]  /*4bd70*/  @P0 STG.E desc[UR6][R12.64], R160 ;  /* 0x000000a00c000986 */ /* 0x0005e2000c101906 */
[----:B------:R-:W-:Y:S02]  /*4bd80*/  ISETP.LT.AND P3, PT, R11, UR4, !P3 ;  /* 0x000000040b007c0c */ /* 0x000fe4000df61270 */
[----:B------:R-:W-:Y:S01]  /*4bd90*/  ISETP.GE.AND P5, PT, R0, UR5, PT ;  /* 0x0000000500007c0c */ /* 0x000fe2000bfa6270 */
[----:B------:R-:W-:Y:S01]  /*4bda0*/  @P4 STG.E desc[UR6][R18.64], R148 ;  /* 0x0000009412004986 */ /* 0x000fe2000c101906 */
[----:B------:R-:W-:-:S03]  /*4bdb0*/  VIADD R0, R9, 0x1fe ;  /* 0x000001fe09007836 */ /* 0x000fc60000000000 */
[----:B------:R-:W-:Y:S01]  /*4bdc0*/  @P1 STG.E desc[UR6][R20.64], R24 ;  /* 0x0000001814001986 */ /* 0x000fe2000c101906 */
[C---:B------:R-:W-:Y:S01]  /*4bdd0*/  ISETP.LT.AND P1, PT, R10.reuse, UR4, !P2 ;  /* 0x000000040a007c0c */ /* 0x040fe2000d721270 */
[----:B------:R-:W-:Y:S01]  /*4bde0*/  VIADD R8, R9, 0x1fd ;  /* 0x000001fd09087836 */ /* 0x000fe20000000000 */
[C---:B------:R-:W-:Y:S02]  /*4bdf0*/  ISETP.LT.AND P2, PT, R11.reuse, UR4, !P2 ;  /* 0x000000040b007c0c */ /* 0x040fe4000d741270 */
[----:B------:R-:W-:Y:S02]  /*4be00*/  ISETP.LT.AND P4, PT, R10, UR4, !P5 ;  /* 0x000000040a007c0c */ /* 0x000fe4000ef81270 */
[----:B------:R-:W-:Y:S01]  /*4be10*/  ISETP.GE.AND P0, PT, R8, UR5, PT ;  /* 0x0000000508007c0c */ /* 0x000fe2000bf06270 */
[----:B-1----:R-:W-:Y:S01]  /*4be20*/  IMAD.WIDE R16, R252, 0x4, R2 ;  /* 0x00000004fc107825 */ /* 0x002fe200078e0202 */
[----:B------:R-:W-:-:S03]  /*4be30*/  ISETP.LT.AND P5, PT, R11, UR4, !P5 ;  /* 0x000000040b007c0c */ /* 0x000fc6000efa1270 */
[----:B--2---:R-:W-:-:S05]  /*4be40*/  IMAD.WIDE R6, R229, 0x4, R2 ;  /* 0x00000004e5067825 */ /* 0x004fca00078e0202 */
[----:B------:R1:W-:Y:S01]  /*4be50*/  @P6 STG.E desc[UR6][R6.64], R145 ;  /* 0x0000009106006986 */ /* 0x0003e2000c101906 */
[----:B------:R-:W-:Y:S01]  /*4be60*/  ISETP.GE.AND P6, PT, R0, UR5, PT ;  /* 0x0000000500007c0c */ /* 0x000fe2000bfc6270 */
[----:B------:R-:W-:-:S04]  /*4be70*/  IMAD.WIDE R12, R229, 0x4, R4 ;  /* 0x00000004e50c7825 */ /* 0x000fc800078e0204 */
[----:B------:R-:W-:Y:S01]  /*4be80*/  VIADD R0, R9, 0x1ff ;  /* 0x000001ff09007836 */ /* 0x000fe20000000000 */
[----:B------:R-:W-:Y:S01]  /*4be90*/  @P3 STG.E desc[UR6][R12.64], R161 ;  /* 0x000000a10c003986 */ /* 0x000fe2000c101906 */
[----:B---3--:R-:W-:-:S04]  /*4bea0*/  IMAD.WIDE R8, R166, 0x4, R2 ;  /* 0x00000004a6087825 */ /* 0x008fc800078e0202 */
[----:B------:R-:W-:Y:S01]  /*4beb0*/  IMAD.WIDE R14, R166, 0x4, R4 ;  /* 0x00000004a60e7825 */ /* 0x000fe200078e0204 */
[----:B------:R2:W-:Y:S01]  /*4bec0*/  @P1 STG.E desc[UR6][R8.64], R149 ;  /* 0x0000009508001986 */ /* 0x0005e2000c101906 */
[----:B------:R-:W-:-:S03]  /*4bed0*/  ISETP.GE.AND P3, PT, R0, UR5, PT ;  /* 0x0000000500007c0c */ /* 0x000fc6000bf66270 */
[----:B------:R3:W-:Y:S01]  /*4bee0*/  @P2 STG.E desc[UR6][R14.64], R25 ;  /* 0x000000190e002986 */ /* 0x0007e2000c101906 */
[C---:B------:R-:W-:Y:S02]  /*4bef0*/  ISETP.LT.AND P2, PT, R10.reuse, UR4, !P0 ;  /* 0x000000040a007c0c */ /* 0x040fe4000c741270 */
[C---:B------:R-:W-:Y:S01]  /*4bf00*/  ISETP.LT.AND P0, PT, R11.reuse, UR4, !P0 ;  /* 0x000000040b007c0c */ /* 0x040fe2000c701270 */
[----:B------:R3:W-:Y:S01]  /*4bf10*/  @P4 STG.E desc[UR6][R16.64], R146 ;  /* 0x0000009210004986 */ /* 0x0007e2000c101906 */
[C---:B------:R-:W-:Y:S02]  /*4bf20*/  ISETP.LT.AND P4, PT, R10.reuse, UR4, !P6 ;  /* 0x000000040a007c0c */ /* 0x040fe4000f781270 */
[C---:B------:R-:W-:Y:S02]  /*4bf30*/  ISETP.LT.AND P6, PT, R11.reuse, UR4, !P6 ;  /* 0x000000040b007c0c */ /* 0x040fe4000f7c1270 */
[----:B------:R-:W-:Y:S02]  /*4bf40*/  ISETP.LT.AND P1, PT, R10, UR4, !P3 ;  /* 0x000000040a007c0c */ /* 0x000fe4000df21270 */
[----:B------:R-:W-:Y:S01]  /*4bf50*/  ISETP.LT.AND P3, PT, R11, UR4, !P3 ;  /* 0x000000040b007c0c */ /* 0x000fe2000df61270 */
[----:B-1----:R-:W-:-:S04]  /*4bf60*/  IMAD.WIDE R6, R252, 0x4, R4 ;  /* 0x00000004fc067825 */ /* 0x002fc800078e0204 */
[C---:B--2---:R-:W-:Y:S01]  /*4bf70*/  IMAD.WIDE R8, R231.reuse, 0x4, R2 ;  /* 0x00000004e7087825 */ /* 0x044fe200078e0202 */
[----:B------:R3:W-:Y:S03]  /*4bf80*/  @P5 STG.E desc[UR6][R6.64], R162 ;  /* 0x000000a206005986 */ /* 0x0007e6000c101906 */
[----:B------:R-:W-:Y:S01]  /*4bf90*/  IMAD.WIDE R10, R231, 0x4, R4 ;  /* 0x00000004e70a7825 */ /* 0x000fe200078e0204 */
[----:B------:R3:W-:Y:S03]  /*4bfa0*/  @P2 STG.E desc[UR6][R8.64], R150 ;  /* 0x0000009608002986 */ /* 0x0007e6000c101906 */
[C---:B------:R-:W-:Y:S01]  /*4bfb0*/  IMAD.WIDE R12, R230.reuse, 0x4, R2 ;  /* 0x00000004e60c7825 */ /* 0x040fe200078e0202 */
[----:B------:R3:W-:Y:S03]  /*4bfc0*/  @P0 STG.E desc[UR6][R10.64], R26 ;  /* 0x0000001a0a000986 */ /* 0x0007e6000c101906 */
[----:B------:R-:W-:Y:S01]  /*4bfd0*/  IMAD.WIDE R230, R230, 0x4, R4 ;  /* 0x00000004e6e67825 */ /* 0x000fe200078e0204 */
[----:B------:R3:W-:Y:S03]  /*4bfe0*/  @P4 STG.E desc[UR6][R12.64], R147 ;  /* 0x000000930c004986 */ /* 0x0007e6000c101906 */
[C---:B----4-:R-:W-:Y:S01]  /*4bff0*/  IMAD.WIDE R2, R167.reuse, 0x4, R2 ;  /* 0x00000004a7027825 */ /* 0x050fe200078e0202 */
[----:B------:R3:W-:Y:S04]  /*4c000*/  @P6 STG.E desc[UR6][R230.64], R163 ;  /* 0x000000a3e6006986 */ /* 0x0007e8000c101906 */
[----:B------:R3:W-:Y:S01]  /*4c010*/  @P1 STG.E desc[UR6][R2.64], R151 ;  /* 0x0000009702001986 */ /* 0x0007e2000c101906 */
[----:B------:R-:W-:Y:S01]  /*4c020*/  IMAD.WIDE R4, R167, 0x4, R4 ;  /* 0x00000004a7047825 */ /* 0x000fe200078e0204 */
[----:B------:R-:W-:Y:S06]  /*4c030*/  @!P3 EXIT ;  /* 0x000000000000b94d */ /* 0x000fec0003800000 */
[----:B------:R-:W-:Y:S01]  /*4c040*/  STG.E desc[UR6][R4.64], R27 ;  /* 0x0000001b04007986 */ /* 0x000fe2000c101906 */
[----:B------:R-:W-:Y:S05]  /*4c050*/  EXIT ;  /* 0x000000000000794d */ /* 0x000fea0003800000 */
.L_x_2:
[----:B------:R-:W-:-:S00]  /*4c060*/  BRA `(.L_x_2) ;  /* 0xfffffffc00fc7947 */ /* 0x000fc0000383ffff */
[----:B------:R-:W-:-:S00]  /*4c070*/  NOP ;  /* 0x0000000000007918 */ /* 0x000fc00000000000 */
        /* <DEDUP_REMOVED lines=8> */
.L_x_3:


//--------------------- .nv.shared.matmul_kernel  --------------------------
	.section	.nv.shared.matmul_kernel,"aw",@nobits
	.sectionflags	@""
	.align	16
	.zero		1024


//--------------------- .nv.shared.reserved.0     --------------------------
	.section	.nv.shared.reserved.0,"aw",@nobits
	.weak		__nv_reservedSMEM_offset_0_alias
	.size		__nv_reservedSMEM_offset_0_alias, 0, 0
	.other		__nv_reservedSMEM_offset_0_alias,@"STO_CUDA_RESERVED_SHARED STV_DEFAULT"
__nv_reservedSMEM_offset_0_alias:
	.zero		0


//--------------------- .nv.constant0.matmul_kernel --------------------------
	.section	.nv.constant0.matmul_kernel,"a",@progbits
	.sectionflags	@""
	.align	4
.nv.constant0.matmul_kernel:
	.zero		608


//--------------------- SYMBOLS --------------------------

	.type		.nv.reservedSmem.offset0,@object
	.size		.nv.reservedSmem.offset0,0x4
